	.target	sm_100a

	.elftype	@"ET_EXEC"


//--------------------- .note.nv.tkinfo           --------------------------
	.section	.note.nv.tkinfo,"",@"SHT_NOTE"
	.sectionflags	@"SHF_NOTE_NV_TKINFO"
	.tkinfo
        /*0018*/ 	.word	0x00000002
        /*0030*/ 	.string	""
        /*0030*/ 	.string	"ptxas"
        /*0030*/ 	.string	"Cuda compilation tools, release 13.0, V13.0.88"
        /*0030*/ 	.string	"Build cuda_13.0.r13.0/compiler.36424714_0"
        /*0030*/ 	.string	"-arch sm_100a -m 64 "



//--------------------- .note.nv.cuinfo           --------------------------
	.section	.note.nv.cuinfo,"",@"SHT_NOTE"
	.sectionflags	@"SHF_NOTE_NV_CUINFO"
        /*0018*/ 	.short	0x0002
        /*001a*/ 	.short	0x0064
        /*001c*/ 	.short	0x0082
	.zero		2


//--------------------- .nv.info                  --------------------------
	.section	.nv.info,"",@"SHT_CUDA_INFO"
	.align	4


	//----- nvinfo : EIATTR_REGCOUNT
	.align		4
        /*0000*/ 	.byte	0x04, 0x2f
        /*0002*/ 	.short	(.L_33 - .L_32)
	.align		4
.L_32:
        /*0004*/ 	.word	index@(_ZN2at6native29vectorized_elementwise_kernelILi8EZZNS0_61_GLOBAL__N__ae8afa13_23_FlattenIndicesKernel_cu_7dd49032_311621_flatten_indices_implINS2_18CUDAKernelLauncherEiLl8EEENS_6TensorERKS5_N3c108ArrayRefIlEEENKUlvE0_clEvEUllE_St5arrayIPcLm2EEEEviT0_T1_)
        /*0008*/ 	.word	0x00000028


	//----- nvinfo : EIATTR_FRAME_SIZE
	.align		4
.L_33:
        /*000c*/ 	.byte	0x04, 0x11
        /*000e*/ 	.short	(.L_35 - .L_34)
	.align		4
.L_34:
        /*0010*/ 	.word	index@(_ZN2at6native29vectorized_elementwise_kernelILi8EZZNS0_61_GLOBAL__N__ae8afa13_23_FlattenIndicesKernel_cu_7dd49032_311621_flatten_indices_implINS2_18CUDAKernelLauncherEiLl8EEENS_6TensorERKS5_N3c108ArrayRefIlEEENKUlvE0_clEvEUllE_St5arrayIPcLm2EEEEviT0_T1_)
        /*0014*/ 	.word	0x00000068


	//----- nvinfo : EIATTR_REGCOUNT
	.align		4
.L_35:
        /*0018*/ 	.byte	0x04, 0x2f
        /*001a*/ 	.short	(.L_37 - .L_36)
	.align		4
.L_36:
        /*001c*/ 	.word	index@(_ZN2at6native29vectorized_elementwise_kernelILi4EZZNS0_61_GLOBAL__N__ae8afa13_23_FlattenIndicesKernel_cu_7dd49032_311621_flatten_indices_implINS2_18CUDAKernelLauncherEiLl8EEENS_6TensorERKS5_N3c108ArrayRefIlEEENKUlvE0_clEvEUllE_St5arrayIPcLm2EEEEviT0_T1_)
        /*0020*/ 	.word	0x00000028


	//----- nvinfo : EIATTR_FRAME_SIZE
	.align		4
.L_37:
        /*0024*/ 	.byte	0x04, 0x11
        /*0026*/ 	.short	(.L_39 - .L_38)
	.align		4
.L_38:
        /*0028*/ 	.word	index@(_ZN2at6native29vectorized_elementwise_kernelILi4EZZNS0_61_GLOBAL__N__ae8afa13_23_FlattenIndicesKernel_cu_7dd49032_311621_flatten_indices_implINS2_18CUDAKernelLauncherEiLl8EEENS_6TensorERKS5_N3c108ArrayRefIlEEENKUlvE0_clEvEUllE_St5arrayIPcLm2EEEEviT0_T1_)
        /*002c*/ 	.word	0x00000068


	//----- nvinfo : EIATTR_REGCOUNT
	.align		4
.L_39:
        /*0030*/ 	.byte	0x04, 0x2f
        /*0032*/ 	.short	(.L_41 - .L_40)
	.align		4
.L_40:
        /*0034*/ 	.word	index@(_ZN2at6native29vectorized_elementwise_kernelILi2EZZNS0_61_GLOBAL__N__ae8afa13_23_FlattenIndicesKernel_cu_7dd49032_311621_flatten_indices_implINS2_18CUDAKernelLauncherEiLl8EEENS_6TensorERKS5_N3c108ArrayRefIlEEENKUlvE0_clEvEUllE_St5arrayIPcLm2EEEEviT0_T1_)
        /*0038*/ 	.word	0x00000028


	//----- nvinfo : EIATTR_FRAME_SIZE
	.align		4
.L_41:
        /*003c*/ 	.byte	0x04, 0x11
        /*003e*/ 	.short	(.L_43 - .L_42)
	.align		4
.L_42:
        /*0040*/ 	.word	index@(_ZN2at6native29vectorized_elementwise_kernelILi2EZZNS0_61_GLOBAL__N__ae8afa13_23_FlattenIndicesKernel_cu_7dd49032_311621_flatten_indices_implINS2_18CUDAKernelLauncherEiLl8EEENS_6TensorERKS5_N3c108ArrayRefIlEEENKUlvE0_clEvEUllE_St5arrayIPcLm2EEEEviT0_T1_)
        /*0044*/ 	.word	0x00000068


	//----- nvinfo : EIATTR_REGCOUNT
	.align		4
.L_43:
        /*0048*/ 	.byte	0x04, 0x2f
        /*004a*/ 	.short	(.L_45 - .L_44)
	.align		4
.L_44:
        /*004c*/ 	.word	index@(_ZN2at6native27unrolled_elementwise_kernelIZZNS0_61_GLOBAL__N__ae8afa13_23_FlattenIndicesKernel_cu_7dd49032_311621_flatten_indices_implINS2_18CUDAKernelLauncherEiLl8EEENS_6TensorERKS5_N3c108ArrayRefIlEEENKUlvE0_clEvEUllE_St5arrayIPcLm2EELi4E23TrivialOffsetCalculatorILi1EjESH_NS0_6memory15LoadWithoutCastENSI_16StoreWithoutCastEEEviT_T0_T2_T3_T4_T5_)
        /*0050*/ 	.word	0x00000020


	//----- nvinfo : EIATTR_FRAME_SIZE
	.align		4
.L_45:
        /*0054*/ 	.byte	0x04, 0x11
        /*0056*/ 	.short	(.L_47 - .L_46)
	.align		4
.L_46:
        /*0058*/ 	.word	index@(_ZN2at6native27unrolled_elementwise_kernelIZZNS0_61_GLOBAL__N__ae8afa13_23_FlattenIndicesKernel_cu_7dd49032_311621_flatten_indices_implINS2_18CUDAKernelLauncherEiLl8EEENS_6TensorERKS5_N3c108ArrayRefIlEEENKUlvE0_clEvEUllE_St5arrayIPcLm2EELi4E23TrivialOffsetCalculatorILi1EjESH_NS0_6memory15LoadWithoutCastENSI_16StoreWithoutCastEEEviT_T0_T2_T3_T4_T5_)
        /*005c*/ 	.word	0x00000068


	//----- nvinfo : EIATTR_REGCOUNT
	.align		4
.L_47:
        /*0060*/ 	.byte	0x04, 0x2f
        /*0062*/ 	.short	(.L_49 - .L_48)
	.align		4
.L_48:
        /*0064*/ 	.word	index@(_ZN2at6native18elementwise_kernelILi128ELi2EZNS0_22gpu_kernel_impl_nocastIZZNS0_61_GLOBAL__N__ae8afa13_23_FlattenIndicesKernel_cu_7dd49032_311621_flatten_indices_implINS3_18CUDAKernelLauncherEiLl8EEENS_6TensorERKS6_N3c108ArrayRefIlEEENKUlvE0_clEvEUllE_EEvRNS_18TensorIteratorBaseERKT_EUliE_EEviT1_)
        /*0068*/ 	.word	0x00000028


	//----- nvinfo : EIATTR_FRAME_SIZE
	.align		4
.L_49:
        /*006c*/ 	.byte	0x04, 0x11
        /*006e*/ 	.short	(.L_51 - .L_50)
	.align		4
.L_50:
        /*0070*/ 	.word	index@(_ZN2at6native18elementwise_kernelILi128ELi2EZNS0_22gpu_kernel_impl_nocastIZZNS0_61_GLOBAL__N__ae8afa13_23_FlattenIndicesKernel_cu_7dd49032_311621_flatten_indices_implINS3_18CUDAKernelLauncherEiLl8EEENS_6TensorERKS6_N3c108ArrayRefIlEEENKUlvE0_clEvEUllE_EEvRNS_18TensorIteratorBaseERKT_EUliE_EEviT1_)
        /*0074*/ 	.word	0x00000000


	//----- nvinfo : EIATTR_REGCOUNT
	.align		4
.L_51:
        /*0078*/ 	.byte	0x04, 0x2f
        /*007a*/ 	.short	(.L_53 - .L_52)
	.align		4
.L_52:
        /*007c*/ 	.word	index@(_ZN2at6native27unrolled_elementwise_kernelIZZNS0_61_GLOBAL__N__ae8afa13_23_FlattenIndicesKernel_cu_7dd49032_311621_flatten_indices_implINS2_18CUDAKernelLauncherEiLl8EEENS_6TensorERKS5_N3c108ArrayRefIlEEENKUlvE0_clEvEUllE_St5arrayIPcLm2EELi4E23TrivialOffsetCalculatorILi1EjESH_NS0_6memory12LoadWithCastILi1EEENSI_13StoreWithCastILi1EEEEEviT_T0_T2_T3_T4_T5_)
        /*0080*/ 	.word	0x00000028


	//----- nvinfo : EIATTR_FRAME_SIZE
	.align		4
.L_53:
        /*0084*/ 	.byte	0x04, 0x11
        /*0086*/ 	.short	(.L_55 - .L_54)
	.align		4
.L_54:
        /*0088*/ 	.word	index@(_ZN2at6native27unrolled_elementwise_kernelIZZNS0_61_GLOBAL__N__ae8afa13_23_FlattenIndicesKernel_cu_7dd49032_311621_flatten_indices_implINS2_18CUDAKernelLauncherEiLl8EEENS_6TensorERKS5_N3c108ArrayRefIlEEENKUlvE0_clEvEUllE_St5arrayIPcLm2EELi4E23TrivialOffsetCalculatorILi1EjESH_NS0_6memory12LoadWithCastILi1EEENSI_13StoreWithCastILi1EEEEEviT_T0_T2_T3_T4_T5_)
        /*008c*/ 	.word	0x00000068


	//----- nvinfo : EIATTR_REGCOUNT
	.align		4
.L_55:
        /*0090*/ 	.byte	0x04, 0x2f
        /*0092*/ 	.short	(.L_57 - .L_56)
	.align		4
.L_56:
        /*0094*/ 	.word	index@(_ZN2at6native18elementwise_kernelILi128ELi4EZNS0_15gpu_kernel_implIZZNS0_61_GLOBAL__N__ae8afa13_23_FlattenIndicesKernel_cu_7dd49032_311621_flatten_indices_implINS3_18CUDAKernelLauncherEiLl8EEENS_6TensorERKS6_N3c108ArrayRefIlEEENKUlvE0_clEvEUllE_EEvRNS_18TensorIteratorBaseERKT_EUliE_EEviT1_)
        /*0098*/ 	.word	0x00000030


	//----- nvinfo : EIATTR_FRAME_SIZE
	.align		4
.L_57:
        /*009c*/ 	.byte	0x04, 0x11
        /*009e*/ 	.short	(.L_59 - .L_58)
	.align		4
.L_58:
        /*00a0*/ 	.word	index@(_ZN2at6native18elementwise_kernelILi128ELi4EZNS0_15gpu_kernel_implIZZNS0_61_GLOBAL__N__ae8afa13_23_FlattenIndicesKernel_cu_7dd49032_311621_flatten_indices_implINS3_18CUDAKernelLauncherEiLl8EEENS_6TensorERKS6_N3c108ArrayRefIlEEENKUlvE0_clEvEUllE_EEvRNS_18TensorIteratorBaseERKT_EUliE_EEviT1_)
        /*00a4*/ 	.word	0x00000000


	//----- nvinfo : EIATTR_REGCOUNT
	.align		4
.L_59:
        /*00a8*/ 	.byte	0x04, 0x2f
        /*00aa*/ 	.short	(.L_61 - .L_60)
	.align		4
.L_60:
        /*00ac*/ 	.word	index@(_ZN2at6native29vectorized_elementwise_kernelILi8EZZNS0_61_GLOBAL__N__ae8afa13_23_FlattenIndicesKernel_cu_7dd49032_311621_flatten_indices_implINS2_18CUDAKernelLauncherEiLl0EEENS_6TensorERKS5_N3c108ArrayRefIlEEENKUlvE0_clEvEUllE_St5arrayIPcLm2EEEEviT0_T1_)
        /*00b0*/ 	.word	0x00000038


	//----- nvinfo : EIATTR_FRAME_SIZE
	.align		4
.L_61:
        /*00b4*/ 	.byte	0x04, 0x11
        /*00b6*/ 	.short	(.L_63 - .L_62)
	.align		4
.L_62:
        /*00b8*/ 	.word	index@(_ZN2at6native29vectorized_elementwise_kernelILi8EZZNS0_61_GLOBAL__N__ae8afa13_23_FlattenIndicesKernel_cu_7dd49032_311621_flatten_indices_implINS2_18CUDAKernelLauncherEiLl0EEENS_6TensorERKS5_N3c108ArrayRefIlEEENKUlvE0_clEvEUllE_St5arrayIPcLm2EEEEviT0_T1_)
        /*00bc*/ 	.word	0x00000000


	//----- nvinfo : EIATTR_REGCOUNT
	.align		4
.L_63:
        /*00c0*/ 	.byte	0x04, 0x2f
        /*00c2*/ 	.short	(.L_65 - .L_64)
	.align		4
.L_64:
        /*00c4*/ 	.word	index@(_ZN2at6native29vectorized_elementwise_kernelILi4EZZNS0_61_GLOBAL__N__ae8afa13_23_FlattenIndicesKernel_cu_7dd49032_311621_flatten_indices_implINS2_18CUDAKernelLauncherEiLl0EEENS_6TensorERKS5_N3c108ArrayRefIlEEENKUlvE0_clEvEUllE_St5arrayIPcLm2EEEEviT0_T1_)
        /*00c8*/ 	.word	0x00000038


	//----- nvinfo : EIATTR_FRAME_SIZE
	.align		4
.L_65:
        /*00cc*/ 	.byte	0x04, 0x11
        /*00ce*/ 	.short	(.L_67 - .L_66)
	.align		4
.L_66:
        /*00d0*/ 	.word	index@(_ZN2at6native29vectorized_elementwise_kernelILi4EZZNS0_61_GLOBAL__N__ae8afa13_23_FlattenIndicesKernel_cu_7dd49032_311621_flatten_indices_implINS2_18CUDAKernelLauncherEiLl0EEENS_6TensorERKS5_N3c108ArrayRefIlEEENKUlvE0_clEvEUllE_St5arrayIPcLm2EEEEviT0_T1_)
        /*00d4*/ 	.word	0x00000000


	//----- nvinfo : EIATTR_REGCOUNT
	.align		4
.L_67:
        /*00d8*/ 	.byte	0x04, 0x2f
        /*00da*/ 	.short	(.L_69 - .L_68)
	.align		4
.L_68:
        /*00dc*/ 	.word	index@(_ZN2at6native29vectorized_elementwise_kernelILi2EZZNS0_61_GLOBAL__N__ae8afa13_23_FlattenIndicesKernel_cu_7dd49032_311621_flatten_indices_implINS2_18CUDAKernelLauncherEiLl0EEENS_6TensorERKS5_N3c108ArrayRefIlEEENKUlvE0_clEvEUllE_St5arrayIPcLm2EEEEviT0_T1_)
        /*00e0*/ 	.word	0x00000038


	//----- nvinfo : EIATTR_FRAME_SIZE
	.align		4
.L_69:
        /*00e4*/ 	.byte	0x04, 0x11
        /*00e6*/ 	.short	(.L_71 - .L_70)
	.align		4
.L_70:
        /*00e8*/ 	.word	index@(_ZN2at6native29vectorized_elementwise_kernelILi2EZZNS0_61_GLOBAL__N__ae8afa13_23_FlattenIndicesKernel_cu_7dd49032_311621_flatten_indices_implINS2_18CUDAKernelLauncherEiLl0EEENS_6TensorERKS5_N3c108ArrayRefIlEEENKUlvE0_clEvEUllE_St5arrayIPcLm2EEEEviT0_T1_)
        /*00ec*/ 	.word	0x00000000


	//----- nvinfo : EIATTR_REGCOUNT
	.align		4
.L_71:
        /*00f0*/ 	.byte	0x04, 0x2f
        /*00f2*/ 	.short	(.L_73 - .L_72)
	.align		4
.L_72:
        /*00f4*/ 	.word	index@(_ZN2at6native27unrolled_elementwise_kernelIZZNS0_61_GLOBAL__N__ae8afa13_23_FlattenIndicesKernel_cu_7dd49032_311621_flatten_indices_implINS2_18CUDAKernelLauncherEiLl0EEENS_6TensorERKS5_N3c108ArrayRefIlEEENKUlvE0_clEvEUllE_St5arrayIPcLm2EELi4E23TrivialOffsetCalculatorILi1EjESH_NS0_6memory15LoadWithoutCastENSI_16StoreWithoutCastEEEviT_T0_T2_T3_T4_T5_)
        /*00f8*/ 	.word	0x00000020


	//----- nvinfo : EIATTR_FRAME_SIZE
	.align		4
.L_73:
        /*00fc*/ 	.byte	0x04, 0x11
        /*00fe*/ 	.short	(.L_75 - .L_74)
	.align		4
.L_74:
        /*0100*/ 	.word	index@(_ZN2at6native27unrolled_elementwise_kernelIZZNS0_61_GLOBAL__N__ae8afa13_23_FlattenIndicesKernel_cu_7dd49032_311621_flatten_indices_implINS2_18CUDAKernelLauncherEiLl0EEENS_6TensorERKS5_N3c108ArrayRefIlEEENKUlvE0_clEvEUllE_St5arrayIPcLm2EELi4E23TrivialOffsetCalculatorILi1EjESH_NS0_6memory15LoadWithoutCastENSI_16StoreWithoutCastEEEviT_T0_T2_T3_T4_T5_)
        /*0104*/ 	.word	0x00000000


	//----- nvinfo : EIATTR_REGCOUNT
	.align		4
.L_75:
        /*0108*/ 	.byte	0x04, 0x2f
        /*010a*/ 	.short	(.L_77 - .L_76)
	.align		4
.L_76:
        /*010c*/ 	.word	index@(_ZN2at6native18elementwise_kernelILi128ELi2EZNS0_22gpu_kernel_impl_nocastIZZNS0_61_GLOBAL__N__ae8afa13_23_FlattenIndicesKernel_cu_7dd49032_311621_flatten_indices_implINS3_18CUDAKernelLauncherEiLl0EEENS_6TensorERKS6_N3c108ArrayRefIlEEENKUlvE0_clEvEUllE_EEvRNS_18TensorIteratorBaseERKT_EUliE_EEviT1_)
        /*0110*/ 	.word	0x00000038


	//----- nvinfo : EIATTR_FRAME_SIZE
	.align		4
.L_77:
        /*0114*/ 	.byte	0x04, 0x11
        /*0116*/ 	.short	(.L_79 - .L_78)
	.align		4
.L_78:
        /*0118*/ 	.word	index@(_ZN2at6native18elementwise_kernelILi128ELi2EZNS0_22gpu_kernel_impl_nocastIZZNS0_61_GLOBAL__N__ae8afa13_23_FlattenIndicesKernel_cu_7dd49032_311621_flatten_indices_implINS3_18CUDAKernelLauncherEiLl0EEENS_6TensorERKS6_N3c108ArrayRefIlEEENKUlvE0_clEvEUllE_EEvRNS_18TensorIteratorBaseERKT_EUliE_EEviT1_)
        /*011c*/ 	.word	0x00000000


	//----- nvinfo : EIATTR_REGCOUNT
	.align		4
.L_79:
        /*0120*/ 	.byte	0x04, 0x2f
        /*0122*/ 	.short	(.L_81 - .L_80)
	.align		4
.L_80:
        /*0124*/ 	.word	index@(_ZN2at6native27unrolled_elementwise_kernelIZZNS0_61_GLOBAL__N__ae8afa13_23_FlattenIndicesKernel_cu_7dd49032_311621_flatten_indices_implINS2_18CUDAKernelLauncherEiLl0EEENS_6TensorERKS5_N3c108ArrayRefIlEEENKUlvE0_clEvEUllE_St5arrayIPcLm2EELi4E23TrivialOffsetCalculatorILi1EjESH_NS0_6memory12LoadWithCastILi1EEENSI_13StoreWithCastILi1EEEEEviT_T0_T2_T3_T4_T5_)
        /*0128*/ 	.word	0x00000030


	//----- nvinfo : EIATTR_FRAME_SIZE
	.align		4
.L_81:
        /*012c*/ 	.byte	0x04, 0x11
        /*012e*/ 	.short	(.L_83 - .L_82)
	.align		4
.L_82:
        /*0130*/ 	.word	index@(_ZN2at6native27unrolled_elementwise_kernelIZZNS0_61_GLOBAL__N__ae8afa13_23_FlattenIndicesKernel_cu_7dd49032_311621_flatten_indices_implINS2_18CUDAKernelLauncherEiLl0EEENS_6TensorERKS5_N3c108ArrayRefIlEEENKUlvE0_clEvEUllE_St5arrayIPcLm2EELi4E23TrivialOffsetCalculatorILi1EjESH_NS0_6memory12LoadWithCastILi1EEENSI_13StoreWithCastILi1EEEEEviT_T0_T2_T3_T4_T5_)
        /*0134*/ 	.word	0x00000000


	//----- nvinfo : EIATTR_REGCOUNT
	.align		4
.L_83:
        /*0138*/ 	.byte	0x04, 0x2f
        /*013a*/ 	.short	(.L_85 - .L_84)
	.align		4
.L_84:
        /*013c*/ 	.word	index@(_ZN2at6native18elementwise_kernelILi128ELi4EZNS0_15gpu_kernel_implIZZNS0_61_GLOBAL__N__ae8afa13_23_FlattenIndicesKernel_cu_7dd49032_311621_flatten_indices_implINS3_18CUDAKernelLauncherEiLl0EEENS_6TensorERKS6_N3c108ArrayRefIlEEENKUlvE0_clEvEUllE_EEvRNS_18TensorIteratorBaseERKT_EUliE_EEviT1_)
        /*0140*/ 	.word	0x00000038


	//----- nvinfo : EIATTR_FRAME_SIZE
	.align		4
.L_85:
        /*0144*/ 	.byte	0x04, 0x11
        /*0146*/ 	.short	(.L_87 - .L_86)
	.align		4
.L_86:
        /*0148*/ 	.word	index@(_ZN2at6native18elementwise_kernelILi128ELi4EZNS0_15gpu_kernel_implIZZNS0_61_GLOBAL__N__ae8afa13_23_FlattenIndicesKernel_cu_7dd49032_311621_flatten_indices_implINS3_18CUDAKernelLauncherEiLl0EEENS_6TensorERKS6_N3c108ArrayRefIlEEENKUlvE0_clEvEUllE_EEvRNS_18TensorIteratorBaseERKT_EUliE_EEviT1_)
        /*014c*/ 	.word	0x00000000


	//----- nvinfo : EIATTR_REGCOUNT
	.align		4
.L_87:
        /*0150*/ 	.byte	0x04, 0x2f
        /*0152*/ 	.short	(.L_89 - .L_88)
	.align		4
.L_88:
        /*0154*/ 	.word	index@(_ZN2at6native29vectorized_elementwise_kernelILi8EZZNS0_61_GLOBAL__N__ae8afa13_23_FlattenIndicesKernel_cu_7dd49032_311621_flatten_indices_implINS2_18CUDAKernelLauncherElLl8EEENS_6TensorERKS5_N3c108ArrayRefIlEEENKUlvE0_clEvEUllE_St5arrayIPcLm2EEEEviT0_T1_)
        /*0158*/ 	.word	0x00000028


	//----- nvinfo : EIATTR_FRAME_SIZE
	.align		4
.L_89:
        /*015c*/ 	.byte	0x04, 0x11
        /*015e*/ 	.short	(.L_91 - .L_90)
	.align		4
.L_90:
        /*0160*/ 	.word	index@(_ZN2at6native29vectorized_elementwise_kernelILi8EZZNS0_61_GLOBAL__N__ae8afa13_23_FlattenIndicesKernel_cu_7dd49032_311621_flatten_indices_implINS2_18CUDAKernelLauncherElLl8EEENS_6TensorERKS5_N3c108ArrayRefIlEEENKUlvE0_clEvEUllE_St5arrayIPcLm2EEEEviT0_T1_)
        /*0164*/ 	.word	0x00000068


	//----- nvinfo : EIATTR_REGCOUNT
	.align		4
.L_91:
        /*0168*/ 	.byte	0x04, 0x2f
        /*016a*/ 	.short	(.L_93 - .L_92)
	.align		4
.L_92:
        /*016c*/ 	.word	index@(_ZN2at6native29vectorized_elementwise_kernelILi4EZZNS0_61_GLOBAL__N__ae8afa13_23_FlattenIndicesKernel_cu_7dd49032_311621_flatten_indices_implINS2_18CUDAKernelLauncherElLl8EEENS_6TensorERKS5_N3c108ArrayRefIlEEENKUlvE0_clEvEUllE_St5arrayIPcLm2EEEEviT0_T1_)
        /*0170*/ 	.word	0x00000028


	//----- nvinfo : EIATTR_FRAME_SIZE
	.align		4
.L_93:
        /*0174*/ 	.byte	0x04, 0x11
        /*0176*/ 	.short	(.L_95 - .L_94)
	.align		4
.L_94:
        /*0178*/ 	.word	index@(_ZN2at6native29vectorized_elementwise_kernelILi4EZZNS0_61_GLOBAL__N__ae8afa13_23_FlattenIndicesKernel_cu_7dd49032_311621_flatten_indices_implINS2_18CUDAKernelLauncherElLl8EEENS_6TensorERKS5_N3c108ArrayRefIlEEENKUlvE0_clEvEUllE_St5arrayIPcLm2EEEEviT0_T1_)
        /*017c*/ 	.word	0x00000068


	//----- nvinfo : EIATTR_REGCOUNT
	.align		4
.L_95:
        /*0180*/ 	.byte	0x04, 0x2f
        /*0182*/ 	.short	(.L_97 - .L_96)
	.align		4
.L_96:
        /*0184*/ 	.word	index@(_ZN2at6native29vectorized_elementwise_kernelILi2EZZNS0_61_GLOBAL__N__ae8afa13_23_FlattenIndicesKernel_cu_7dd49032_311621_flatten_indices_implINS2_18CUDAKernelLauncherElLl8EEENS_6TensorERKS5_N3c108ArrayRefIlEEENKUlvE0_clEvEUllE_St5arrayIPcLm2EEEEviT0_T1_)
        /*0188*/ 	.word	0x00000028


	//----- nvinfo : EIATTR_FRAME_SIZE
	.align		4
.L_97:
        /*018c*/ 	.byte	0x04, 0x11
        /*018e*/ 	.short	(.L_99 - .L_98)
	.align		4
.L_98:
        /*0190*/ 	.word	index@(_ZN2at6native29vectorized_elementwise_kernelILi2EZZNS0_61_GLOBAL__N__ae8afa13_23_FlattenIndicesKernel_cu_7dd49032_311621_flatten_indices_implINS2_18CUDAKernelLauncherElLl8EEENS_6TensorERKS5_N3c108ArrayRefIlEEENKUlvE0_clEvEUllE_St5arrayIPcLm2EEEEviT0_T1_)
        /*0194*/ 	.word	0x00000068


	//----- nvinfo : EIATTR_REGCOUNT
	.align		4
.L_99:
        /*0198*/ 	.byte	0x04, 0x2f
        /*019a*/ 	.short	(.L_101 - .L_100)
	.align		4
.L_100:
        /*019c*/ 	.word	index@(_ZN2at6native27unrolled_elementwise_kernelIZZNS0_61_GLOBAL__N__ae8afa13_23_FlattenIndicesKernel_cu_7dd49032_311621_flatten_indices_implINS2_18CUDAKernelLauncherElLl8EEENS_6TensorERKS5_N3c108ArrayRefIlEEENKUlvE0_clEvEUllE_St5arrayIPcLm2EELi4E23TrivialOffsetCalculatorILi1EjESH_NS0_6memory15LoadWithoutCastENSI_16StoreWithoutCastEEEviT_T0_T2_T3_T4_T5_)
        /*01a0*/ 	.word	0x00000020


	//----- nvinfo : EIATTR_FRAME_SIZE
	.align		4
.L_101:
        /*01a4*/ 	.byte	0x04, 0x11
        /*01a6*/ 	.short	(.L_103 - .L_102)
	.align		4
.L_102:
        /*01a8*/ 	.word	index@(_ZN2at6native27unrolled_elementwise_kernelIZZNS0_61_GLOBAL__N__ae8afa13_23_FlattenIndicesKernel_cu_7dd49032_311621_flatten_indices_implINS2_18CUDAKernelLauncherElLl8EEENS_6TensorERKS5_N3c108ArrayRefIlEEENKUlvE0_clEvEUllE_St5arrayIPcLm2EELi4E23TrivialOffsetCalculatorILi1EjESH_NS0_6memory15LoadWithoutCastENSI_16StoreWithoutCastEEEviT_T0_T2_T3_T4_T5_)
        /*01ac*/ 	.word	0x00000068


	//----- nvinfo : EIATTR_REGCOUNT
	.align		4
.L_103:
        /*01b0*/ 	.byte	0x04, 0x2f
        /*01b2*/ 	.short	(.L_105 - .L_104)
	.align		4
.L_104:
        /*01b4*/ 	.word	index@(_ZN2at6native18elementwise_kernelILi128ELi2EZNS0_22gpu_kernel_impl_nocastIZZNS0_61_GLOBAL__N__ae8afa13_23_FlattenIndicesKernel_cu_7dd49032_311621_flatten_indices_implINS3_18CUDAKernelLauncherElLl8EEENS_6TensorERKS6_N3c108ArrayRefIlEEENKUlvE0_clEvEUllE_EEvRNS_18TensorIteratorBaseERKT_EUliE_EEviT1_)
        /*01b8*/ 	.word	0x0000002e


	//----- nvinfo : EIATTR_FRAME_SIZE
	.align		4
.L_105:
        /*01bc*/ 	.byte	0x04, 0x11
        /*01be*/ 	.short	(.L_107 - .L_106)
	.align		4
.L_106:
        /*01c0*/ 	.word	index@(_ZN2at6native18elementwise_kernelILi128ELi2EZNS0_22gpu_kernel_impl_nocastIZZNS0_61_GLOBAL__N__ae8afa13_23_FlattenIndicesKernel_cu_7dd49032_311621_flatten_indices_implINS3_18CUDAKernelLauncherElLl8EEENS_6TensorERKS6_N3c108ArrayRefIlEEENKUlvE0_clEvEUllE_EEvRNS_18TensorIteratorBaseERKT_EUliE_EEviT1_)
        /*01c4*/ 	.word	0x00000000


	//----- nvinfo : EIATTR_REGCOUNT
	.align		4
.L_107:
        /*01c8*/ 	.byte	0x04, 0x2f
        /*01ca*/ 	.short	(.L_109 - .L_108)
	.align		4
.L_108:
        /*01cc*/ 	.word	index@(_ZN2at6native27unrolled_elementwise_kernelIZZNS0_61_GLOBAL__N__ae8afa13_23_FlattenIndicesKernel_cu_7dd49032_311621_flatten_indices_implINS2_18CUDAKernelLauncherElLl8EEENS_6TensorERKS5_N3c108ArrayRefIlEEENKUlvE0_clEvEUllE_St5arrayIPcLm2EELi4E23TrivialOffsetCalculatorILi1EjESH_NS0_6memory12LoadWithCastILi1EEENSI_13StoreWithCastILi1EEEEEviT_T0_T2_T3_T4_T5_)
        /*01d0*/ 	.word	0x00000028


	//----- nvinfo : EIATTR_FRAME_SIZE
	.align		4
.L_109:
        /*01d4*/ 	.byte	0x04, 0x11
        /*01d6*/ 	.short	(.L_111 - .L_110)
	.align		4
.L_110:
        /*01d8*/ 	.word	index@(_ZN2at6native27unrolled_elementwise_kernelIZZNS0_61_GLOBAL__N__ae8afa13_23_FlattenIndicesKernel_cu_7dd49032_311621_flatten_indices_implINS2_18CUDAKernelLauncherElLl8EEENS_6TensorERKS5_N3c108ArrayRefIlEEENKUlvE0_clEvEUllE_St5arrayIPcLm2EELi4E23TrivialOffsetCalculatorILi1EjESH_NS0_6memory12LoadWithCastILi1EEENSI_13StoreWithCastILi1EEEEEviT_T0_T2_T3_T4_T5_)
        /*01dc*/ 	.word	0x00000068


	//----- nvinfo : EIATTR_REGCOUNT
	.align		4
.L_111:
        /*01e0*/ 	.byte	0x04, 0x2f
        /*01e2*/ 	.short	(.L_113 - .L_112)
	.align		4
.L_112:
        /*01e4*/ 	.word	index@(_ZN2at6native18elementwise_kernelILi128ELi4EZNS0_15gpu_kernel_implIZZNS0_61_GLOBAL__N__ae8afa13_23_FlattenIndicesKernel_cu_7dd49032_311621_flatten_indices_implINS3_18CUDAKernelLauncherElLl8EEENS_6TensorERKS6_N3c108ArrayRefIlEEENKUlvE0_clEvEUllE_EEvRNS_18TensorIteratorBaseERKT_EUliE_EEviT1_)
        /*01e8*/ 	.word	0x00000038


	//----- nvinfo : EIATTR_FRAME_SIZE
	.align		4
.L_113:
        /*01ec*/ 	.byte	0x04, 0x11
        /*01ee*/ 	.short	(.L_115 - .L_114)
	.align		4
.L_114:
        /*01f0*/ 	.word	index@(_ZN2at6native18elementwise_kernelILi128ELi4EZNS0_15gpu_kernel_implIZZNS0_61_GLOBAL__N__ae8afa13_23_FlattenIndicesKernel_cu_7dd49032_311621_flatten_indices_implINS3_18CUDAKernelLauncherElLl8EEENS_6TensorERKS6_N3c108ArrayRefIlEEENKUlvE0_clEvEUllE_EEvRNS_18TensorIteratorBaseERKT_EUliE_EEviT1_)
        /*01f4*/ 	.word	0x00000000


	//----- nvinfo : EIATTR_REGCOUNT
	.align		4
.L_115:
        /*01f8*/ 	.byte	0x04, 0x2f
        /*01fa*/ 	.short	(.L_117 - .L_116)
	.align		4
.L_116:
        /*01fc*/ 	.word	index@(_ZN2at6native29vectorized_elementwise_kernelILi8EZZNS0_61_GLOBAL__N__ae8afa13_23_FlattenIndicesKernel_cu_7dd49032_311621_flatten_indices_implINS2_18CUDAKernelLauncherElLl0EEENS_6TensorERKS5_N3c108ArrayRefIlEEENKUlvE0_clEvEUllE_St5arrayIPcLm2EEEEviT0_T1_)
        /*0200*/ 	.word	0x00000038


	//----- nvinfo : EIATTR_FRAME_SIZE
	.align		4
.L_117:
        /*0204*/ 	.byte	0x04, 0x11
        /*0206*/ 	.short	(.L_119 - .L_118)
	.align		4
.L_118:
        /*0208*/ 	.word	index@(_ZN2at6native29vectorized_elementwise_kernelILi8EZZNS0_61_GLOBAL__N__ae8afa13_23_FlattenIndicesKernel_cu_7dd49032_311621_flatten_indices_implINS2_18CUDAKernelLauncherElLl0EEENS_6TensorERKS5_N3c108ArrayRefIlEEENKUlvE0_clEvEUllE_St5arrayIPcLm2EEEEviT0_T1_)
        /*020c*/ 	.word	0x00000000


	//----- nvinfo : EIATTR_REGCOUNT
	.align		4
.L_119:
        /*0210*/ 	.byte	0x04, 0x2f
        /*0212*/ 	.short	(.L_121 - .L_120)
	.align		4
.L_120:
        /*0214*/ 	.word	index@(_ZN2at6native29vectorized_elementwise_kernelILi4EZZNS0_61_GLOBAL__N__ae8afa13_23_FlattenIndicesKernel_cu_7dd49032_311621_flatten_indices_implINS2_18CUDAKernelLauncherElLl0EEENS_6TensorERKS5_N3c108ArrayRefIlEEENKUlvE0_clEvEUllE_St5arrayIPcLm2EEEEviT0_T1_)
        /*0218*/ 	.word	0x00000038


	//----- nvinfo : EIATTR_FRAME_SIZE
	.align		4
.L_121:
        /*021c*/ 	.byte	0x04, 0x11
        /*021e*/ 	.short	(.L_123 - .L_122)
	.align		4
.L_122:
        /*0220*/ 	.word	index@(_ZN2at6native29vectorized_elementwise_kernelILi4EZZNS0_61_GLOBAL__N__ae8afa13_23_FlattenIndicesKernel_cu_7dd49032_311621_flatten_indices_implINS2_18CUDAKernelLauncherElLl0EEENS_6TensorERKS5_N3c108ArrayRefIlEEENKUlvE0_clEvEUllE_St5arrayIPcLm2EEEEviT0_T1_)
        /*0224*/ 	.word	0x00000000


	//----- nvinfo : EIATTR_REGCOUNT
	.align		4
.L_123:
        /*0228*/ 	.byte	0x04, 0x2f
        /*022a*/ 	.short	(.L_125 - .L_124)
	.align		4
.L_124:
        /*022c*/ 	.word	index@(_ZN2at6native29vectorized_elementwise_kernelILi2EZZNS0_61_GLOBAL__N__ae8afa13_23_FlattenIndicesKernel_cu_7dd49032_311621_flatten_indices_implINS2_18CUDAKernelLauncherElLl0EEENS_6TensorERKS5_N3c108ArrayRefIlEEENKUlvE0_clEvEUllE_St5arrayIPcLm2EEEEviT0_T1_)
        /*0230*/ 	.word	0x00000038


	//----- nvinfo : EIATTR_FRAME_SIZE
	.align		4
.L_125:
        /*0234*/ 	.byte	0x04, 0x11
        /*0236*/ 	.short	(.L_127 - .L_126)
	.align		4
.L_126:
        /*0238*/ 	.word	index@(_ZN2at6native29vectorized_elementwise_kernelILi2EZZNS0_61_GLOBAL__N__ae8afa13_23_FlattenIndicesKernel_cu_7dd49032_311621_flatten_indices_implINS2_18CUDAKernelLauncherElLl0EEENS_6TensorERKS5_N3c108ArrayRefIlEEENKUlvE0_clEvEUllE_St5arrayIPcLm2EEEEviT0_T1_)
        /*023c*/ 	.word	0x00000000


	//----- nvinfo : EIATTR_REGCOUNT
	.align		4
.L_127:
        /*0240*/ 	.byte	0x04, 0x2f
        /*0242*/ 	.short	(.L_129 - .L_128)
	.align		4
.L_128:
        /*0244*/ 	.word	index@(_ZN2at6native27unrolled_elementwise_kernelIZZNS0_61_GLOBAL__N__ae8afa13_23_FlattenIndicesKernel_cu_7dd49032_311621_flatten_indices_implINS2_18CUDAKernelLauncherElLl0EEENS_6TensorERKS5_N3c108ArrayRefIlEEENKUlvE0_clEvEUllE_St5arrayIPcLm2EELi4E23TrivialOffsetCalculatorILi1EjESH_NS0_6memory15LoadWithoutCastENSI_16StoreWithoutCastEEEviT_T0_T2_T3_T4_T5_)
        /*0248*/ 	.word	0x00000020


	//----- nvinfo : EIATTR_FRAME_SIZE
	.align		4
.L_129:
        /*024c*/ 	.byte	0x04, 0x11
        /*024e*/ 	.short	(.L_131 - .L_130)
	.align		4
.L_130:
        /*0250*/ 	.word	index@(_ZN2at6native27unrolled_elementwise_kernelIZZNS0_61_GLOBAL__N__ae8afa13_23_FlattenIndicesKernel_cu_7dd49032_311621_flatten_indices_implINS2_18CUDAKernelLauncherElLl0EEENS_6TensorERKS5_N3c108ArrayRefIlEEENKUlvE0_clEvEUllE_St5arrayIPcLm2EELi4E23TrivialOffsetCalculatorILi1EjESH_NS0_6memory15LoadWithoutCastENSI_16StoreWithoutCastEEEviT_T0_T2_T3_T4_T5_)
        /*0254*/ 	.word	0x00000000


	//----- nvinfo : EIATTR_REGCOUNT
	.align		4
.L_131:
        /*0258*/ 	.byte	0x04, 0x2f
        /*025a*/ 	.short	(.L_133 - .L_132)
	.align		4
.L_132:
        /*025c*/ 	.word	index@(_ZN2at6native18elementwise_kernelILi128ELi2EZNS0_22gpu_kernel_impl_nocastIZZNS0_61_GLOBAL__N__ae8afa13_23_FlattenIndicesKernel_cu_7dd49032_311621_flatten_indices_implINS3_18CUDAKernelLauncherElLl0EEENS_6TensorERKS6_N3c108ArrayRefIlEEENKUlvE0_clEvEUllE_EEvRNS_18TensorIteratorBaseERKT_EUliE_EEviT1_)
        /*0260*/ 	.word	0x00000038


	//----- nvinfo : EIATTR_FRAME_SIZE
	.align		4
.L_133:
        /*0264*/ 	.byte	0x04, 0x11
        /*0266*/ 	.short	(.L_135 - .L_134)
	.align		4
.L_134:
        /*0268*/ 	.word	index@(_ZN2at6native18elementwise_kernelILi128ELi2EZNS0_22gpu_kernel_impl_nocastIZZNS0_61_GLOBAL__N__ae8afa13_23_FlattenIndicesKernel_cu_7dd49032_311621_flatten_indices_implINS3_18CUDAKernelLauncherElLl0EEENS_6TensorERKS6_N3c108ArrayRefIlEEENKUlvE0_clEvEUllE_EEvRNS_18TensorIteratorBaseERKT_EUliE_EEviT1_)
        /*026c*/ 	.word	0x00000000


	//----- nvinfo : EIATTR_REGCOUNT
	.align		4
.L_135:
        /*0270*/ 	.byte	0x04, 0x2f
        /*0272*/ 	.short	(.L_137 - .L_136)
	.align		4
.L_136:
        /*0274*/ 	.word	index@(_ZN2at6native27unrolled_elementwise_kernelIZZNS0_61_GLOBAL__N__ae8afa13_23_FlattenIndicesKernel_cu_7dd49032_311621_flatten_indices_implINS2_18CUDAKernelLauncherElLl0EEENS_6TensorERKS5_N3c108ArrayRefIlEEENKUlvE0_clEvEUllE_St5arrayIPcLm2EELi4E23TrivialOffsetCalculatorILi1EjESH_NS0_6memory12LoadWithCastILi1EEENSI_13StoreWithCastILi1EEEEEviT_T0_T2_T3_T4_T5_)
        /*0278*/ 	.word	0x00000030


	//----- nvinfo : EIATTR_FRAME_SIZE
	.align		4
.L_137:
        /*027c*/ 	.byte	0x04, 0x11
        /*027e*/ 	.short	(.L_139 - .L_138)
	.align		4
.L_138:
        /*0280*/ 	.word	index@(_ZN2at6native27unrolled_elementwise_kernelIZZNS0_61_GLOBAL__N__ae8afa13_23_FlattenIndicesKernel_cu_7dd49032_311621_flatten_indices_implINS2_18CUDAKernelLauncherElLl0EEENS_6TensorERKS5_N3c108ArrayRefIlEEENKUlvE0_clEvEUllE_St5arrayIPcLm2EELi4E23TrivialOffsetCalculatorILi1EjESH_NS0_6memory12LoadWithCastILi1EEENSI_13StoreWithCastILi1EEEEEviT_T0_T2_T3_T4_T5_)
        /*0284*/ 	.word	0x00000000


	//----- nvinfo : EIATTR_REGCOUNT
	.align		4
.L_139:
        /*0288*/ 	.byte	0x04, 0x2f
        /*028a*/ 	.short	(.L_141 - .L_140)
	.align		4
.L_140:
        /*028c*/ 	.word	index@(_ZN2at6native18elementwise_kernelILi128ELi4EZNS0_15gpu_kernel_implIZZNS0_61_GLOBAL__N__ae8afa13_23_FlattenIndicesKernel_cu_7dd49032_311621_flatten_indices_implINS3_18CUDAKernelLauncherElLl0EEENS_6TensorERKS6_N3c108ArrayRefIlEEENKUlvE0_clEvEUllE_EEvRNS_18TensorIteratorBaseERKT_EUliE_EEviT1_)
        /*0290*/ 	.word	0x0000003e


	//----- nvinfo : EIATTR_FRAME_SIZE
	.align		4
.L_141:
        /*0294*/ 	.byte	0x04, 0x11
        /*0296*/ 	.short	(.L_143 - .L_142)
	.align		4
.L_142:
        /*0298*/ 	.word	index@(_ZN2at6native18elementwise_kernelILi128ELi4EZNS0_15gpu_kernel_implIZZNS0_61_GLOBAL__N__ae8afa13_23_FlattenIndicesKernel_cu_7dd49032_311621_flatten_indices_implINS3_18CUDAKernelLauncherElLl0EEENS_6TensorERKS6_N3c108ArrayRefIlEEENKUlvE0_clEvEUllE_EEvRNS_18TensorIteratorBaseERKT_EUliE_EEviT1_)
        /*029c*/ 	.word	0x00000000


	//----- nvinfo : EIATTR_MIN_STACK_SIZE
	.align		4
.L_143:
        /*02a0*/ 	.byte	0x04, 0x12
        /*02a2*/ 	.short	(.L_145 - .L_144)
	.align		4
.L_144:
        /*02a4*/ 	.word	index@(_ZN2at6native18elementwise_kernelILi128ELi4EZNS0_15gpu_kernel_implIZZNS0_61_GLOBAL__N__ae8afa13_23_FlattenIndicesKernel_cu_7dd49032_311621_flatten_indices_implINS3_18CUDAKernelLauncherElLl0EEENS_6TensorERKS6_N3c108ArrayRefIlEEENKUlvE0_clEvEUllE_EEvRNS_18TensorIteratorBaseERKT_EUliE_EEviT1_)
        /*02a8*/ 	.word	0x00000000


	//----- nvinfo : EIATTR_MIN_STACK_SIZE
	.align		4
.L_145:
        /*02ac*/ 	.byte	0x04, 0x12
        /*02ae*/ 	.short	(.L_147 - .L_146)
	.align		4
.L_146:
        /*02b0*/ 	.word	index@(_ZN2at6native27unrolled_elementwise_kernelIZZNS0_61_GLOBAL__N__ae8afa13_23_FlattenIndicesKernel_cu_7dd49032_311621_flatten_indices_implINS2_18CUDAKernelLauncherElLl0EEENS_6TensorERKS5_N3c108ArrayRefIlEEENKUlvE0_clEvEUllE_St5arrayIPcLm2EELi4E23TrivialOffsetCalculatorILi1EjESH_NS0_6memory12LoadWithCastILi1EEENSI_13StoreWithCastILi1EEEEEviT_T0_T2_T3_T4_T5_)
        /*02b4*/ 	.word	0x00000000


	//----- nvinfo : EIATTR_MIN_STACK_SIZE
	.align		4
.L_147:
        /*02b8*/ 	.byte	0x04, 0x12
        /*02ba*/ 	.short	(.L_149 - .L_148)
	.align		4
.L_148:
        /*02bc*/ 	.word	index@(_ZN2at6native18elementwise_kernelILi128ELi2EZNS0_22gpu_kernel_impl_nocastIZZNS0_61_GLOBAL__N__ae8afa13_23_FlattenIndicesKernel_cu_7dd49032_311621_flatten_indices_implINS3_18CUDAKernelLauncherElLl0EEENS_6TensorERKS6_N3c108ArrayRefIlEEENKUlvE0_clEvEUllE_EEvRNS_18TensorIteratorBaseERKT_EUliE_EEviT1_)
        /*02c0*/ 	.word	0x00000000


	//----- nvinfo : EIATTR_MIN_STACK_SIZE
	.align		4
.L_149:
        /*02c4*/ 	.byte	0x04, 0x12
        /*02c6*/ 	.short	(.L_151 - .L_150)
	.align		4
.L_150:
        /*02c8*/ 	.word	index@(_ZN2at6native27unrolled_elementwise_kernelIZZNS0_61_GLOBAL__N__ae8afa13_23_FlattenIndicesKernel_cu_7dd49032_311621_flatten_indices_implINS2_18CUDAKernelLauncherElLl0EEENS_6TensorERKS5_N3c108ArrayRefIlEEENKUlvE0_clEvEUllE_St5arrayIPcLm2EELi4E23TrivialOffsetCalculatorILi1EjESH_NS0_6memory15LoadWithoutCastENSI_16StoreWithoutCastEEEviT_T0_T2_T3_T4_T5_)
        /*02cc*/ 	.word	0x00000000


	//----- nvinfo : EIATTR_MIN_STACK_SIZE
	.align		4
.L_151:
        /*02d0*/ 	.byte	0x04, 0x12
        /*02d2*/ 	.short	(.L_153 - .L_152)
	.align		4
.L_152:
        /*02d4*/ 	.word	index@(_ZN2at6native29vectorized_elementwise_kernelILi2EZZNS0_61_GLOBAL__N__ae8afa13_23_FlattenIndicesKernel_cu_7dd49032_311621_flatten_indices_implINS2_18CUDAKernelLauncherElLl0EEENS_6TensorERKS5_N3c108ArrayRefIlEEENKUlvE0_clEvEUllE_St5arrayIPcLm2EEEEviT0_T1_)
        /*02d8*/ 	.word	0x00000000


	//----- nvinfo : EIATTR_MIN_STACK_SIZE
	.align		4
.L_153:
        /*02dc*/ 	.byte	0x04, 0x12
        /*02de*/ 	.short	(.L_155 - .L_154)
	.align		4
.L_154:
        /*02e0*/ 	.word	index@(_ZN2at6native29vectorized_elementwise_kernelILi4EZZNS0_61_GLOBAL__N__ae8afa13_23_FlattenIndicesKernel_cu_7dd49032_311621_flatten_indices_implINS2_18CUDAKernelLauncherElLl0EEENS_6TensorERKS5_N3c108ArrayRefIlEEENKUlvE0_clEvEUllE_St5arrayIPcLm2EEEEviT0_T1_)
        /*02e4*/ 	.word	0x00000000


	//----- nvinfo : EIATTR_MIN_STACK_SIZE
	.align		4
.L_155:
        /*02e8*/ 	.byte	0x04, 0x12
        /*02ea*/ 	.short	(.L_157 - .L_156)
	.align		4
.L_156:
        /*02ec*/ 	.word	index@(_ZN2at6native29vectorized_elementwise_kernelILi8EZZNS0_61_GLOBAL__N__ae8afa13_23_FlattenIndicesKernel_cu_7dd49032_311621_flatten_indices_implINS2_18CUDAKernelLauncherElLl0EEENS_6TensorERKS5_N3c108ArrayRefIlEEENKUlvE0_clEvEUllE_St5arrayIPcLm2EEEEviT0_T1_)
        /*02f0*/ 	.word	0x00000000


	//----- nvinfo : EIATTR_MIN_STACK_SIZE
	.align		4
.L_157:
        /*02f4*/ 	.byte	0x04, 0x12
        /*02f6*/ 	.short	(.L_159 - .L_158)
	.align		4
.L_158:
        /*02f8*/ 	.word	index@(_ZN2at6native18elementwise_kernelILi128ELi4EZNS0_15gpu_kernel_implIZZNS0_61_GLOBAL__N__ae8afa13_23_FlattenIndicesKernel_cu_7dd49032_311621_flatten_indices_implINS3_18CUDAKernelLauncherElLl8EEENS_6TensorERKS6_N3c108ArrayRefIlEEENKUlvE0_clEvEUllE_EEvRNS_18TensorIteratorBaseERKT_EUliE_EEviT1_)
        /*02fc*/ 	.word	0x00000000


	//----- nvinfo : EIATTR_MIN_STACK_SIZE
	.align		4
.L_159:
        /*0300*/ 	.byte	0x04, 0x12
        /*0302*/ 	.short	(.L_161 - .L_160)
	.align		4
.L_160:
        /*0304*/ 	.word	index@(_ZN2at6native27unrolled_elementwise_kernelIZZNS0_61_GLOBAL__N__ae8afa13_23_FlattenIndicesKernel_cu_7dd49032_311621_flatten_indices_implINS2_18CUDAKernelLauncherElLl8EEENS_6TensorERKS5_N3c108ArrayRefIlEEENKUlvE0_clEvEUllE_St5arrayIPcLm2EELi4E23TrivialOffsetCalculatorILi1EjESH_NS0_6memory12LoadWithCastILi1EEENSI_13StoreWithCastILi1EEEEEviT_T0_T2_T3_T4_T5_)
        /*0308*/ 	.word	0x00000068


	//----- nvinfo : EIATTR_MIN_STACK_SIZE
	.align		4
.L_161:
        /*030c*/ 	.byte	0x04, 0x12
        /*030e*/ 	.short	(.L_163 - .L_162)
	.align		4
.L_162:
        /*0310*/ 	.word	index@(_ZN2at6native18elementwise_kernelILi128ELi2EZNS0_22gpu_kernel_impl_nocastIZZNS0_61_GLOBAL__N__ae8afa13_23_FlattenIndicesKernel_cu_7dd49032_311621_flatten_indices_implINS3_18CUDAKernelLauncherElLl8EEENS_6TensorERKS6_N3c108ArrayRefIlEEENKUlvE0_clEvEUllE_EEvRNS_18TensorIteratorBaseERKT_EUliE_EEviT1_)
        /*0314*/ 	.word	0x00000000


	//----- nvinfo : EIATTR_MIN_STACK_SIZE
	.align		4
.L_163:
        /*0318*/ 	.byte	0x04, 0x12
        /*031a*/ 	.short	(.L_165 - .L_164)
	.align		4
.L_164:
        /*031c*/ 	.word	index@(_ZN2at6native27unrolled_elementwise_kernelIZZNS0_61_GLOBAL__N__ae8afa13_23_FlattenIndicesKernel_cu_7dd49032_311621_flatten_indices_implINS2_18CUDAKernelLauncherElLl8EEENS_6TensorERKS5_N3c108ArrayRefIlEEENKUlvE0_clEvEUllE_St5arrayIPcLm2EELi4E23TrivialOffsetCalculatorILi1EjESH_NS0_6memory15LoadWithoutCastENSI_16StoreWithoutCastEEEviT_T0_T2_T3_T4_T5_)
        /*0320*/ 	.word	0x00000068


	//----- nvinfo : EIATTR_MIN_STACK_SIZE
	.align		4
.L_165:
        /*0324*/ 	.byte	0x04, 0x12
        /*0326*/ 	.short	(.L_167 - .L_166)
	.align		4
.L_166:
        /*0328*/ 	.word	index@(_ZN2at6native29vectorized_elementwise_kernelILi2EZZNS0_61_GLOBAL__N__ae8afa13_23_FlattenIndicesKernel_cu_7dd49032_311621_flatten_indices_implINS2_18CUDAKernelLauncherElLl8EEENS_6TensorERKS5_N3c108ArrayRefIlEEENKUlvE0_clEvEUllE_St5arrayIPcLm2EEEEviT0_T1_)
        /*032c*/ 	.word	0x00000068


	//----- nvinfo : EIATTR_MIN_STACK_SIZE
	.align		4
.L_167:
        /*0330*/ 	.byte	0x04, 0x12
        /*0332*/ 	.short	(.L_169 - .L_168)
	.align		4
.L_168:
        /*0334*/ 	.word	index@(_ZN2at6native29vectorized_elementwise_kernelILi4EZZNS0_61_GLOBAL__N__ae8afa13_23_FlattenIndicesKernel_cu_7dd49032_311621_flatten_indices_implINS2_18CUDAKernelLauncherElLl8EEENS_6TensorERKS5_N3c108ArrayRefIlEEENKUlvE0_clEvEUllE_St5arrayIPcLm2EEEEviT0_T1_)
        /*0338*/ 	.word	0x00000068


	//----- nvinfo : EIATTR_MIN_STACK_SIZE
	.align		4
.L_169:
        /*033c*/ 	.byte	0x04, 0x12
        /*033e*/ 	.short	(.L_171 - .L_170)
	.align		4
.L_170:
        /*0340*/ 	.word	index@(_ZN2at6native29vectorized_elementwise_kernelILi8EZZNS0_61_GLOBAL__N__ae8afa13_23_FlattenIndicesKernel_cu_7dd49032_311621_flatten_indices_implINS2_18CUDAKernelLauncherElLl8EEENS_6TensorERKS5_N3c108ArrayRefIlEEENKUlvE0_clEvEUllE_St5arrayIPcLm2EEEEviT0_T1_)
        /*0344*/ 	.word	0x00000068


	//----- nvinfo : EIATTR_MIN_STACK_SIZE
	.align		4
.L_171:
        /*0348*/ 	.byte	0x04, 0x12
        /*034a*/ 	.short	(.L_173 - .L_172)
	.align		4
.L_172:
        /*034c*/ 	.word	index@(_ZN2at6native18elementwise_kernelILi128ELi4EZNS0_15gpu_kernel_implIZZNS0_61_GLOBAL__N__ae8afa13_23_FlattenIndicesKernel_cu_7dd49032_311621_flatten_indices_implINS3_18CUDAKernelLauncherEiLl0EEENS_6TensorERKS6_N3c108ArrayRefIlEEENKUlvE0_clEvEUllE_EEvRNS_18TensorIteratorBaseERKT_EUliE_EEviT1_)
        /*0350*/ 	.word	0x00000000


	//----- nvinfo : EIATTR_MIN_STACK_SIZE
	.align		4
.L_173:
        /*0354*/ 	.byte	0x04, 0x12
        /*0356*/ 	.short	(.L_175 - .L_174)
	.align		4
.L_174:
        /*0358*/ 	.word	index@(_ZN2at6native27unrolled_elementwise_kernelIZZNS0_61_GLOBAL__N__ae8afa13_23_FlattenIndicesKernel_cu_7dd49032_311621_flatten_indices_implINS2_18CUDAKernelLauncherEiLl0EEENS_6TensorERKS5_N3c108ArrayRefIlEEENKUlvE0_clEvEUllE_St5arrayIPcLm2EELi4E23TrivialOffsetCalculatorILi1EjESH_NS0_6memory12LoadWithCastILi1EEENSI_13StoreWithCastILi1EEEEEviT_T0_T2_T3_T4_T5_)
        /*035c*/ 	.word	0x00000000


	//----- nvinfo : EIATTR_MIN_STACK_SIZE
	.align		4
.L_175:
        /*0360*/ 	.byte	0x04, 0x12
        /*0362*/ 	.short	(.L_177 - .L_176)
	.align		4
.L_176:
        /*0364*/ 	.word	index@(_ZN2at6native18elementwise_kernelILi128ELi2EZNS0_22gpu_kernel_impl_nocastIZZNS0_61_GLOBAL__N__ae8afa13_23_FlattenIndicesKernel_cu_7dd49032_311621_flatten_indices_implINS3_18CUDAKernelLauncherEiLl0EEENS_6TensorERKS6_N3c108ArrayRefIlEEENKUlvE0_clEvEUllE_EEvRNS_18TensorIteratorBaseERKT_EUliE_EEviT1_)
        /*0368*/ 	.word	0x00000000


	//----- nvinfo : EIATTR_MIN_STACK_SIZE
	.align		4
.L_177:
        /*036c*/ 	.byte	0x04, 0x12
        /*036e*/ 	.short	(.L_179 - .L_178)
	.align		4
.L_178:
        /*0370*/ 	.word	index@(_ZN2at6native27unrolled_elementwise_kernelIZZNS0_61_GLOBAL__N__ae8afa13_23_FlattenIndicesKernel_cu_7dd49032_311621_flatten_indices_implINS2_18CUDAKernelLauncherEiLl0EEENS_6TensorERKS5_N3c108ArrayRefIlEEENKUlvE0_clEvEUllE_St5arrayIPcLm2EELi4E23TrivialOffsetCalculatorILi1EjESH_NS0_6memory15LoadWithoutCastENSI_16StoreWithoutCastEEEviT_T0_T2_T3_T4_T5_)
        /*0374*/ 	.word	0x00000000


	//----- nvinfo : EIATTR_MIN_STACK_SIZE
	.align		4
.L_179:
        /*0378*/ 	.byte	0x04, 0x12
        /*037a*/ 	.short	(.L_181 - .L_180)
	.align		4
.L_180:
        /*037c*/ 	.word	index@(_ZN2at6native29vectorized_elementwise_kernelILi2EZZNS0_61_GLOBAL__N__ae8afa13_23_FlattenIndicesKernel_cu_7dd49032_311621_flatten_indices_implINS2_18CUDAKernelLauncherEiLl0EEENS_6TensorERKS5_N3c108ArrayRefIlEEENKUlvE0_clEvEUllE_St5arrayIPcLm2EEEEviT0_T1_)
        /*0380*/ 	.word	0x00000000


	//----- nvinfo : EIATTR_MIN_STACK_SIZE
	.align		4
.L_181:
        /*0384*/ 	.byte	0x04, 0x12
        /*0386*/ 	.short	(.L_183 - .L_182)
	.align		4
.L_182:
        /*0388*/ 	.word	index@(_ZN2at6native29vectorized_elementwise_kernelILi4EZZNS0_61_GLOBAL__N__ae8afa13_23_FlattenIndicesKernel_cu_7dd49032_311621_flatten_indices_implINS2_18CUDAKernelLauncherEiLl0EEENS_6TensorERKS5_N3c108ArrayRefIlEEENKUlvE0_clEvEUllE_St5arrayIPcLm2EEEEviT0_T1_)
        /*038c*/ 	.word	0x00000000


	//----- nvinfo : EIATTR_MIN_STACK_SIZE
	.align		4
.L_183:
        /*0390*/ 	.byte	0x04, 0x12
        /*0392*/ 	.short	(.L_185 - .L_184)
	.align		4
.L_184:
        /*0394*/ 	.word	index@(_ZN2at6native29vectorized_elementwise_kernelILi8EZZNS0_61_GLOBAL__N__ae8afa13_23_FlattenIndicesKernel_cu_7dd49032_311621_flatten_indices_implINS2_18CUDAKernelLauncherEiLl0EEENS_6TensorERKS5_N3c108ArrayRefIlEEENKUlvE0_clEvEUllE_St5arrayIPcLm2EEEEviT0_T1_)
        /*0398*/ 	.word	0x00000000


	//----- nvinfo : EIATTR_MIN_STACK_SIZE
	.align		4
.L_185:
        /*039c*/ 	.byte	0x04, 0x12
        /*039e*/ 	.short	(.L_187 - .L_186)
	.align		4
.L_186:
        /*03a0*/ 	.word	index@(_ZN2at6native18elementwise_kernelILi128ELi4EZNS0_15gpu_kernel_implIZZNS0_61_GLOBAL__N__ae8afa13_23_FlattenIndicesKernel_cu_7dd49032_311621_flatten_indices_implINS3_18CUDAKernelLauncherEiLl8EEENS_6TensorERKS6_N3c108ArrayRefIlEEENKUlvE0_clEvEUllE_EEvRNS_18TensorIteratorBaseERKT_EUliE_EEviT1_)
        /*03a4*/ 	.word	0x00000000


	//----- nvinfo : EIATTR_MIN_STACK_SIZE
	.align		4
.L_187:
        /*03a8*/ 	.byte	0x04, 0x12
        /*03aa*/ 	.short	(.L_189 - .L_188)
	.align		4
.L_188:
        /*03ac*/ 	.word	index@(_ZN2at6native27unrolled_elementwise_kernelIZZNS0_61_GLOBAL__N__ae8afa13_23_FlattenIndicesKernel_cu_7dd49032_311621_flatten_indices_implINS2_18CUDAKernelLauncherEiLl8EEENS_6TensorERKS5_N3c108ArrayRefIlEEENKUlvE0_clEvEUllE_St5arrayIPcLm2EELi4E23TrivialOffsetCalculatorILi1EjESH_NS0_6memory12LoadWithCastILi1EEENSI_13StoreWithCastILi1EEEEEviT_T0_T2_T3_T4_T5_)
        /*03b0*/ 	.word	0x00000068


	//----- nvinfo : EIATTR_MIN_STACK_SIZE
	.align		4
.L_189:
        /*03b4*/ 	.byte	0x04, 0x12
        /*03b6*/ 	.short	(.L_191 - .L_190)
	.align		4
.L_190:
        /*03b8*/ 	.word	index@(_ZN2at6native18elementwise_kernelILi128ELi2EZNS0_22gpu_kernel_impl_nocastIZZNS0_61_GLOBAL__N__ae8afa13_23_FlattenIndicesKernel_cu_7dd49032_311621_flatten_indices_implINS3_18CUDAKernelLauncherEiLl8EEENS_6TensorERKS6_N3c108ArrayRefIlEEENKUlvE0_clEvEUllE_EEvRNS_18TensorIteratorBaseERKT_EUliE_EEviT1_)
        /*03bc*/ 	.word	0x00000000


	//----- nvinfo : EIATTR_MIN_STACK_SIZE
	.align		4
.L_191:
        /*03c0*/ 	.byte	0x04, 0x12
        /*03c2*/ 	.short	(.L_193 - .L_192)
	.align		4
.L_192:
        /*03c4*/ 	.word	index@(_ZN2at6native27unrolled_elementwise_kernelIZZNS0_61_GLOBAL__N__ae8afa13_23_FlattenIndicesKernel_cu_7dd49032_311621_flatten_indices_implINS2_18CUDAKernelLauncherEiLl8EEENS_6TensorERKS5_N3c108ArrayRefIlEEENKUlvE0_clEvEUllE_St5arrayIPcLm2EELi4E23TrivialOffsetCalculatorILi1EjESH_NS0_6memory15LoadWithoutCastENSI_16StoreWithoutCastEEEviT_T0_T2_T3_T4_T5_)
        /*03c8*/ 	.word	0x00000068


	//----- nvinfo : EIATTR_MIN_STACK_SIZE
	.align		4
.L_193:
        /*03cc*/ 	.byte	0x04, 0x12
        /*03ce*/ 	.short	(.L_195 - .L_194)
	.align		4
.L_194:
        /*03d0*/ 	.word	index@(_ZN2at6native29vectorized_elementwise_kernelILi2EZZNS0_61_GLOBAL__N__ae8afa13_23_FlattenIndicesKernel_cu_7dd49032_311621_flatten_indices_implINS2_18CUDAKernelLauncherEiLl8EEENS_6TensorERKS5_N3c108ArrayRefIlEEENKUlvE0_clEvEUllE_St5arrayIPcLm2EEEEviT0_T1_)
        /*03d4*/ 	.word	0x00000068


	//----- nvinfo : EIATTR_MIN_STACK_SIZE
	.align		4
.L_195:
        /*03d8*/ 	.byte	0x04, 0x12
        /*03da*/ 	.short	(.L_197 - .L_196)
	.align		4
.L_196:
        /*03dc*/ 	.word	index@(_ZN2at6native29vectorized_elementwise_kernelILi4EZZNS0_61_GLOBAL__N__ae8afa13_23_FlattenIndicesKernel_cu_7dd49032_311621_flatten_indices_implINS2_18CUDAKernelLauncherEiLl8EEENS_6TensorERKS5_N3c108ArrayRefIlEEENKUlvE0_clEvEUllE_St5arrayIPcLm2EEEEviT0_T1_)
        /*03e0*/ 	.word	0x00000068


	//----- nvinfo : EIATTR_MIN_STACK_SIZE
	.align		4
.L_197:
        /*03e4*/ 	.byte	0x04, 0x12
        /*03e6*/ 	.short	(.L_199 - .L_198)
	.align		4
.L_198:
        /*03e8*/ 	.word	index@(_ZN2at6native29vectorized_elementwise_kernelILi8EZZNS0_61_GLOBAL__N__ae8afa13_23_FlattenIndicesKernel_cu_7dd49032_311621_flatten_indices_implINS2_18CUDAKernelLauncherEiLl8EEENS_6TensorERKS5_N3c108ArrayRefIlEEENKUlvE0_clEvEUllE_St5arrayIPcLm2EEEEviT0_T1_)
        /*03ec*/ 	.word	0x00000068
.L_199:


//--------------------- .nv.compat                --------------------------
	.section	.nv.compat,"",@"SHT_CUDA_COMPAT_INFO"
	.align	4
        /*0000*/ 	.byte	0x02, 0x09, 0x01, 0x00, 0x02, 0x02, 0x01, 0x00, 0x02, 0x05, 0x05, 0x00, 0x03, 0x07, 0x01, 0x01
        /*0010*/ 	.byte	0x02, 0x03, 0x00, 0x00, 0x02, 0x06, 0x01, 0x00, 0x04, 0x0b, 0x08, 0x00, 0x09, 0x00, 0x00, 0x00
        /*0020*/ 	.byte	0x00, 0x00, 0x00, 0x00


//--------------------- .nv.info._ZN2at6native18elementwise_kernelILi128ELi4EZNS0_15gpu_kernel_implIZZNS0_61_GLOBAL__N__ae8afa13_23_FlattenIndicesKernel_cu_7dd49032_311621_flatten_indices_implINS3_18CUDAKernelLauncherElLl0EEENS_6TensorERKS6_N3c108ArrayRefIlEEENKUlvE0_clEvEUllE_EEvRNS_18TensorIteratorBaseERKT_EUliE_EEviT1_ --------------------------
	.section	.nv.info._ZN2at6native18elementwise_kernelILi128ELi4EZNS0_15gpu_kernel_implIZZNS0_61_GLOBAL__N__ae8afa13_23_FlattenIndicesKernel_cu_7dd49032_311621_flatten_indices_implINS3_18CUDAKernelLauncherElLl0EEENS_6TensorERKS6_N3c108ArrayRefIlEEENKUlvE0_clEvEUllE_EEvRNS_18TensorIteratorBaseERKT_EUliE_EEviT1_,"",@"SHT_CUDA_INFO"
	.sectionflags	@""
	.align	4


	//----- nvinfo : EIATTR_CUDA_API_VERSION
	.align		4
        /*0000*/ 	.byte	0x04, 0x37
        /*0002*/ 	.short	(.L_201 - .L_200)
.L_200:
        /*0004*/ 	.word	0x00000082


	//----- nvinfo : EIATTR_KPARAM_INFO
	.align		4
.L_201:
        /*0008*/ 	.byte	0x04, 0x17
        /*000a*/ 	.short	(.L_203 - .L_202)
.L_202:
        /*000c*/ 	.word	0x00000000
        /*0010*/ 	.short	0x0001
        /*0012*/ 	.short	0x0008
        /*0014*/ 	.byte	0x00, 0xf0, 0x21, 0x09


	//----- nvinfo : EIATTR_KPARAM_INFO
	.align		4
.L_203:
        /*0018*/ 	.byte	0x04, 0x17
        /*001a*/ 	.short	(.L_205 - .L_204)
.L_204:
        /*001c*/ 	.word	0x00000000
        /*0020*/ 	.short	0x0000
        /*0022*/ 	.short	0x0000
        /*0024*/ 	.byte	0x00, 0xf0, 0x11, 0x00


	//----- nvinfo : EIATTR_SPARSE_MMA_MASK
	.align		4
.L_205:
        /*0028*/ 	.byte	0x03, 0x50
        /*002a*/ 	.short	0x0000


	//----- nvinfo : EIATTR_MAXREG_COUNT
	.align		4
        /*002c*/ 	.byte	0x03, 0x1b
        /*002e*/ 	.short	0x0080


	//----- nvinfo : EIATTR_EXTERNS
	.align		4
        /*0030*/ 	.byte	0x04, 0x0f
        /*0032*/ 	.short	(.L_207 - .L_206)


	//   ....[0]....
	.align		4
.L_206:
        /*0034*/ 	.word	index@(__assertfail)


	//----- nvinfo : EIATTR_MERCURY_ISA_VERSION
	.align		4
.L_207:
        /*0038*/ 	.byte	0x03, 0x5f
        /*003a*/ 	.short	0x0101


	//----- nvinfo : EIATTR_VRC_CTA_INIT_COUNT
	.align		4
        /*003c*/ 	.byte	0x02, 0x4a
	.zero		1
	.zero		1


	//----- nvinfo : EIATTR_SYSCALL_OFFSETS
	.align		4
        /*0040*/ 	.byte	0x04, 0x46
        /*0042*/ 	.short	(.L_209 - .L_208)


	//   ....[0]....
.L_208:
        /*0044*/ 	.word	0x00002170


	//   ....[1]....
        /*0048*/ 	.word	0x00003cc0


	//   ....[2]....
        /*004c*/ 	.word	0x00005f40


	//   ....[3]....
        /*0050*/ 	.word	0x00007880


	//   ....[4]....
        /*0054*/ 	.word	0x00009c50


	//   ....[5]....
        /*0058*/ 	.word	0x0000b590


	//   ....[6]....
        /*005c*/ 	.word	0x0000d960


	//   ....[7]....
        /*0060*/ 	.word	0x0000f260


	//----- nvinfo : EIATTR_EXIT_INSTR_OFFSETS
	.align		4
.L_209:
        /*0064*/ 	.byte	0x04, 0x1c
        /*0066*/ 	.short	(.L_211 - .L_210)


	//   ....[0]....
.L_210:
        /*0068*/ 	.word	0x0000b870


	//   ....[1]....
        /*006c*/ 	.word	0x0000e800


	//   ....[2]....
        /*0070*/ 	.word	0x0000e820


	//   ....[3]....
        /*0074*/ 	.word	0x0000e8a0


	//   ....[4]....
        /*0078*/ 	.word	0x0000e8c0


	//   ....[5]....
        /*007c*/ 	.word	0x0000e8e0


	//   ....[6]....
        /*0080*/ 	.word	0x0000e970


	//   ....[7]....
        /*0084*/ 	.word	0x0000e9b0


	//   ....[8]....
        /*0088*/ 	.word	0x0000ea50


	//   ....[9]....
        /*008c*/ 	.word	0x0000eaa0


	//   ....[10]....
        /*0090*/ 	.word	0x0000ead0


	//   ....[11]....
        /*0094*/ 	.word	0x0000eb90


	//   ....[12]....
        /*0098*/ 	.word	0x0000ed00


	//   ....[13]....
        /*009c*/ 	.word	0x0000ee70


	//   ....[14]....
        /*00a0*/ 	.word	0x0000efd0


	//   ....[15]....
        /*00a4*/ 	.word	0x0000eff0


	//   ....[16]....
        /*00a8*/ 	.word	0x0000f010


	//   ....[17]....
        /*00ac*/ 	.word	0x0000f0c0


	//   ....[18]....
        /*00b0*/ 	.word	0x0000f100


	//   ....[19]....
        /*00b4*/ 	.word	0x0000f270


	//   ....[20]....
        /*00b8*/ 	.word	0x0000f380


	//   ....[21]....
        /*00bc*/ 	.word	0x0000f4c0


	//   ....[22]....
        /*00c0*/ 	.word	0x0000f500


	//----- nvinfo : EIATTR_MAX_THREADS
	.align		4
.L_211:
        /*00c4*/ 	.byte	0x04, 0x05
        /*00c6*/ 	.short	(.L_213 - .L_212)
.L_212:
        /*00c8*/ 	.word	0x00000080
        /*00cc*/ 	.word	0x00000001
        /*00d0*/ 	.word	0x00000001


	//----- nvinfo : EIATTR_CRS_STACK_SIZE
	.align		4
.L_213:
        /*00d4*/ 	.byte	0x04, 0x1e
        /*00d6*/ 	.short	(.L_215 - .L_214)
.L_214:
        /*00d8*/ 	.word	0x00000000


	//----- nvinfo : EIATTR_CBANK_PARAM_SIZE
	.align		4
.L_215:
        /*00dc*/ 	.byte	0x03, 0x19
        /*00de*/ 	.short	0x0250


	//----- nvinfo : EIATTR_PARAM_CBANK
	.align		4
        /*00e0*/ 	.byte	0x04, 0x0a
        /*00e2*/ 	.short	(.L_217 - .L_216)
	.align		4
.L_216:
        /*00e4*/ 	.word	index@(.nv.constant0._ZN2at6native18elementwise_kernelILi128ELi4EZNS0_15gpu_kernel_implIZZNS0_61_GLOBAL__N__ae8afa13_23_FlattenIndicesKernel_cu_7dd49032_311621_flatten_indices_implINS3_18CUDAKernelLauncherElLl0EEENS_6TensorERKS6_N3c108ArrayRefIlEEENKUlvE0_clEvEUllE_EEvRNS_18TensorIteratorBaseERKT_EUliE_EEviT1_)
        /*00e8*/ 	.short	0x0380
        /*00ea*/ 	.short	0x0250


	//----- nvinfo : EIATTR_SW_WAR
	.align		4
.L_217:
        /*00ec*/ 	.byte	0x04, 0x36
        /*00ee*/ 	.short	(.L_219 - .L_218)
.L_218:
        /*00f0*/ 	.word	0x00000008
.L_219:


//--------------------- .nv.info._ZN2at6native27unrolled_elementwise_kernelIZZNS0_61_GLOBAL__N__ae8afa13_23_FlattenIndicesKernel_cu_7dd49032_311621_flatten_indices_implINS2_18CUDAKernelLauncherElLl0EEENS_6TensorERKS5_N3c108ArrayRefIlEEENKUlvE0_clEvEUllE_St5arrayIPcLm2EELi4E23TrivialOffsetCalculatorILi1EjESH_NS0_6memory12LoadWithCastILi1EEENSI_13StoreWithCastILi1EEEEEviT_T0_T2_T3_T4_T5_ --------------------------
	.section	.nv.info._ZN2at6native27unrolled_elementwise_kernelIZZNS0_61_GLOBAL__N__ae8afa13_23_FlattenIndicesKernel_cu_7dd49032_311621_flatten_indices_implINS2_18CUDAKernelLauncherElLl0EEENS_6TensorERKS5_N3c108ArrayRefIlEEENKUlvE0_clEvEUllE_St5arrayIPcLm2EELi4E23TrivialOffsetCalculatorILi1EjESH_NS0_6memory12LoadWithCastILi1EEENSI_13StoreWithCastILi1EEEEEviT_T0_T2_T3_T4_T5_,"",@"SHT_CUDA_INFO"
	.sectionflags	@""
	.align	4


	//----- nvinfo : EIATTR_CUDA_API_VERSION
	.align		4
        /*0000*/ 	.byte	0x04, 0x37
        /*0002*/ 	.short	(.L_221 - .L_220)
.L_220:
        /*0004*/ 	.word	0x00000082


	//----- nvinfo : EIATTR_KPARAM_INFO
	.align		4
.L_221:
        /*0008*/ 	.byte	0x04, 0x17
        /*000a*/ 	.short	(.L_223 - .L_222)
.L_222:
        /*000c*/ 	.word	0x00000000
        /*0010*/ 	.short	0x0006
        /*0012*/ 	.short	0x0054
        /*0014*/ 	.byte	0x00, 0xf0, 0x21, 0x00


	//----- nvinfo : EIATTR_KPARAM_INFO
	.align		4
.L_223:
        /*0018*/ 	.byte	0x04, 0x17
        /*001a*/ 	.short	(.L_225 - .L_224)
.L_224:
        /*001c*/ 	.word	0x00000000
        /*0020*/ 	.short	0x0005
        /*0022*/ 	.short	0x004c
        /*0024*/ 	.byte	0x00, 0xf0, 0x21, 0x00


	//----- nvinfo : EIATTR_KPARAM_INFO
	.align		4
.L_225:
        /*0028*/ 	.byte	0x04, 0x17
        /*002a*/ 	.short	(.L_227 - .L_226)
.L_226:
        /*002c*/ 	.word	0x00000000
        /*0030*/ 	.short	0x0004
        /*0032*/ 	.short	0x0049
        /*0034*/ 	.byte	0x00, 0xf0, 0x05, 0x00


	//----- nvinfo : EIATTR_KPARAM_INFO
	.align		4
.L_227:
        /*0038*/ 	.byte	0x04, 0x17
        /*003a*/ 	.short	(.L_229 - .L_228)
.L_228:
        /*003c*/ 	.word	0x00000000
        /*0040*/ 	.short	0x0003
        /*0042*/ 	.short	0x0048
        /*0044*/ 	.byte	0x00, 0xf0, 0x05, 0x00


	//----- nvinfo : EIATTR_KPARAM_INFO
	.align		4
.L_229:
        /*0048*/ 	.byte	0x04, 0x17
        /*004a*/ 	.short	(.L_231 - .L_230)
.L_230:
        /*004c*/ 	.word	0x00000000
        /*0050*/ 	.short	0x0002
        /*0052*/ 	.short	0x0038
        /*0054*/ 	.byte	0x00, 0xf0, 0x41, 0x00


	//----- nvinfo : EIATTR_KPARAM_INFO
	.align		4
.L_231:
        /*0058*/ 	.byte	0x04, 0x17
        /*005a*/ 	.short	(.L_233 - .L_232)
.L_232:
        /*005c*/ 	.word	0x00000000
        /*0060*/ 	.short	0x0001
        /*0062*/ 	.short	0x0008
        /*0064*/ 	.byte	0x00, 0xf0, 0xc1, 0x00


	//----- nvinfo : EIATTR_KPARAM_INFO
	.align		4
.L_233:
        /*0068*/ 	.byte	0x04, 0x17
        /*006a*/ 	.short	(.L_235 - .L_234)
.L_234:
        /*006c*/ 	.word	0x00000000
        /*0070*/ 	.short	0x0000
        /*0072*/ 	.short	0x0000
        /*0074*/ 	.byte	0x00, 0xf0, 0x11, 0x00


	//----- nvinfo : EIATTR_SPARSE_MMA_MASK
	.align		4
.L_235:
        /*0078*/ 	.byte	0x03, 0x50
        /*007a*/ 	.short	0x0000


	//----- nvinfo : EIATTR_MAXREG_COUNT
	.align		4
        /*007c*/ 	.byte	0x03, 0x1b
        /*007e*/ 	.short	0x00ff


	//----- nvinfo : EIATTR_EXTERNS
	.align		4
        /*0080*/ 	.byte	0x04, 0x0f
        /*0082*/ 	.short	(.L_237 - .L_236)


	//   ....[0]....
	.align		4
.L_236:
        /*0084*/ 	.word	index@(__assertfail)


	//----- nvinfo : EIATTR_MERCURY_ISA_VERSION
	.align		4
.L_237:
        /*0088*/ 	.byte	0x03, 0x5f
        /*008a*/ 	.short	0x0101


	//----- nvinfo : EIATTR_VRC_CTA_INIT_COUNT
	.align		4
        /*008c*/ 	.byte	0x02, 0x4a
	.zero		1
	.zero		1


	//----- nvinfo : EIATTR_SYSCALL_OFFSETS
	.align		4
        /*0090*/ 	.byte	0x04, 0x46
        /*0092*/ 	.short	(.L_239 - .L_238)


	//   ....[0]....
.L_238:
        /*0094*/ 	.word	0x00000e20


	//   ....[1]....
        /*0098*/ 	.word	0x00001db0


	//   ....[2]....
        /*009c*/ 	.word	0x00002c90


	//   ....[3]....
        /*00a0*/ 	.word	0x00003b70


	//   ....[4]....
        /*00a4*/ 	.word	0x000080e0


	//   ....[5]....
        /*00a8*/ 	.word	0x00008e00


	//   ....[6]....
        /*00ac*/ 	.word	0x00009c80


	//   ....[7]....
        /*00b0*/ 	.word	0x0000aae0


	//----- nvinfo : EIATTR_EXIT_INSTR_OFFSETS
	.align		4
.L_239:
        /*00b4*/ 	.byte	0x04, 0x1c
        /*00b6*/ 	.short	(.L_241 - .L_240)


	//   ....[0]....
.L_240:
        /*00b8*/ 	.word	0x00009f50


	//   ....[1]....
        /*00bc*/ 	.word	0x0000a080


	//   ....[2]....
        /*00c0*/ 	.word	0x0000a0a0


	//   ....[3]....
        /*00c4*/ 	.word	0x0000a120


	//   ....[4]....
        /*00c8*/ 	.word	0x0000a140


	//   ....[5]....
        /*00cc*/ 	.word	0x0000a160


	//   ....[6]....
        /*00d0*/ 	.word	0x0000a1f0


	//   ....[7]....
        /*00d4*/ 	.word	0x0000a230


	//   ....[8]....
        /*00d8*/ 	.word	0x0000a2d0


	//   ....[9]....
        /*00dc*/ 	.word	0x0000a320


	//   ....[10]....
        /*00e0*/ 	.word	0x0000a350


	//   ....[11]....
        /*00e4*/ 	.word	0x0000a410


	//   ....[12]....
        /*00e8*/ 	.word	0x0000a580


	//   ....[13]....
        /*00ec*/ 	.word	0x0000a6f0


	//   ....[14]....
        /*00f0*/ 	.word	0x0000a850


	//   ....[15]....
        /*00f4*/ 	.word	0x0000a870


	//   ....[16]....
        /*00f8*/ 	.word	0x0000a890


	//   ....[17]....
        /*00fc*/ 	.word	0x0000a940


	//   ....[18]....
        /*0100*/ 	.word	0x0000a980


	//   ....[19]....
        /*0104*/ 	.word	0x0000aaf0


	//   ....[20]....
        /*0108*/ 	.word	0x0000ac00


	//   ....[21]....
        /*010c*/ 	.word	0x0000ad40


	//   ....[22]....
        /*0110*/ 	.word	0x0000ad80


	//----- nvinfo : EIATTR_MAX_THREADS
	.align		4
.L_241:
        /*0114*/ 	.byte	0x04, 0x05
        /*0116*/ 	.short	(.L_243 - .L_242)
.L_242:
        /*0118*/ 	.word	0x00000080
        /*011c*/ 	.word	0x00000001
        /*0120*/ 	.word	0x00000001


	//----- nvinfo : EIATTR_CRS_STACK_SIZE
	.align		4
.L_243:
        /*0124*/ 	.byte	0x04, 0x1e
        /*0126*/ 	.short	(.L_245 - .L_244)
.L_244:
        /*0128*/ 	.word	0x00000000


	//----- nvinfo : EIATTR_CBANK_PARAM_SIZE
	.align		4
.L_245:
        /*012c*/ 	.byte	0x03, 0x19
        /*012e*/ 	.short	0x005c


	//----- nvinfo : EIATTR_PARAM_CBANK
	.align		4
        /*0130*/ 	.byte	0x04, 0x0a
        /*0132*/ 	.short	(.L_247 - .L_246)
	.align		4
.L_246:
        /*0134*/ 	.word	index@(.nv.constant0._ZN2at6native27unrolled_elementwise_kernelIZZNS0_61_GLOBAL__N__ae8afa13_23_FlattenIndicesKernel_cu_7dd49032_311621_flatten_indices_implINS2_18CUDAKernelLauncherElLl0EEENS_6TensorERKS5_N3c108ArrayRefIlEEENKUlvE0_clEvEUllE_St5arrayIPcLm2EELi4E23TrivialOffsetCalculatorILi1EjESH_NS0_6memory12LoadWithCastILi1EEENSI_13StoreWithCastILi1EEEEEviT_T0_T2_T3_T4_T5_)
        /*0138*/ 	.short	0x0380
        /*013a*/ 	.short	0x005c


	//----- nvinfo : EIATTR_SW_WAR
	.align		4
.L_247:
        /*013c*/ 	.byte	0x04, 0x36
        /*013e*/ 	.short	(.L_249 - .L_248)
.L_248:
        /*0140*/ 	.word	0x00000008
.L_249:


//--------------------- .nv.info._ZN2at6native18elementwise_kernelILi128ELi2EZNS0_22gpu_kernel_impl_nocastIZZNS0_61_GLOBAL__N__ae8afa13_23_FlattenIndicesKernel_cu_7dd49032_311621_flatten_indices_implINS3_18CUDAKernelLauncherElLl0EEENS_6TensorERKS6_N3c108ArrayRefIlEEENKUlvE0_clEvEUllE_EEvRNS_18TensorIteratorBaseERKT_EUliE_EEviT1_ --------------------------
	.section	.nv.info._ZN2at6native18elementwise_kernelILi128ELi2EZNS0_22gpu_kernel_impl_nocastIZZNS0_61_GLOBAL__N__ae8afa13_23_FlattenIndicesKernel_cu_7dd49032_311621_flatten_indices_implINS3_18CUDAKernelLauncherElLl0EEENS_6TensorERKS6_N3c108ArrayRefIlEEENKUlvE0_clEvEUllE_EEvRNS_18TensorIteratorBaseERKT_EUliE_EEviT1_,"",@"SHT_CUDA_INFO"
	.sectionflags	@""
	.align	4


	//----- nvinfo : EIATTR_CUDA_API_VERSION
	.align		4
        /*0000*/ 	.byte	0x04, 0x37
        /*0002*/ 	.short	(.L_251 - .L_250)
.L_250:
        /*0004*/ 	.word	0x00000082


	//----- nvinfo : EIATTR_KPARAM_INFO
	.align		4
.L_251:
        /*0008*/ 	.byte	0x04, 0x17
        /*000a*/ 	.short	(.L_253 - .L_252)
.L_252:
        /*000c*/ 	.word	0x00000000
        /*0010*/ 	.short	0x0001
        /*0012*/ 	.short	0x0008
        /*0014*/ 	.byte	0x00, 0xf0, 0x01, 0x09


	//----- nvinfo : EIATTR_KPARAM_INFO
	.align		4
.L_253:
        /*0018*/ 	.byte	0x04, 0x17
        /*001a*/ 	.short	(.L_255 - .L_254)
.L_254:
        /*001c*/ 	.word	0x00000000
        /*0020*/ 	.short	0x0000
        /*0022*/ 	.short	0x0000
        /*0024*/ 	.byte	0x00, 0xf0, 0x11, 0x00


	//----- nvinfo : EIATTR_SPARSE_MMA_MASK
	.align		4
.L_255:
        /*0028*/ 	.byte	0x03, 0x50
        /*002a*/ 	.short	0x0000


	//----- nvinfo : EIATTR_MAXREG_COUNT
	.align		4
        /*002c*/ 	.byte	0x03, 0x1b
        /*002e*/ 	.short	0x0080


	//----- nvinfo : EIATTR_MERCURY_ISA_VERSION
	.align		4
        /*0030*/ 	.byte	0x03, 0x5f
        /*0032*/ 	.short	0x0101


	//----- nvinfo : EIATTR_VRC_CTA_INIT_COUNT
	.align		4
        /*0034*/ 	.byte	0x02, 0x4a
	.zero		1
	.zero		1


	//----- nvinfo : EIATTR_EXIT_INSTR_OFFSETS
	.align		4
        /*0038*/ 	.byte	0x04, 0x1c
        /*003a*/ 	.short	(.L_257 - .L_256)


	//   ....[0]....
.L_256:
        /*003c*/ 	.word	0x00001070


	//   ....[1]....
        /*0040*/ 	.word	0x00001e70


	//   ....[2]....
        /*0044*/ 	.word	0x00001ea0


	//   ....[3]....
        /*0048*/ 	.word	0x00001ed0


	//   ....[4]....
        /*004c*/ 	.word	0x00004110


	//   ....[5]....
        /*0050*/ 	.word	0x000061e0


	//   ....[6]....
        /*0054*/ 	.word	0x000073e0


	//   ....[7]....
        /*0058*/ 	.word	0x00008550


	//----- nvinfo : EIATTR_MAX_THREADS
	.align		4
.L_257:
        /*005c*/ 	.byte	0x04, 0x05
        /*005e*/ 	.short	(.L_259 - .L_258)
.L_258:
        /*0060*/ 	.word	0x00000080
        /*0064*/ 	.word	0x00000001
        /*0068*/ 	.word	0x00000001


	//----- nvinfo : EIATTR_CRS_STACK_SIZE
	.align		4
.L_259:
        /*006c*/ 	.byte	0x04, 0x1e
        /*006e*/ 	.short	(.L_261 - .L_260)
.L_260:
        /*0070*/ 	.word	0x00000000


	//----- nvinfo : EIATTR_CBANK_PARAM_SIZE
	.align		4
.L_261:
        /*0074*/ 	.byte	0x03, 0x19
        /*0076*/ 	.short	0x0248


	//----- nvinfo : EIATTR_PARAM_CBANK
	.align		4
        /*0078*/ 	.byte	0x04, 0x0a
        /*007a*/ 	.short	(.L_263 - .L_262)
	.align		4
.L_262:
        /*007c*/ 	.word	index@(.nv.constant0._ZN2at6native18elementwise_kernelILi128ELi2EZNS0_22gpu_kernel_impl_nocastIZZNS0_61_GLOBAL__N__ae8afa13_23_FlattenIndicesKernel_cu_7dd49032_311621_flatten_indices_implINS3_18CUDAKernelLauncherElLl0EEENS_6TensorERKS6_N3c108ArrayRefIlEEENKUlvE0_clEvEUllE_EEvRNS_18TensorIteratorBaseERKT_EUliE_EEviT1_)
        /*0080*/ 	.short	0x0380
        /*0082*/ 	.short	0x0248


	//----- nvinfo : EIATTR_SW_WAR
	.align		4
.L_263:
        /*0084*/ 	.byte	0x04, 0x36
        /*0086*/ 	.short	(.L_265 - .L_264)
.L_264:
        /*0088*/ 	.word	0x00000008
.L_265:


//--------------------- .nv.info._ZN2at6native27unrolled_elementwise_kernelIZZNS0_61_GLOBAL__N__ae8afa13_23_FlattenIndicesKernel_cu_7dd49032_311621_flatten_indices_implINS2_18CUDAKernelLauncherElLl0EEENS_6TensorERKS5_N3c108ArrayRefIlEEENKUlvE0_clEvEUllE_St5arrayIPcLm2EELi4E23TrivialOffsetCalculatorILi1EjESH_NS0_6memory15LoadWithoutCastENSI_16StoreWithoutCastEEEviT_T0_T2_T3_T4_T5_ --------------------------
	.section	.nv.info._ZN2at6native27unrolled_elementwise_kernelIZZNS0_61_GLOBAL__N__ae8afa13_23_FlattenIndicesKernel_cu_7dd49032_311621_flatten_indices_implINS2_18CUDAKernelLauncherElLl0EEENS_6TensorERKS5_N3c108ArrayRefIlEEENKUlvE0_clEvEUllE_St5arrayIPcLm2EELi4E23TrivialOffsetCalculatorILi1EjESH_NS0_6memory15LoadWithoutCastENSI_16StoreWithoutCastEEEviT_T0_T2_T3_T4_T5_,"",@"SHT_CUDA_INFO"
	.sectionflags	@""
	.align	4


	//----- nvinfo : EIATTR_CUDA_API_VERSION
	.align		4
        /*0000*/ 	.byte	0x04, 0x37
        /*0002*/ 	.short	(.L_267 - .L_266)
.L_266:
        /*0004*/ 	.word	0x00000082


	//----- nvinfo : EIATTR_KPARAM_INFO
	.align		4
.L_267:
        /*0008*/ 	.byte	0x04, 0x17
        /*000a*/ 	.short	(.L_269 - .L_268)
.L_268:
        /*000c*/ 	.word	0x00000000
        /*0010*/ 	.short	0x0006
        /*0012*/ 	.short	0x004b
        /*0014*/ 	.byte	0x00, 0xf0, 0x05, 0x00


	//----- nvinfo : EIATTR_KPARAM_INFO
	.align		4
.L_269:
        /*0018*/ 	.byte	0x04, 0x17
        /*001a*/ 	.short	(.L_271 - .L_270)
.L_270:
        /*001c*/ 	.word	0x00000000
        /*0020*/ 	.short	0x0005
        /*0022*/ 	.short	0x004a
        /*0024*/ 	.byte	0x00, 0xf0, 0x05, 0x00


	//----- nvinfo : EIATTR_KPARAM_INFO
	.align		4
.L_271:
        /*0028*/ 	.byte	0x04, 0x17
        /*002a*/ 	.short	(.L_273 - .L_272)
.L_272:
        /*002c*/ 	.word	0x00000000
        /*0030*/ 	.short	0x0004
        /*0032*/ 	.short	0x0049
        /*0034*/ 	.byte	0x00, 0xf0, 0x05, 0x00


	//----- nvinfo : EIATTR_KPARAM_INFO
	.align		4
.L_273:
        /*0038*/ 	.byte	0x04, 0x17
        /*003a*/ 	.short	(.L_275 - .L_274)
.L_274:
        /*003c*/ 	.word	0x00000000
        /*0040*/ 	.short	0x0003
        /*0042*/ 	.short	0x0048
        /*0044*/ 	.byte	0x00, 0xf0, 0x05, 0x00


	//----- nvinfo : EIATTR_KPARAM_INFO
	.align		4
.L_275:
        /*0048*/ 	.byte	0x04, 0x17
        /*004a*/ 	.short	(.L_277 - .L_276)
.L_276:
        /*004c*/ 	.word	0x00000000
        /*0050*/ 	.short	0x0002
        /*0052*/ 	.short	0x0038
        /*0054*/ 	.byte	0x00, 0xf0, 0x41, 0x00


	//----- nvinfo : EIATTR_KPARAM_INFO
	.align		4
.L_277:
        /*0058*/ 	.byte	0x04, 0x17
        /*005a*/ 	.short	(.L_279 - .L_278)
.L_278:
        /*005c*/ 	.word	0x00000000
        /*0060*/ 	.short	0x0001
        /*0062*/ 	.short	0x0008
        /*0064*/ 	.byte	0x00, 0xf0, 0xc1, 0x00


	//----- nvinfo : EIATTR_KPARAM_INFO
	.align		4
.L_279:
        /*0068*/ 	.byte	0x04, 0x17
        /*006a*/ 	.short	(.L_281 - .L_280)
.L_280:
        /*006c*/ 	.word	0x00000000
        /*0070*/ 	.short	0x0000
        /*0072*/ 	.short	0x0000
        /*0074*/ 	.byte	0x00, 0xf0, 0x11, 0x00


	//----- nvinfo : EIATTR_SPARSE_MMA_MASK
	.align		4
.L_281:
        /*0078*/ 	.byte	0x03, 0x50
        /*007a*/ 	.short	0x0000


	//----- nvinfo : EIATTR_MAXREG_COUNT
	.align		4
        /*007c*/ 	.byte	0x03, 0x1b
        /*007e*/ 	.short	0x00ff


	//----- nvinfo : EIATTR_MERCURY_ISA_VERSION
	.align		4
        /*0080*/ 	.byte	0x03, 0x5f
        /*0082*/ 	.short	0x0101


	//----- nvinfo : EIATTR_VRC_CTA_INIT_COUNT
	.align		4
        /*0084*/ 	.byte	0x02, 0x4a
	.zero		1
	.zero		1


	//----- nvinfo : EIATTR_EXIT_INSTR_OFFSETS
	.align		4
        /*0088*/ 	.byte	0x04, 0x1c
        /*008a*/ 	.short	(.L_283 - .L_282)


	//   ....[0]....
.L_282:
        /*008c*/ 	.word	0x000041f0


	//   ....[1]....
        /*0090*/ 	.word	0x00004250


	//----- nvinfo : EIATTR_MAX_THREADS
	.align		4
.L_283:
        /*0094*/ 	.byte	0x04, 0x05
        /*0096*/ 	.short	(.L_285 - .L_284)
.L_284:
        /*0098*/ 	.word	0x00000080
        /*009c*/ 	.word	0x00000001
        /*00a0*/ 	.word	0x00000001


	//----- nvinfo : EIATTR_CRS_STACK_SIZE
	.align		4
.L_285:
        /*00a4*/ 	.byte	0x04, 0x1e
        /*00a6*/ 	.short	(.L_287 - .L_286)
.L_286:
        /*00a8*/ 	.word	0x00000000


	//----- nvinfo : EIATTR_CBANK_PARAM_SIZE
	.align		4
.L_287:
        /*00ac*/ 	.byte	0x03, 0x19
        /*00ae*/ 	.short	0x004c


	//----- nvinfo : EIATTR_PARAM_CBANK
	.align		4
        /*00b0*/ 	.byte	0x04, 0x0a
        /*00b2*/ 	.short	(.L_289 - .L_288)
	.align		4
.L_288:
        /*00b4*/ 	.word	index@(.nv.constant0._ZN2at6native27unrolled_elementwise_kernelIZZNS0_61_GLOBAL__N__ae8afa13_23_FlattenIndicesKernel_cu_7dd49032_311621_flatten_indices_implINS2_18CUDAKernelLauncherElLl0EEENS_6TensorERKS5_N3c108ArrayRefIlEEENKUlvE0_clEvEUllE_St5arrayIPcLm2EELi4E23TrivialOffsetCalculatorILi1EjESH_NS0_6memory15LoadWithoutCastENSI_16StoreWithoutCastEEEviT_T0_T2_T3_T4_T5_)
        /*00b8*/ 	.short	0x0380
        /*00ba*/ 	.short	0x004c


	//----- nvinfo : EIATTR_SW_WAR
	.align		4
.L_289:
        /*00bc*/ 	.byte	0x04, 0x36
        /*00be*/ 	.short	(.L_291 - .L_290)
.L_290:
        /*00c0*/ 	.word	0x00000008
.L_291:


//--------------------- .nv.info._ZN2at6native29vectorized_elementwise_kernelILi2EZZNS0_61_GLOBAL__N__ae8afa13_23_FlattenIndicesKernel_cu_7dd49032_311621_flatten_indices_implINS2_18CUDAKernelLauncherElLl0EEENS_6TensorERKS5_N3c108ArrayRefIlEEENKUlvE0_clEvEUllE_St5arrayIPcLm2EEEEviT0_T1_ --------------------------
	.section	.nv.info._ZN2at6native29vectorized_elementwise_kernelILi2EZZNS0_61_GLOBAL__N__ae8afa13_23_FlattenIndicesKernel_cu_7dd49032_311621_flatten_indices_implINS2_18CUDAKernelLauncherElLl0EEENS_6TensorERKS5_N3c108ArrayRefIlEEENKUlvE0_clEvEUllE_St5arrayIPcLm2EEEEviT0_T1_,"",@"SHT_CUDA_INFO"
	.sectionflags	@""
	.align	4


	//----- nvinfo : EIATTR_CUDA_API_VERSION
	.align		4
        /*0000*/ 	.byte	0x04, 0x37
        /*0002*/ 	.short	(.L_293 - .L_292)
.L_292:
        /*0004*/ 	.word	0x00000082


	//----- nvinfo : EIATTR_KPARAM_INFO
	.align		4
.L_293:
        /*0008*/ 	.byte	0x04, 0x17
        /*000a*/ 	.short	(.L_295 - .L_294)
.L_294:
        /*000c*/ 	.word	0x00000000
        /*0010*/ 	.short	0x0002
        /*0012*/ 	.short	0x0038
        /*0014*/ 	.byte	0x00, 0xf0, 0x41, 0x00


	//----- nvinfo : EIATTR_KPARAM_INFO
	.align		4
.L_295:
        /*0018*/ 	.byte	0x04, 0x17
        /*001a*/ 	.short	(.L_297 - .L_296)
.L_296:
        /*001c*/ 	.word	0x00000000
        /*0020*/ 	.short	0x0001
        /*0022*/ 	.short	0x0008
        /*0024*/ 	.byte	0x00, 0xf0, 0xc1, 0x00


	//----- nvinfo : EIATTR_KPARAM_INFO
	.align		4
.L_297:
        /*0028*/ 	.byte	0x04, 0x17
        /*002a*/ 	.short	(.L_299 - .L_298)
.L_298:
        /*002c*/ 	.word	0x00000000
        /*0030*/ 	.short	0x0000
        /*0032*/ 	.short	0x0000
        /*0034*/ 	.byte	0x00, 0xf0, 0x11, 0x00


	//----- nvinfo : EIATTR_SPARSE_MMA_MASK
	.align		4
.L_299:
        /*0038*/ 	.byte	0x03, 0x50
        /*003a*/ 	.short	0x0000


	//----- nvinfo : EIATTR_MAXREG_COUNT
	.align		4
        /*003c*/ 	.byte	0x03, 0x1b
        /*003e*/ 	.short	0x00ff


	//----- nvinfo : EIATTR_MERCURY_ISA_VERSION
	.align		4
        /*0040*/ 	.byte	0x03, 0x5f
        /*0042*/ 	.short	0x0101


	//----- nvinfo : EIATTR_VRC_CTA_INIT_COUNT
	.align		4
        /*0044*/ 	.byte	0x02, 0x4a
	.zero		1
	.zero		1


	//----- nvinfo : EIATTR_EXIT_INSTR_OFFSETS
	.align		4
        /*0048*/ 	.byte	0x04, 0x1c
        /*004a*/ 	.short	(.L_301 - .L_300)


	//   ....[0]....
.L_300:
        /*004c*/ 	.word	0x000080c0


	//   ....[1]....
        /*0050*/ 	.word	0x00008110


	//   ....[2]....
        /*0054*/ 	.word	0x0000f230


	//----- nvinfo : EIATTR_MAX_THREADS
	.align		4
.L_301:
        /*0058*/ 	.byte	0x04, 0x05
        /*005a*/ 	.short	(.L_303 - .L_302)
.L_302:
        /*005c*/ 	.word	0x00000080
        /*0060*/ 	.word	0x00000001
        /*0064*/ 	.word	0x00000001


	//----- nvinfo : EIATTR_CRS_STACK_SIZE
	.align		4
.L_303:
        /*0068*/ 	.byte	0x04, 0x1e
        /*006a*/ 	.short	(.L_305 - .L_304)
.L_304:
        /*006c*/ 	.word	0x00000000


	//----- nvinfo : EIATTR_CBANK_PARAM_SIZE
	.align		4
.L_305:
        /*0070*/ 	.byte	0x03, 0x19
        /*0072*/ 	.short	0x0048


	//----- nvinfo : EIATTR_PARAM_CBANK
	.align		4
        /*0074*/ 	.byte	0x04, 0x0a
        /*0076*/ 	.short	(.L_307 - .L_306)
	.align		4
.L_306:
        /*0078*/ 	.word	index@(.nv.constant0._ZN2at6native29vectorized_elementwise_kernelILi2EZZNS0_61_GLOBAL__N__ae8afa13_23_FlattenIndicesKernel_cu_7dd49032_311621_flatten_indices_implINS2_18CUDAKernelLauncherElLl0EEENS_6TensorERKS5_N3c108ArrayRefIlEEENKUlvE0_clEvEUllE_St5arrayIPcLm2EEEEviT0_T1_)
        /*007c*/ 	.short	0x0380
        /*007e*/ 	.short	0x0048


	//----- nvinfo : EIATTR_SW_WAR
	.align		4
.L_307:
        /*0080*/ 	.byte	0x04, 0x36
        /*0082*/ 	.short	(.L_309 - .L_308)
.L_308:
        /*0084*/ 	.word	0x00000008
.L_309:


//--------------------- .nv.info._ZN2at6native29vectorized_elementwise_kernelILi4EZZNS0_61_GLOBAL__N__ae8afa13_23_FlattenIndicesKernel_cu_7dd49032_311621_flatten_indices_implINS2_18CUDAKernelLauncherElLl0EEENS_6TensorERKS5_N3c108ArrayRefIlEEENKUlvE0_clEvEUllE_St5arrayIPcLm2EEEEviT0_T1_ --------------------------
	.section	.nv.info._ZN2at6native29vectorized_elementwise_kernelILi4EZZNS0_61_GLOBAL__N__ae8afa13_23_FlattenIndicesKernel_cu_7dd49032_311621_flatten_indices_implINS2_18CUDAKernelLauncherElLl0EEENS_6TensorERKS5_N3c108ArrayRefIlEEENKUlvE0_clEvEUllE_St5arrayIPcLm2EEEEviT0_T1_,"",@"SHT_CUDA_INFO"
	.sectionflags	@""
	.align	4


	//----- nvinfo : EIATTR_CUDA_API_VERSION
	.align		4
        /*0000*/ 	.byte	0x04, 0x37
        /*0002*/ 	.short	(.L_311 - .L_310)
.L_310:
        /*0004*/ 	.word	0x00000082


	//----- nvinfo : EIATTR_KPARAM_INFO
	.align		4
.L_311:
        /*0008*/ 	.byte	0x04, 0x17
        /*000a*/ 	.short	(.L_313 - .L_312)
.L_312:
        /*000c*/ 	.word	0x00000000
        /*0010*/ 	.short	0x0002
        /*0012*/ 	.short	0x0038
        /*0014*/ 	.byte	0x00, 0xf0, 0x41, 0x00


	//----- nvinfo : EIATTR_KPARAM_INFO
	.align		4
.L_313:
        /*0018*/ 	.byte	0x04, 0x17
        /*001a*/ 	.short	(.L_315 - .L_314)
.L_314:
        /*001c*/ 	.word	0x00000000
        /*0020*/ 	.short	0x0001
        /*0022*/ 	.short	0x0008
        /*0024*/ 	.byte	0x00, 0xf0, 0xc1, 0x00


	//----- nvinfo : EIATTR_KPARAM_INFO
	.align		4
.L_315:
        /*0028*/ 	.byte	0x04, 0x17
        /*002a*/ 	.short	(.L_317 - .L_316)
.L_316:
        /*002c*/ 	.word	0x00000000
        /*0030*/ 	.short	0x0000
        /*0032*/ 	.short	0x0000
        /*0034*/ 	.byte	0x00, 0xf0, 0x11, 0x00


	//----- nvinfo : EIATTR_SPARSE_MMA_MASK
	.align		4
.L_317:
        /*0038*/ 	.byte	0x03, 0x50
        /*003a*/ 	.short	0x0000


	//----- nvinfo : EIATTR_MAXREG_COUNT
	.align		4
        /*003c*/ 	.byte	0x03, 0x1b
        /*003e*/ 	.short	0x00ff


	//----- nvinfo : EIATTR_MERCURY_ISA_VERSION
	.align		4
        /*0040*/ 	.byte	0x03, 0x5f
        /*0042*/ 	.short	0x0101


	//----- nvinfo : EIATTR_VRC_CTA_INIT_COUNT
	.align		4
        /*0044*/ 	.byte	0x02, 0x4a
	.zero		1
	.zero		1


	//----- nvinfo : EIATTR_EXIT_INSTR_OFFSETS
	.align		4
        /*0048*/ 	.byte	0x04, 0x1c
        /*004a*/ 	.short	(.L_319 - .L_318)


	//   ....[0]....
.L_318:
        /*004c*/ 	.word	0x000080c0


	//   ....[1]....
        /*0050*/ 	.word	0x00008110


	//   ....[2]....
        /*0054*/ 	.word	0x0000f0b0


	//----- nvinfo : EIATTR_MAX_THREADS
	.align		4
.L_319:
        /*0058*/ 	.byte	0x04, 0x05
        /*005a*/ 	.short	(.L_321 - .L_320)
.L_320:
        /*005c*/ 	.word	0x00000080
        /*0060*/ 	.word	0x00000001
        /*0064*/ 	.word	0x00000001


	//----- nvinfo : EIATTR_CRS_STACK_SIZE
	.align		4
.L_321:
        /*0068*/ 	.byte	0x04, 0x1e
        /*006a*/ 	.short	(.L_323 - .L_322)
.L_322:
        /*006c*/ 	.word	0x00000000


	//----- nvinfo : EIATTR_CBANK_PARAM_SIZE
	.align		4
.L_323:
        /*0070*/ 	.byte	0x03, 0x19
        /*0072*/ 	.short	0x0048


	//----- nvinfo : EIATTR_PARAM_CBANK
	.align		4
        /*0074*/ 	.byte	0x04, 0x0a
        /*0076*/ 	.short	(.L_325 - .L_324)
	.align		4
.L_324:
        /*0078*/ 	.word	index@(.nv.constant0._ZN2at6native29vectorized_elementwise_kernelILi4EZZNS0_61_GLOBAL__N__ae8afa13_23_FlattenIndicesKernel_cu_7dd49032_311621_flatten_indices_implINS2_18CUDAKernelLauncherElLl0EEENS_6TensorERKS5_N3c108ArrayRefIlEEENKUlvE0_clEvEUllE_St5arrayIPcLm2EEEEviT0_T1_)
        /*007c*/ 	.short	0x0380
        /*007e*/ 	.short	0x0048


	//----- nvinfo : EIATTR_SW_WAR
	.align		4
.L_325:
        /*0080*/ 	.byte	0x04, 0x36
        /*0082*/ 	.short	(.L_327 - .L_326)
.L_326:
        /*0084*/ 	.word	0x00000008
.L_327:


//--------------------- .nv.info._ZN2at6native29vectorized_elementwise_kernelILi8EZZNS0_61_GLOBAL__N__ae8afa13_23_FlattenIndicesKernel_cu_7dd49032_311621_flatten_indices_implINS2_18CUDAKernelLauncherElLl0EEENS_6TensorERKS5_N3c108ArrayRefIlEEENKUlvE0_clEvEUllE_St5arrayIPcLm2EEEEviT0_T1_ --------------------------
	.section	.nv.info._ZN2at6native29vectorized_elementwise_kernelILi8EZZNS0_61_GLOBAL__N__ae8afa13_23_FlattenIndicesKernel_cu_7dd49032_311621_flatten_indices_implINS2_18CUDAKernelLauncherElLl0EEENS_6TensorERKS5_N3c108ArrayRefIlEEENKUlvE0_clEvEUllE_St5arrayIPcLm2EEEEviT0_T1_,"",@"SHT_CUDA_INFO"
	.sectionflags	@""
	.align	4


	//----- nvinfo : EIATTR_CUDA_API_VERSION
	.align		4
        /*0000*/ 	.byte	0x04, 0x37
        /*0002*/ 	.short	(.L_329 - .L_328)
.L_328:
        /*0004*/ 	.word	0x00000082


	//----- nvinfo : EIATTR_KPARAM_INFO
	.align		4
.L_329:
        /*0008*/ 	.byte	0x04, 0x17
        /*000a*/ 	.short	(.L_331 - .L_330)
.L_330:
        /*000c*/ 	.word	0x00000000
        /*0010*/ 	.short	0x0002
        /*0012*/ 	.short	0x0038
        /*0014*/ 	.byte	0x00, 0xf0, 0x41, 0x00


	//----- nvinfo : EIATTR_KPARAM_INFO
	.align		4
.L_331:
        /*0018*/ 	.byte	0x04, 0x17
        /*001a*/ 	.short	(.L_333 - .L_332)
.L_332:
        /*001c*/ 	.word	0x00000000
        /*0020*/ 	.short	0x0001
        /*0022*/ 	.short	0x0008
        /*0024*/ 	.byte	0x00, 0xf0, 0xc1, 0x00


	//----- nvinfo : EIATTR_KPARAM_INFO
	.align		4
.L_333:
        /*0028*/ 	.byte	0x04, 0x17
        /*002a*/ 	.short	(.L_335 - .L_334)
.L_334:
        /*002c*/ 	.word	0x00000000
        /*0030*/ 	.short	0x0000
        /*0032*/ 	.short	0x0000
        /*0034*/ 	.byte	0x00, 0xf0, 0x11, 0x00


	//----- nvinfo : EIATTR_SPARSE_MMA_MASK
	.align		4
.L_335:
        /*0038*/ 	.byte	0x03, 0x50
        /*003a*/ 	.short	0x0000


	//----- nvinfo : EIATTR_MAXREG_COUNT
	.align		4
        /*003c*/ 	.byte	0x03, 0x1b
        /*003e*/ 	.short	0x00ff


	//----- nvinfo : EIATTR_MERCURY_ISA_VERSION
	.align		4
        /*0040*/ 	.byte	0x03, 0x5f
        /*0042*/ 	.short	0x0101


	//----- nvinfo : EIATTR_VRC_CTA_INIT_COUNT
	.align		4
        /*0044*/ 	.byte	0x02, 0x4a
	.zero		1
	.zero		1


	//----- nvinfo : EIATTR_EXIT_INSTR_OFFSETS
	.align		4
        /*0048*/ 	.byte	0x04, 0x1c
        /*004a*/ 	.short	(.L_337 - .L_336)


	//   ....[0]....
.L_336:
        /*004c*/ 	.word	0x000080c0


	//   ....[1]....
        /*0050*/ 	.word	0x00008110


	//   ....[2]....
        /*0054*/ 	.word	0x0000f0b0


	//----- nvinfo : EIATTR_MAX_THREADS
	.align		4
.L_337:
        /*0058*/ 	.byte	0x04, 0x05
        /*005a*/ 	.short	(.L_339 - .L_338)
.L_338:
        /*005c*/ 	.word	0x00000080
        /*0060*/ 	.word	0x00000001
        /*0064*/ 	.word	0x00000001


	//----- nvinfo : EIATTR_CRS_STACK_SIZE
	.align		4
.L_339:
        /*0068*/ 	.byte	0x04, 0x1e
        /*006a*/ 	.short	(.L_341 - .L_340)
.L_340:
        /*006c*/ 	.word	0x00000000


	//----- nvinfo : EIATTR_CBANK_PARAM_SIZE
	.align		4
.L_341:
        /*0070*/ 	.byte	0x03, 0x19
        /*0072*/ 	.short	0x0048


	//----- nvinfo : EIATTR_PARAM_CBANK
	.align		4
        /*0074*/ 	.byte	0x04, 0x0a
        /*0076*/ 	.short	(.L_343 - .L_342)
	.align		4
.L_342:
        /*0078*/ 	.word	index@(.nv.constant0._ZN2at6native29vectorized_elementwise_kernelILi8EZZNS0_61_GLOBAL__N__ae8afa13_23_FlattenIndicesKernel_cu_7dd49032_311621_flatten_indices_implINS2_18CUDAKernelLauncherElLl0EEENS_6TensorERKS5_N3c108ArrayRefIlEEENKUlvE0_clEvEUllE_St5arrayIPcLm2EEEEviT0_T1_)
        /*007c*/ 	.short	0x0380
        /*007e*/ 	.short	0x0048


	//----- nvinfo : EIATTR_SW_WAR
	.align		4
.L_343:
        /*0080*/ 	.byte	0x04, 0x36
        /*0082*/ 	.short	(.L_345 - .L_344)
.L_344:
        /*0084*/ 	.word	0x00000008
.L_345:


//--------------------- .nv.info._ZN2at6native18elementwise_kernelILi128ELi4EZNS0_15gpu_kernel_implIZZNS0_61_GLOBAL__N__ae8afa13_23_FlattenIndicesKernel_cu_7dd49032_311621_flatten_indices_implINS3_18CUDAKernelLauncherElLl8EEENS_6TensorERKS6_N3c108ArrayRefIlEEENKUlvE0_clEvEUllE_EEvRNS_18TensorIteratorBaseERKT_EUliE_EEviT1_ --------------------------
	.section	.nv.info._ZN2at6native18elementwise_kernelILi128ELi4EZNS0_15gpu_kernel_implIZZNS0_61_GLOBAL__N__ae8afa13_23_FlattenIndicesKernel_cu_7dd49032_311621_flatten_indices_implINS3_18CUDAKernelLauncherElLl8EEENS_6TensorERKS6_N3c108ArrayRefIlEEENKUlvE0_clEvEUllE_EEvRNS_18TensorIteratorBaseERKT_EUliE_EEviT1_,"",@"SHT_CUDA_INFO"
	.sectionflags	@""
	.align	4


	//----- nvinfo : EIATTR_CUDA_API_VERSION
	.align		4
        /*0000*/ 	.byte	0x04, 0x37
        /*0002*/ 	.short	(.L_347 - .L_346)
.L_346:
        /*0004*/ 	.word	0x00000082


	//----- nvinfo : EIATTR_KPARAM_INFO
	.align		4
.L_347:
        /*0008*/ 	.byte	0x04, 0x17
        /*000a*/ 	.short	(.L_349 - .L_348)
.L_348:
        /*000c*/ 	.word	0x00000000
        /*0010*/ 	.short	0x0001
        /*0012*/ 	.short	0x0008
        /*0014*/ 	.byte	0x00, 0xf0, 0x01, 0x0a


	//----- nvinfo : EIATTR_KPARAM_INFO
	.align		4
.L_349:
        /*0018*/ 	.byte	0x04, 0x17
        /*001a*/ 	.short	(.L_351 - .L_350)
.L_350:
        /*001c*/ 	.word	0x00000000
        /*0020*/ 	.short	0x0000
        /*0022*/ 	.short	0x0000
        /*0024*/ 	.byte	0x00, 0xf0, 0x11, 0x00


	//----- nvinfo : EIATTR_SPARSE_MMA_MASK
	.align		4
.L_351:
        /*0028*/ 	.byte	0x03, 0x50
        /*002a*/ 	.short	0x0000


	//----- nvinfo : EIATTR_MAXREG_COUNT
	.align		4
        /*002c*/ 	.byte	0x03, 0x1b
        /*002e*/ 	.short	0x0080


	//----- nvinfo : EIATTR_EXTERNS
	.align		4
        /*0030*/ 	.byte	0x04, 0x0f
        /*0032*/ 	.short	(.L_353 - .L_352)


	//   ....[0]....
	.align		4
.L_352:
        /*0034*/ 	.word	index@(__assertfail)


	//----- nvinfo : EIATTR_MERCURY_ISA_VERSION
	.align		4
.L_353:
        /*0038*/ 	.byte	0x03, 0x5f
        /*003a*/ 	.short	0x0101


	//----- nvinfo : EIATTR_VRC_CTA_INIT_COUNT
	.align		4
        /*003c*/ 	.byte	0x02, 0x4a
	.zero		1
	.zero		1


	//----- nvinfo : EIATTR_SYSCALL_OFFSETS
	.align		4
        /*0040*/ 	.byte	0x04, 0x46
        /*0042*/ 	.short	(.L_355 - .L_354)


	//   ....[0]....
.L_354:
        /*0044*/ 	.word	0x00002170


	//   ....[1]....
        /*0048*/ 	.word	0x00003c10


	//   ....[2]....
        /*004c*/ 	.word	0x00005e90


	//   ....[3]....
        /*0050*/ 	.word	0x00007720


	//   ....[4]....
        /*0054*/ 	.word	0x00009af0


	//   ....[5]....
        /*0058*/ 	.word	0x0000b380


	//   ....[6]....
        /*005c*/ 	.word	0x0000d750


	//   ....[7]....
        /*0060*/ 	.word	0x0000efb0


	//----- nvinfo : EIATTR_EXIT_INSTR_OFFSETS
	.align		4
.L_355:
        /*0064*/ 	.byte	0x04, 0x1c
        /*0066*/ 	.short	(.L_357 - .L_356)


	//   ....[0]....
.L_356:
        /*0068*/ 	.word	0x0000b660


	//   ....[1]....
        /*006c*/ 	.word	0x0000e550


	//   ....[2]....
        /*0070*/ 	.word	0x0000e570


	//   ....[3]....
        /*0074*/ 	.word	0x0000e5f0


	//   ....[4]....
        /*0078*/ 	.word	0x0000e610


	//   ....[5]....
        /*007c*/ 	.word	0x0000e630


	//   ....[6]....
        /*0080*/ 	.word	0x0000e6c0


	//   ....[7]....
        /*0084*/ 	.word	0x0000e700


	//   ....[8]....
        /*0088*/ 	.word	0x0000e7a0


	//   ....[9]....
        /*008c*/ 	.word	0x0000e7f0


	//   ....[10]....
        /*0090*/ 	.word	0x0000e820


	//   ....[11]....
        /*0094*/ 	.word	0x0000e8e0


	//   ....[12]....
        /*0098*/ 	.word	0x0000ea50


	//   ....[13]....
        /*009c*/ 	.word	0x0000ebc0


	//   ....[14]....
        /*00a0*/ 	.word	0x0000ed20


	//   ....[15]....
        /*00a4*/ 	.word	0x0000ed40


	//   ....[16]....
        /*00a8*/ 	.word	0x0000ed60


	//   ....[17]....
        /*00ac*/ 	.word	0x0000ee10


	//   ....[18]....
        /*00b0*/ 	.word	0x0000ee50


	//   ....[19]....
        /*00b4*/ 	.word	0x0000efc0


	//   ....[20]....
        /*00b8*/ 	.word	0x0000f0d0


	//   ....[21]....
        /*00bc*/ 	.word	0x0000f210


	//   ....[22]....
        /*00c0*/ 	.word	0x0000f250


	//----- nvinfo : EIATTR_MAX_THREADS
	.align		4
.L_357:
        /*00c4*/ 	.byte	0x04, 0x05
        /*00c6*/ 	.short	(.L_359 - .L_358)
.L_358:
        /*00c8*/ 	.word	0x00000080
        /*00cc*/ 	.word	0x00000001
        /*00d0*/ 	.word	0x00000001


	//----- nvinfo : EIATTR_CRS_STACK_SIZE
	.align		4
.L_359:
        /*00d4*/ 	.byte	0x04, 0x1e
        /*00d6*/ 	.short	(.L_361 - .L_360)
.L_360:
        /*00d8*/ 	.word	0x00000000


	//----- nvinfo : EIATTR_CBANK_PARAM_SIZE
	.align		4
.L_361:
        /*00dc*/ 	.byte	0x03, 0x19
        /*00de*/ 	.short	0x0288


	//----- nvinfo : EIATTR_PARAM_CBANK
	.align		4
        /*00e0*/ 	.byte	0x04, 0x0a
        /*00e2*/ 	.short	(.L_363 - .L_362)
	.align		4
.L_362:
        /*00e4*/ 	.word	index@(.nv.constant0._ZN2at6native18elementwise_kernelILi128ELi4EZNS0_15gpu_kernel_implIZZNS0_61_GLOBAL__N__ae8afa13_23_FlattenIndicesKernel_cu_7dd49032_311621_flatten_indices_implINS3_18CUDAKernelLauncherElLl8EEENS_6TensorERKS6_N3c108ArrayRefIlEEENKUlvE0_clEvEUllE_EEvRNS_18TensorIteratorBaseERKT_EUliE_EEviT1_)
        /*00e8*/ 	.short	0x0380
        /*00ea*/ 	.short	0x0288


	//----- nvinfo : EIATTR_SW_WAR
	.align		4
.L_363:
        /*00ec*/ 	.byte	0x04, 0x36
        /*00ee*/ 	.short	(.L_365 - .L_364)
.L_364:
        /*00f0*/ 	.word	0x00000008
.L_365:


//--------------------- .nv.info._ZN2at6native27unrolled_elementwise_kernelIZZNS0_61_GLOBAL__N__ae8afa13_23_FlattenIndicesKernel_cu_7dd49032_311621_flatten_indices_implINS2_18CUDAKernelLauncherElLl8EEENS_6TensorERKS5_N3c108ArrayRefIlEEENKUlvE0_clEvEUllE_St5arrayIPcLm2EELi4E23TrivialOffsetCalculatorILi1EjESH_NS0_6memory12LoadWithCastILi1EEENSI_13StoreWithCastILi1EEEEEviT_T0_T2_T3_T4_T5_ --------------------------
	.section	.nv.info._ZN2at6native27unrolled_elementwise_kernelIZZNS0_61_GLOBAL__N__ae8afa13_23_FlattenIndicesKernel_cu_7dd49032_311621_flatten_indices_implINS2_18CUDAKernelLauncherElLl8EEENS_6TensorERKS5_N3c108ArrayRefIlEEENKUlvE0_clEvEUllE_St5arrayIPcLm2EELi4E23TrivialOffsetCalculatorILi1EjESH_NS0_6memory12LoadWithCastILi1EEENSI_13StoreWithCastILi1EEEEEviT_T0_T2_T3_T4_T5_,"",@"SHT_CUDA_INFO"
	.sectionflags	@""
	.align	4


	//----- nvinfo : EIATTR_CUDA_API_VERSION
	.align		4
        /*0000*/ 	.byte	0x04, 0x37
        /*0002*/ 	.short	(.L_367 - .L_366)
.L_366:
        /*0004*/ 	.word	0x00000082


	//----- nvinfo : EIATTR_KPARAM_INFO
	.align		4
.L_367:
        /*0008*/ 	.byte	0x04, 0x17
        /*000a*/ 	.short	(.L_369 - .L_368)
.L_368:
        /*000c*/ 	.word	0x00000000
        /*0010*/ 	.short	0x0006
        /*0012*/ 	.short	0x008c
        /*0014*/ 	.byte	0x00, 0xf0, 0x21, 0x00


	//----- nvinfo : EIATTR_KPARAM_INFO
	.align		4
.L_369:
        /*0018*/ 	.byte	0x04, 0x17
        /*001a*/ 	.short	(.L_371 - .L_370)
.L_370:
        /*001c*/ 	.word	0x00000000
        /*0020*/ 	.short	0x0005
        /*0022*/ 	.short	0x0084
        /*0024*/ 	.byte	0x00, 0xf0, 0x21, 0x00


	//----- nvinfo : EIATTR_KPARAM_INFO
	.align		4
.L_371:
        /*0028*/ 	.byte	0x04, 0x17
        /*002a*/ 	.short	(.L_373 - .L_372)
.L_372:
        /*002c*/ 	.word	0x00000000
        /*0030*/ 	.short	0x0004
        /*0032*/ 	.short	0x0081
        /*0034*/ 	.byte	0x00, 0xf0, 0x05, 0x00


	//----- nvinfo : EIATTR_KPARAM_INFO
	.align		4
.L_373:
        /*0038*/ 	.byte	0x04, 0x17
        /*003a*/ 	.short	(.L_375 - .L_374)
.L_374:
        /*003c*/ 	.word	0x00000000
        /*0040*/ 	.short	0x0003
        /*0042*/ 	.short	0x0080
        /*0044*/ 	.byte	0x00, 0xf0, 0x05, 0x00


	//----- nvinfo : EIATTR_KPARAM_INFO
	.align		4
.L_375:
        /*0048*/ 	.byte	0x04, 0x17
        /*004a*/ 	.short	(.L_377 - .L_376)
.L_376:
        /*004c*/ 	.word	0x00000000
        /*0050*/ 	.short	0x0002
        /*0052*/ 	.short	0x0070
        /*0054*/ 	.byte	0x00, 0xf0, 0x41, 0x00


	//----- nvinfo : EIATTR_KPARAM_INFO
	.align		4
.L_377:
        /*0058*/ 	.byte	0x04, 0x17
        /*005a*/ 	.short	(.L_379 - .L_378)
.L_378:
        /*005c*/ 	.word	0x00000000
        /*0060*/ 	.short	0x0001
        /*0062*/ 	.short	0x0008
        /*0064*/ 	.byte	0x00, 0xf0, 0xa1, 0x01


	//----- nvinfo : EIATTR_KPARAM_INFO
	.align		4
.L_379:
        /*0068*/ 	.byte	0x04, 0x17
        /*006a*/ 	.short	(.L_381 - .L_380)
.L_380:
        /*006c*/ 	.word	0x00000000
        /*0070*/ 	.short	0x0000
        /*0072*/ 	.short	0x0000
        /*0074*/ 	.byte	0x00, 0xf0, 0x11, 0x00


	//----- nvinfo : EIATTR_SPARSE_MMA_MASK
	.align		4
.L_381:
        /*0078*/ 	.byte	0x03, 0x50
        /*007a*/ 	.short	0x0000


	//----- nvinfo : EIATTR_MAXREG_COUNT
	.align		4
        /*007c*/ 	.byte	0x03, 0x1b
        /*007e*/ 	.short	0x00ff


	//----- nvinfo : EIATTR_EXTERNS
	.align		4
        /*0080*/ 	.byte	0x04, 0x0f
        /*0082*/ 	.short	(.L_383 - .L_382)


	//   ....[0]....
	.align		4
.L_382:
        /*0084*/ 	.word	index@(__assertfail)


	//----- nvinfo : EIATTR_MERCURY_ISA_VERSION
	.align		4
.L_383:
        /*0088*/ 	.byte	0x03, 0x5f
        /*008a*/ 	.short	0x0101


	//----- nvinfo : EIATTR_VRC_CTA_INIT_COUNT
	.align		4
        /*008c*/ 	.byte	0x02, 0x4a
	.zero		1
	.zero		1


	//----- nvinfo : EIATTR_SYSCALL_OFFSETS
	.align		4
        /*0090*/ 	.byte	0x04, 0x46
        /*0092*/ 	.short	(.L_385 - .L_384)


	//   ....[0]....
.L_384:
        /*0094*/ 	.word	0x00000ff0


	//   ....[1]....
        /*0098*/ 	.word	0x00001f90


	//   ....[2]....
        /*009c*/ 	.word	0x00002e80


	//   ....[3]....
        /*00a0*/ 	.word	0x00003d70


	//   ....[4]....
        /*00a4*/ 	.word	0x000081e0


	//   ....[5]....
        /*00a8*/ 	.word	0x00008f40


	//   ....[6]....
        /*00ac*/ 	.word	0x00009dd0


	//   ....[7]....
        /*00b0*/ 	.word	0x0000ac40


	//----- nvinfo : EIATTR_EXIT_INSTR_OFFSETS
	.align		4
.L_385:
        /*00b4*/ 	.byte	0x04, 0x1c
        /*00b6*/ 	.short	(.L_387 - .L_386)


	//   ....[0]....
.L_386:
        /*00b8*/ 	.word	0x0000a0a0


	//   ....[1]....
        /*00bc*/ 	.word	0x0000a1e0


	//   ....[2]....
        /*00c0*/ 	.word	0x0000a200


	//   ....[3]....
        /*00c4*/ 	.word	0x0000a280


	//   ....[4]....
        /*00c8*/ 	.word	0x0000a2a0


	//   ....[5]....
        /*00cc*/ 	.word	0x0000a2c0


	//   ....[6]....
        /*00d0*/ 	.word	0x0000a350


	//   ....[7]....
        /*00d4*/ 	.word	0x0000a390


	//   ....[8]....
        /*00d8*/ 	.word	0x0000a430


	//   ....[9]....
        /*00dc*/ 	.word	0x0000a480


	//   ....[10]....
        /*00e0*/ 	.word	0x0000a4b0


	//   ....[11]....
        /*00e4*/ 	.word	0x0000a570


	//   ....[12]....
        /*00e8*/ 	.word	0x0000a6e0


	//   ....[13]....
        /*00ec*/ 	.word	0x0000a850


	//   ....[14]....
        /*00f0*/ 	.word	0x0000a9b0


	//   ....[15]....
        /*00f4*/ 	.word	0x0000a9d0


	//   ....[16]....
        /*00f8*/ 	.word	0x0000a9f0


	//   ....[17]....
        /*00fc*/ 	.word	0x0000aaa0


	//   ....[18]....
        /*0100*/ 	.word	0x0000aae0


	//   ....[19]....
        /*0104*/ 	.word	0x0000ac50


	//   ....[20]....
        /*0108*/ 	.word	0x0000ad60


	//   ....[21]....
        /*010c*/ 	.word	0x0000aea0


	//   ....[22]....
        /*0110*/ 	.word	0x0000aee0


	//----- nvinfo : EIATTR_MAX_THREADS
	.align		4
.L_387:
        /*0114*/ 	.byte	0x04, 0x05
        /*0116*/ 	.short	(.L_389 - .L_388)
.L_388:
        /*0118*/ 	.word	0x00000080
        /*011c*/ 	.word	0x00000001
        /*0120*/ 	.word	0x00000001


	//----- nvinfo : EIATTR_CRS_STACK_SIZE
	.align		4
.L_389:
        /*0124*/ 	.byte	0x04, 0x1e
        /*0126*/ 	.short	(.L_391 - .L_390)
.L_390:
        /*0128*/ 	.word	0x00000000


	//----- nvinfo : EIATTR_CBANK_PARAM_SIZE
	.align		4
.L_391:
        /*012c*/ 	.byte	0x03, 0x19
        /*012e*/ 	.short	0x0094


	//----- nvinfo : EIATTR_PARAM_CBANK
	.align		4
        /*0130*/ 	.byte	0x04, 0x0a
        /*0132*/ 	.short	(.L_393 - .L_392)
	.align		4
.L_392:
        /*0134*/ 	.word	index@(.nv.constant0._ZN2at6native27unrolled_elementwise_kernelIZZNS0_61_GLOBAL__N__ae8afa13_23_FlattenIndicesKernel_cu_7dd49032_311621_flatten_indices_implINS2_18CUDAKernelLauncherElLl8EEENS_6TensorERKS5_N3c108ArrayRefIlEEENKUlvE0_clEvEUllE_St5arrayIPcLm2EELi4E23TrivialOffsetCalculatorILi1EjESH_NS0_6memory12LoadWithCastILi1EEENSI_13StoreWithCastILi1EEEEEviT_T0_T2_T3_T4_T5_)
        /*0138*/ 	.short	0x0380
        /*013a*/ 	.short	0x0094


	//----- nvinfo : EIATTR_SW_WAR
	.align		4
.L_393:
        /*013c*/ 	.byte	0x04, 0x36
        /*013e*/ 	.short	(.L_395 - .L_394)
.L_394:
        /*0140*/ 	.word	0x00000008
.L_395:


//--------------------- .nv.info._ZN2at6native18elementwise_kernelILi128ELi2EZNS0_22gpu_kernel_impl_nocastIZZNS0_61_GLOBAL__N__ae8afa13_23_FlattenIndicesKernel_cu_7dd49032_311621_flatten_indices_implINS3_18CUDAKernelLauncherElLl8EEENS_6TensorERKS6_N3c108ArrayRefIlEEENKUlvE0_clEvEUllE_EEvRNS_18TensorIteratorBaseERKT_EUliE_EEviT1_ --------------------------
	.section	.nv.info._ZN2at6native18elementwise_kernelILi128ELi2EZNS0_22gpu_kernel_impl_nocastIZZNS0_61_GLOBAL__N__ae8afa13_23_FlattenIndicesKernel_cu_7dd49032_311621_flatten_indices_implINS3_18CUDAKernelLauncherElLl8EEENS_6TensorERKS6_N3c108ArrayRefIlEEENKUlvE0_clEvEUllE_EEvRNS_18TensorIteratorBaseERKT_EUliE_EEviT1_,"",@"SHT_CUDA_INFO"
	.sectionflags	@""
	.align	4


	//----- nvinfo : EIATTR_CUDA_API_VERSION
	.align		4
        /*0000*/ 	.byte	0x04, 0x37
        /*0002*/ 	.short	(.L_397 - .L_396)
.L_396:
        /*0004*/ 	.word	0x00000082


	//----- nvinfo : EIATTR_KPARAM_INFO
	.align		4
.L_397:
        /*0008*/ 	.byte	0x04, 0x17
        /*000a*/ 	.short	(.L_399 - .L_398)
.L_398:
        /*000c*/ 	.word	0x00000000
        /*0010*/ 	.short	0x0001
        /*0012*/ 	.short	0x0008
        /*0014*/ 	.byte	0x00, 0xf0, 0xe1, 0x09


	//----- nvinfo : EIATTR_KPARAM_INFO
	.align		4
.L_399:
        /*0018*/ 	.byte	0x04, 0x17
        /*001a*/ 	.short	(.L_401 - .L_400)
.L_400:
        /*001c*/ 	.word	0x00000000
        /*0020*/ 	.short	0x0000
        /*0022*/ 	.short	0x0000
        /*0024*/ 	.byte	0x00, 0xf0, 0x11, 0x00


	//----- nvinfo : EIATTR_SPARSE_MMA_MASK
	.align		4
.L_401:
        /*0028*/ 	.byte	0x03, 0x50
        /*002a*/ 	.short	0x0000


	//----- nvinfo : EIATTR_MAXREG_COUNT
	.align		4
        /*002c*/ 	.byte	0x03, 0x1b
        /*002e*/ 	.short	0x0080


	//----- nvinfo : EIATTR_MERCURY_ISA_VERSION
	.align		4
        /*0030*/ 	.byte	0x03, 0x5f
        /*0032*/ 	.short	0x0101


	//----- nvinfo : EIATTR_VRC_CTA_INIT_COUNT
	.align		4
        /*0034*/ 	.byte	0x02, 0x4a
	.zero		1
	.zero		1


	//----- nvinfo : EIATTR_EXIT_INSTR_OFFSETS
	.align		4
        /*0038*/ 	.byte	0x04, 0x1c
        /*003a*/ 	.short	(.L_403 - .L_402)


	//   ....[0]....
.L_402:
        /*003c*/ 	.word	0x00000e00


	//   ....[1]....
        /*0040*/ 	.word	0x00001aa0


	//   ....[2]....
        /*0044*/ 	.word	0x00001ad0


	//   ....[3]....
        /*0048*/ 	.word	0x00001b00


	//   ....[4]....
        /*004c*/ 	.word	0x00003b70


	//   ....[5]....
        /*0050*/ 	.word	0x00005ab0


	//   ....[6]....
        /*0054*/ 	.word	0x00006ca0


	//   ....[7]....
        /*0058*/ 	.word	0x00007e00


	//----- nvinfo : EIATTR_MAX_THREADS
	.align		4
.L_403:
        /*005c*/ 	.byte	0x04, 0x05
        /*005e*/ 	.short	(.L_405 - .L_404)
.L_404:
        /*0060*/ 	.word	0x00000080
        /*0064*/ 	.word	0x00000001
        /*0068*/ 	.word	0x00000001


	//----- nvinfo : EIATTR_CRS_STACK_SIZE
	.align		4
.L_405:
        /*006c*/ 	.byte	0x04, 0x1e
        /*006e*/ 	.short	(.L_407 - .L_406)
.L_406:
        /*0070*/ 	.word	0x00000000


	//----- nvinfo : EIATTR_CBANK_PARAM_SIZE
	.align		4
.L_407:
        /*0074*/ 	.byte	0x03, 0x19
        /*0076*/ 	.short	0x0280


	//----- nvinfo : EIATTR_PARAM_CBANK
	.align		4
        /*0078*/ 	.byte	0x04, 0x0a
        /*007a*/ 	.short	(.L_409 - .L_408)
	.align		4
.L_408:
        /*007c*/ 	.word	index@(.nv.constant0._ZN2at6native18elementwise_kernelILi128ELi2EZNS0_22gpu_kernel_impl_nocastIZZNS0_61_GLOBAL__N__ae8afa13_23_FlattenIndicesKernel_cu_7dd49032_311621_flatten_indices_implINS3_18CUDAKernelLauncherElLl8EEENS_6TensorERKS6_N3c108ArrayRefIlEEENKUlvE0_clEvEUllE_EEvRNS_18TensorIteratorBaseERKT_EUliE_EEviT1_)
        /*0080*/ 	.short	0x0380
        /*0082*/ 	.short	0x0280


	//----- nvinfo : EIATTR_SW_WAR
	.align		4
.L_409:
        /*0084*/ 	.byte	0x04, 0x36
        /*0086*/ 	.short	(.L_411 - .L_410)
.L_410:
        /*0088*/ 	.word	0x00000008
.L_411:


//--------------------- .nv.info._ZN2at6native27unrolled_elementwise_kernelIZZNS0_61_GLOBAL__N__ae8afa13_23_FlattenIndicesKernel_cu_7dd49032_311621_flatten_indices_implINS2_18CUDAKernelLauncherElLl8EEENS_6TensorERKS5_N3c108ArrayRefIlEEENKUlvE0_clEvEUllE_St5arrayIPcLm2EELi4E23TrivialOffsetCalculatorILi1EjESH_NS0_6memory15LoadWithoutCastENSI_16StoreWithoutCastEEEviT_T0_T2_T3_T4_T5_ --------------------------
	.section	.nv.info._ZN2at6native27unrolled_elementwise_kernelIZZNS0_61_GLOBAL__N__ae8afa13_23_FlattenIndicesKernel_cu_7dd49032_311621_flatten_indices_implINS2_18CUDAKernelLauncherElLl8EEENS_6TensorERKS5_N3c108ArrayRefIlEEENKUlvE0_clEvEUllE_St5arrayIPcLm2EELi4E23TrivialOffsetCalculatorILi1EjESH_NS0_6memory15LoadWithoutCastENSI_16StoreWithoutCastEEEviT_T0_T2_T3_T4_T5_,"",@"SHT_CUDA_INFO"
	.sectionflags	@""
	.align	4


	//----- nvinfo : EIATTR_CUDA_API_VERSION
	.align		4
        /*0000*/ 	.byte	0x04, 0x37
        /*0002*/ 	.short	(.L_413 - .L_412)
.L_412:
        /*0004*/ 	.word	0x00000082


	//----- nvinfo : EIATTR_KPARAM_INFO
	.align		4
.L_413:
        /*0008*/ 	.byte	0x04, 0x17
        /*000a*/ 	.short	(.L_415 - .L_414)
.L_414:
        /*000c*/ 	.word	0x00000000
        /*0010*/ 	.short	0x0006
        /*0012*/ 	.short	0x0083
        /*0014*/ 	.byte	0x00, 0xf0, 0x05, 0x00


	//----- nvinfo : EIATTR_KPARAM_INFO
	.align		4
.L_415:
        /*0018*/ 	.byte	0x04, 0x17
        /*001a*/ 	.short	(.L_417 - .L_416)
.L_416:
        /*001c*/ 	.word	0x00000000
        /*0020*/ 	.short	0x0005
        /*0022*/ 	.short	0x0082
        /*0024*/ 	.byte	0x00, 0xf0, 0x05, 0x00


	//----- nvinfo : EIATTR_KPARAM_INFO
	.align		4
.L_417:
        /*0028*/ 	.byte	0x04, 0x17
        /*002a*/ 	.short	(.L_419 - .L_418)
.L_418:
        /*002c*/ 	.word	0x00000000
        /*0030*/ 	.short	0x0004
        /*0032*/ 	.short	0x0081
        /*0034*/ 	.byte	0x00, 0xf0, 0x05, 0x00


	//----- nvinfo : EIATTR_KPARAM_INFO
	.align		4
.L_419:
        /*0038*/ 	.byte	0x04, 0x17
        /*003a*/ 	.short	(.L_421 - .L_420)
.L_420:
        /*003c*/ 	.word	0x00000000
        /*0040*/ 	.short	0x0003
        /*0042*/ 	.short	0x0080
        /*0044*/ 	.byte	0x00, 0xf0, 0x05, 0x00


	//----- nvinfo : EIATTR_KPARAM_INFO
	.align		4
.L_421:
        /*0048*/ 	.byte	0x04, 0x17
        /*004a*/ 	.short	(.L_423 - .L_422)
.L_422:
        /*004c*/ 	.word	0x00000000
        /*0050*/ 	.short	0x0002
        /*0052*/ 	.short	0x0070
        /*0054*/ 	.byte	0x00, 0xf0, 0x41, 0x00


	//----- nvinfo : EIATTR_KPARAM_INFO
	.align		4
.L_423:
        /*0058*/ 	.byte	0x04, 0x17
        /*005a*/ 	.short	(.L_425 - .L_424)
.L_424:
        /*005c*/ 	.word	0x00000000
        /*0060*/ 	.short	0x0001
        /*0062*/ 	.short	0x0008
        /*0064*/ 	.byte	0x00, 0xf0, 0xa1, 0x01


	//----- nvinfo : EIATTR_KPARAM_INFO
	.align		4
.L_425:
        /*0068*/ 	.byte	0x04, 0x17
        /*006a*/ 	.short	(.L_427 - .L_426)
.L_426:
        /*006c*/ 	.word	0x00000000
        /*0070*/ 	.short	0x0000
        /*0072*/ 	.short	0x0000
        /*0074*/ 	.byte	0x00, 0xf0, 0x11, 0x00


	//----- nvinfo : EIATTR_SPARSE_MMA_MASK
	.align		4
.L_427:
        /*0078*/ 	.byte	0x03, 0x50
        /*007a*/ 	.short	0x0000


	//----- nvinfo : EIATTR_MAXREG_COUNT
	.align		4
        /*007c*/ 	.byte	0x03, 0x1b
        /*007e*/ 	.short	0x00ff


	//----- nvinfo : EIATTR_MERCURY_ISA_VERSION
	.align		4
        /*0080*/ 	.byte	0x03, 0x5f
        /*0082*/ 	.short	0x0101


	//----- nvinfo : EIATTR_VRC_CTA_INIT_COUNT
	.align		4
        /*0084*/ 	.byte	0x02, 0x4a
	.zero		1
	.zero		1


	//----- nvinfo : EIATTR_EXIT_INSTR_OFFSETS
	.align		4
        /*0088*/ 	.byte	0x04, 0x1c
        /*008a*/ 	.short	(.L_429 - .L_428)


	//   ....[0]....
.L_428:
        /*008c*/ 	.word	0x00003c20


	//   ....[1]....
        /*0090*/ 	.word	0x00003c80


	//----- nvinfo : EIATTR_MAX_THREADS
	.align		4
.L_429:
        /*0094*/ 	.byte	0x04, 0x05
        /*0096*/ 	.short	(.L_431 - .L_430)
.L_430:
        /*0098*/ 	.word	0x00000080
        /*009c*/ 	.word	0x00000001
        /*00a0*/ 	.word	0x00000001


	//----- nvinfo : EIATTR_CRS_STACK_SIZE
	.align		4
.L_431:
        /*00a4*/ 	.byte	0x04, 0x1e
        /*00a6*/ 	.short	(.L_433 - .L_432)
.L_432:
        /*00a8*/ 	.word	0x00000000


	//----- nvinfo : EIATTR_CBANK_PARAM_SIZE
	.align		4
.L_433:
        /*00ac*/ 	.byte	0x03, 0x19
        /*00ae*/ 	.short	0x0084


	//----- nvinfo : EIATTR_PARAM_CBANK
	.align		4
        /*00b0*/ 	.byte	0x04, 0x0a
        /*00b2*/ 	.short	(.L_435 - .L_434)
	.align		4
.L_434:
        /*00b4*/ 	.word	index@(.nv.constant0._ZN2at6native27unrolled_elementwise_kernelIZZNS0_61_GLOBAL__N__ae8afa13_23_FlattenIndicesKernel_cu_7dd49032_311621_flatten_indices_implINS2_18CUDAKernelLauncherElLl8EEENS_6TensorERKS5_N3c108ArrayRefIlEEENKUlvE0_clEvEUllE_St5arrayIPcLm2EELi4E23TrivialOffsetCalculatorILi1EjESH_NS0_6memory15LoadWithoutCastENSI_16StoreWithoutCastEEEviT_T0_T2_T3_T4_T5_)
        /*00b8*/ 	.short	0x0380
        /*00ba*/ 	.short	0x0084


	//----- nvinfo : EIATTR_SW_WAR
	.align		4
.L_435:
        /*00bc*/ 	.byte	0x04, 0x36
        /*00be*/ 	.short	(.L_437 - .L_436)
.L_436:
        /*00c0*/ 	.word	0x00000008
.L_437:


//--------------------- .nv.info._ZN2at6native29vectorized_elementwise_kernelILi2EZZNS0_61_GLOBAL__N__ae8afa13_23_FlattenIndicesKernel_cu_7dd49032_311621_flatten_indices_implINS2_18CUDAKernelLauncherElLl8EEENS_6TensorERKS5_N3c108ArrayRefIlEEENKUlvE0_clEvEUllE_St5arrayIPcLm2EEEEviT0_T1_ --------------------------
	.section	.nv.info._ZN2at6native29vectorized_elementwise_kernelILi2EZZNS0_61_GLOBAL__N__ae8afa13_23_FlattenIndicesKernel_cu_7dd49032_311621_flatten_indices_implINS2_18CUDAKernelLauncherElLl8EEENS_6TensorERKS5_N3c108ArrayRefIlEEENKUlvE0_clEvEUllE_St5arrayIPcLm2EEEEviT0_T1_,"",@"SHT_CUDA_INFO"
	.sectionflags	@""
	.align	4


	//----- nvinfo : EIATTR_CUDA_API_VERSION
	.align		4
        /*0000*/ 	.byte	0x04, 0x37
        /*0002*/ 	.short	(.L_439 - .L_438)
.L_438:
        /*0004*/ 	.word	0x00000082


	//----- nvinfo : EIATTR_KPARAM_INFO
	.align		4
.L_439:
        /*0008*/ 	.byte	0x04, 0x17
        /*000a*/ 	.short	(.L_441 - .L_440)
.L_440:
        /*000c*/ 	.word	0x00000000
        /*0010*/ 	.short	0x0002
        /*0012*/ 	.short	0x0070
        /*0014*/ 	.byte	0x00, 0xf0, 0x41, 0x00


	//----- nvinfo : EIATTR_KPARAM_INFO
	.align		4
.L_441:
        /*0018*/ 	.byte	0x04, 0x17
        /*001a*/ 	.short	(.L_443 - .L_442)
.L_442:
        /*001c*/ 	.word	0x00000000
        /*0020*/ 	.short	0x0001
        /*0022*/ 	.short	0x0008
        /*0024*/ 	.byte	0x00, 0xf0, 0xa1, 0x01


	//----- nvinfo : EIATTR_KPARAM_INFO
	.align		4
.L_443:
        /*0028*/ 	.byte	0x04, 0x17
        /*002a*/ 	.short	(.L_445 - .L_444)
.L_444:
        /*002c*/ 	.word	0x00000000
        /*0030*/ 	.short	0x0000
        /*0032*/ 	.short	0x0000
        /*0034*/ 	.byte	0x00, 0xf0, 0x11, 0x00


	//----- nvinfo : EIATTR_SPARSE_MMA_MASK
	.align		4
.L_445:
        /*0038*/ 	.byte	0x03, 0x50
        /*003a*/ 	.short	0x0000


	//----- nvinfo : EIATTR_MAXREG_COUNT
	.align		4
        /*003c*/ 	.byte	0x03, 0x1b
        /*003e*/ 	.short	0x00ff


	//----- nvinfo : EIATTR_MERCURY_ISA_VERSION
	.align		4
        /*0040*/ 	.byte	0x03, 0x5f
        /*0042*/ 	.short	0x0101


	//----- nvinfo : EIATTR_VRC_CTA_INIT_COUNT
	.align		4
        /*0044*/ 	.byte	0x02, 0x4a
	.zero		1
	.zero		1


	//----- nvinfo : EIATTR_EXIT_INSTR_OFFSETS
	.align		4
        /*0048*/ 	.byte	0x04, 0x1c
        /*004a*/ 	.short	(.L_447 - .L_446)


	//   ....[0]....
.L_446:
        /*004c*/ 	.word	0x00007480


	//   ....[1]....
        /*0050*/ 	.word	0x000074d0


	//   ....[2]....
        /*0054*/ 	.word	0x0000e090


	//----- nvinfo : EIATTR_MAX_THREADS
	.align		4
.L_447:
        /*0058*/ 	.byte	0x04, 0x05
        /*005a*/ 	.short	(.L_449 - .L_448)
.L_448:
        /*005c*/ 	.word	0x00000080
        /*0060*/ 	.word	0x00000001
        /*0064*/ 	.word	0x00000001


	//----- nvinfo : EIATTR_CRS_STACK_SIZE
	.align		4
.L_449:
        /*0068*/ 	.byte	0x04, 0x1e
        /*006a*/ 	.short	(.L_451 - .L_450)
.L_450:
        /*006c*/ 	.word	0x00000000


	//----- nvinfo : EIATTR_CBANK_PARAM_SIZE
	.align		4
.L_451:
        /*0070*/ 	.byte	0x03, 0x19
        /*0072*/ 	.short	0x0080


	//----- nvinfo : EIATTR_PARAM_CBANK
	.align		4
        /*0074*/ 	.byte	0x04, 0x0a
        /*0076*/ 	.short	(.L_453 - .L_452)
	.align		4
.L_452:
        /*0078*/ 	.word	index@(.nv.constant0._ZN2at6native29vectorized_elementwise_kernelILi2EZZNS0_61_GLOBAL__N__ae8afa13_23_FlattenIndicesKernel_cu_7dd49032_311621_flatten_indices_implINS2_18CUDAKernelLauncherElLl8EEENS_6TensorERKS5_N3c108ArrayRefIlEEENKUlvE0_clEvEUllE_St5arrayIPcLm2EEEEviT0_T1_)
        /*007c*/ 	.short	0x0380
        /*007e*/ 	.short	0x0080


	//----- nvinfo : EIATTR_SW_WAR
	.align		4
.L_453:
        /*0080*/ 	.byte	0x04, 0x36
        /*0082*/ 	.short	(.L_455 - .L_454)
.L_454:
        /*0084*/ 	.word	0x00000008
.L_455:


//--------------------- .nv.info._ZN2at6native29vectorized_elementwise_kernelILi4EZZNS0_61_GLOBAL__N__ae8afa13_23_FlattenIndicesKernel_cu_7dd49032_311621_flatten_indices_implINS2_18CUDAKernelLauncherElLl8EEENS_6TensorERKS5_N3c108ArrayRefIlEEENKUlvE0_clEvEUllE_St5arrayIPcLm2EEEEviT0_T1_ --------------------------
	.section	.nv.info._ZN2at6native29vectorized_elementwise_kernelILi4EZZNS0_61_GLOBAL__N__ae8afa13_23_FlattenIndicesKernel_cu_7dd49032_311621_flatten_indices_implINS2_18CUDAKernelLauncherElLl8EEENS_6TensorERKS5_N3c108ArrayRefIlEEENKUlvE0_clEvEUllE_St5arrayIPcLm2EEEEviT0_T1_,"",@"SHT_CUDA_INFO"
	.sectionflags	@""
	.align	4


	//----- nvinfo : EIATTR_CUDA_API_VERSION
	.align		4
        /*0000*/ 	.byte	0x04, 0x37
        /*0002*/ 	.short	(.L_457 - .L_456)
.L_456:
        /*0004*/ 	.word	0x00000082


	//----- nvinfo : EIATTR_KPARAM_INFO
	.align		4
.L_457:
        /*0008*/ 	.byte	0x04, 0x17
        /*000a*/ 	.short	(.L_459 - .L_458)
.L_458:
        /*000c*/ 	.word	0x00000000
        /*0010*/ 	.short	0x0002
        /*0012*/ 	.short	0x0070
        /*0014*/ 	.byte	0x00, 0xf0, 0x41, 0x00


	//----- nvinfo : EIATTR_KPARAM_INFO
	.align		4
.L_459:
        /*0018*/ 	.byte	0x04, 0x17
        /*001a*/ 	.short	(.L_461 - .L_460)
.L_460:
        /*001c*/ 	.word	0x00000000
        /*0020*/ 	.short	0x0001
        /*0022*/ 	.short	0x0008
        /*0024*/ 	.byte	0x00, 0xf0, 0xa1, 0x01


	//----- nvinfo : EIATTR_KPARAM_INFO
	.align		4
.L_461:
        /*0028*/ 	.byte	0x04, 0x17
        /*002a*/ 	.short	(.L_463 - .L_462)
.L_462:
        /*002c*/ 	.word	0x00000000
        /*0030*/ 	.short	0x0000
        /*0032*/ 	.short	0x0000
        /*0034*/ 	.byte	0x00, 0xf0, 0x11, 0x00


	//----- nvinfo : EIATTR_SPARSE_MMA_MASK
	.align		4
.L_463:
        /*0038*/ 	.byte	0x03, 0x50
        /*003a*/ 	.short	0x0000


	//----- nvinfo : EIATTR_MAXREG_COUNT
	.align		4
        /*003c*/ 	.byte	0x03, 0x1b
        /*003e*/ 	.short	0x00ff


	//----- nvinfo : EIATTR_MERCURY_ISA_VERSION
	.align		4
        /*0040*/ 	.byte	0x03, 0x5f
        /*0042*/ 	.short	0x0101


	//----- nvinfo : EIATTR_VRC_CTA_INIT_COUNT
	.align		4
        /*0044*/ 	.byte	0x02, 0x4a
	.zero		1
	.zero		1


	//----- nvinfo : EIATTR_EXIT_INSTR_OFFSETS
	.align		4
        /*0048*/ 	.byte	0x04, 0x1c
        /*004a*/ 	.short	(.L_465 - .L_464)


	//   ....[0]....
.L_464:
        /*004c*/ 	.word	0x00007480


	//   ....[1]....
        /*0050*/ 	.word	0x000074d0


	//   ....[2]....
        /*0054*/ 	.word	0x0000e050


	//----- nvinfo : EIATTR_MAX_THREADS
	.align		4
.L_465:
        /*0058*/ 	.byte	0x04, 0x05
        /*005a*/ 	.short	(.L_467 - .L_466)
.L_466:
        /*005c*/ 	.word	0x00000080
        /*0060*/ 	.word	0x00000001
        /*0064*/ 	.word	0x00000001


	//----- nvinfo : EIATTR_CRS_STACK_SIZE
	.align		4
.L_467:
        /*0068*/ 	.byte	0x04, 0x1e
        /*006a*/ 	.short	(.L_469 - .L_468)
.L_468:
        /*006c*/ 	.word	0x00000000


	//----- nvinfo : EIATTR_CBANK_PARAM_SIZE
	.align		4
.L_469:
        /*0070*/ 	.byte	0x03, 0x19
        /*0072*/ 	.short	0x0080


	//----- nvinfo : EIATTR_PARAM_CBANK
	.align		4
        /*0074*/ 	.byte	0x04, 0x0a
        /*0076*/ 	.short	(.L_471 - .L_470)
	.align		4
.L_470:
        /*0078*/ 	.word	index@(.nv.constant0._ZN2at6native29vectorized_elementwise_kernelILi4EZZNS0_61_GLOBAL__N__ae8afa13_23_FlattenIndicesKernel_cu_7dd49032_311621_flatten_indices_implINS2_18CUDAKernelLauncherElLl8EEENS_6TensorERKS5_N3c108ArrayRefIlEEENKUlvE0_clEvEUllE_St5arrayIPcLm2EEEEviT0_T1_)
        /*007c*/ 	.short	0x0380
        /*007e*/ 	.short	0x0080


	//----- nvinfo : EIATTR_SW_WAR
	.align		4
.L_471:
        /*0080*/ 	.byte	0x04, 0x36
        /*0082*/ 	.short	(.L_473 - .L_472)
.L_472:
        /*0084*/ 	.word	0x00000008
.L_473:


//--------------------- .nv.info._ZN2at6native29vectorized_elementwise_kernelILi8EZZNS0_61_GLOBAL__N__ae8afa13_23_FlattenIndicesKernel_cu_7dd49032_311621_flatten_indices_implINS2_18CUDAKernelLauncherElLl8EEENS_6TensorERKS5_N3c108ArrayRefIlEEENKUlvE0_clEvEUllE_St5arrayIPcLm2EEEEviT0_T1_ --------------------------
	.section	.nv.info._ZN2at6native29vectorized_elementwise_kernelILi8EZZNS0_61_GLOBAL__N__ae8afa13_23_FlattenIndicesKernel_cu_7dd49032_311621_flatten_indices_implINS2_18CUDAKernelLauncherElLl8EEENS_6TensorERKS5_N3c108ArrayRefIlEEENKUlvE0_clEvEUllE_St5arrayIPcLm2EEEEviT0_T1_,"",@"SHT_CUDA_INFO"
	.sectionflags	@""
	.align	4


	//----- nvinfo : EIATTR_CUDA_API_VERSION
	.align		4
        /*0000*/ 	.byte	0x04, 0x37
        /*0002*/ 	.short	(.L_475 - .L_474)
.L_474:
        /*0004*/ 	.word	0x00000082


	//----- nvinfo : EIATTR_KPARAM_INFO
	.align		4
.L_475:
        /*0008*/ 	.byte	0x04, 0x17
        /*000a*/ 	.short	(.L_477 - .L_476)
.L_476:
        /*000c*/ 	.word	0x00000000
        /*0010*/ 	.short	0x0002
        /*0012*/ 	.short	0x0070
        /*0014*/ 	.byte	0x00, 0xf0, 0x41, 0x00


	//----- nvinfo : EIATTR_KPARAM_INFO
	.align		4
.L_477:
        /*0018*/ 	.byte	0x04, 0x17
        /*001a*/ 	.short	(.L_479 - .L_478)
.L_478:
        /*001c*/ 	.word	0x00000000
        /*0020*/ 	.short	0x0001
        /*0022*/ 	.short	0x0008
        /*0024*/ 	.byte	0x00, 0xf0, 0xa1, 0x01


	//----- nvinfo : EIATTR_KPARAM_INFO
	.align		4
.L_479:
        /*0028*/ 	.byte	0x04, 0x17
        /*002a*/ 	.short	(.L_481 - .L_480)
.L_480:
        /*002c*/ 	.word	0x00000000
        /*0030*/ 	.short	0x0000
        /*0032*/ 	.short	0x0000
        /*0034*/ 	.byte	0x00, 0xf0, 0x11, 0x00


	//----- nvinfo : EIATTR_SPARSE_MMA_MASK
	.align		4
.L_481:
        /*0038*/ 	.byte	0x03, 0x50
        /*003a*/ 	.short	0x0000


	//----- nvinfo : EIATTR_MAXREG_COUNT
	.align		4
        /*003c*/ 	.byte	0x03, 0x1b
        /*003e*/ 	.short	0x00ff


	//----- nvinfo : EIATTR_MERCURY_ISA_VERSION
	.align		4
        /*0040*/ 	.byte	0x03, 0x5f
        /*0042*/ 	.short	0x0101


	//----- nvinfo : EIATTR_VRC_CTA_INIT_COUNT
	.align		4
        /*0044*/ 	.byte	0x02, 0x4a
	.zero		1
	.zero		1


	//----- nvinfo : EIATTR_EXIT_INSTR_OFFSETS
	.align		4
        /*0048*/ 	.byte	0x04, 0x1c
        /*004a*/ 	.short	(.L_483 - .L_482)


	//   ....[0]....
.L_482:
        /*004c*/ 	.word	0x00007480


	//   ....[1]....
        /*0050*/ 	.word	0x000074d0


	//   ....[2]....
        /*0054*/ 	.word	0x0000e050


	//----- nvinfo : EIATTR_MAX_THREADS
	.align		4
.L_483:
        /*0058*/ 	.byte	0x04, 0x05
        /*005a*/ 	.short	(.L_485 - .L_484)
.L_484:
        /*005c*/ 	.word	0x00000080
        /*0060*/ 	.word	0x00000001
        /*0064*/ 	.word	0x00000001


	//----- nvinfo : EIATTR_CRS_STACK_SIZE
	.align		4
.L_485:
        /*0068*/ 	.byte	0x04, 0x1e
        /*006a*/ 	.short	(.L_487 - .L_486)
.L_486:
        /*006c*/ 	.word	0x00000000


	//----- nvinfo : EIATTR_CBANK_PARAM_SIZE
	.align		4
.L_487:
        /*0070*/ 	.byte	0x03, 0x19
        /*0072*/ 	.short	0x0080


	//----- nvinfo : EIATTR_PARAM_CBANK
	.align		4
        /*0074*/ 	.byte	0x04, 0x0a
        /*0076*/ 	.short	(.L_489 - .L_488)
	.align		4
.L_488:
        /*0078*/ 	.word	index@(.nv.constant0._ZN2at6native29vectorized_elementwise_kernelILi8EZZNS0_61_GLOBAL__N__ae8afa13_23_FlattenIndicesKernel_cu_7dd49032_311621_flatten_indices_implINS2_18CUDAKernelLauncherElLl8EEENS_6TensorERKS5_N3c108ArrayRefIlEEENKUlvE0_clEvEUllE_St5arrayIPcLm2EEEEviT0_T1_)
        /*007c*/ 	.short	0x0380
        /*007e*/ 	.short	0x0080


	//----- nvinfo : EIATTR_SW_WAR
	.align		4
.L_489:
        /*0080*/ 	.byte	0x04, 0x36
        /*0082*/ 	.short	(.L_491 - .L_490)
.L_490:
        /*0084*/ 	.word	0x00000008
.L_491:


//--------------------- .nv.info._ZN2at6native18elementwise_kernelILi128ELi4EZNS0_15gpu_kernel_implIZZNS0_61_GLOBAL__N__ae8afa13_23_FlattenIndicesKernel_cu_7dd49032_311621_flatten_indices_implINS3_18CUDAKernelLauncherEiLl0EEENS_6TensorERKS6_N3c108ArrayRefIlEEENKUlvE0_clEvEUllE_EEvRNS_18TensorIteratorBaseERKT_EUliE_EEviT1_ --------------------------
	.section	.nv.info._ZN2at6native18elementwise_kernelILi128ELi4EZNS0_15gpu_kernel_implIZZNS0_61_GLOBAL__N__ae8afa13_23_FlattenIndicesKernel_cu_7dd49032_311621_flatten_indices_implINS3_18CUDAKernelLauncherEiLl0EEENS_6TensorERKS6_N3c108ArrayRefIlEEENKUlvE0_clEvEUllE_EEvRNS_18TensorIteratorBaseERKT_EUliE_EEviT1_,"",@"SHT_CUDA_INFO"
	.sectionflags	@""
	.align	4


	//----- nvinfo : EIATTR_CUDA_API_VERSION
	.align		4
        /*0000*/ 	.byte	0x04, 0x37
        /*0002*/ 	.short	(.L_493 - .L_492)
.L_492:
        /*0004*/ 	.word	0x00000082


	//----- nvinfo : EIATTR_KPARAM_INFO
	.align		4
.L_493:
        /*0008*/ 	.byte	0x04, 0x17
        /*000a*/ 	.short	(.L_495 - .L_494)
.L_494:
        /*000c*/ 	.word	0x00000000
        /*0010*/ 	.short	0x0001
        /*0012*/ 	.short	0x0008
        /*0014*/ 	.byte	0x00, 0xf0, 0x21, 0x09


	//----- nvinfo : EIATTR_KPARAM_INFO
	.align		4
.L_495:
        /*0018*/ 	.byte	0x04, 0x17
        /*001a*/ 	.short	(.L_497 - .L_496)
.L_496:
        /*001c*/ 	.word	0x00000000
        /*0020*/ 	.short	0x0000
        /*0022*/ 	.short	0x0000
        /*0024*/ 	.byte	0x00, 0xf0, 0x11, 0x00


	//----- nvinfo : EIATTR_SPARSE_MMA_MASK
	.align		4
.L_497:
        /*0028*/ 	.byte	0x03, 0x50
        /*002a*/ 	.short	0x0000


	//----- nvinfo : EIATTR_MAXREG_COUNT
	.align		4
        /*002c*/ 	.byte	0x03, 0x1b
        /*002e*/ 	.short	0x0080


	//----- nvinfo : EIATTR_EXTERNS
	.align		4
        /*0030*/ 	.byte	0x04, 0x0f
        /*0032*/ 	.short	(.L_499 - .L_498)


	//   ....[0]....
	.align		4
.L_498:
        /*0034*/ 	.word	index@(__assertfail)


	//----- nvinfo : EIATTR_MERCURY_ISA_VERSION
	.align		4
.L_499:
        /*0038*/ 	.byte	0x03, 0x5f
        /*003a*/ 	.short	0x0101


	//----- nvinfo : EIATTR_VRC_CTA_INIT_COUNT
	.align		4
        /*003c*/ 	.byte	0x02, 0x4a
	.zero		1
	.zero		1


	//----- nvinfo : EIATTR_SYSCALL_OFFSETS
	.align		4
        /*0040*/ 	.byte	0x04, 0x46
        /*0042*/ 	.short	(.L_501 - .L_500)


	//   ....[0]....
.L_500:
        /*0044*/ 	.word	0x00002170


	//   ....[1]....
        /*0048*/ 	.word	0x00003e40


	//   ....[2]....
        /*004c*/ 	.word	0x000060c0


	//   ....[3]....
        /*0050*/ 	.word	0x00007b80


	//   ....[4]....
        /*0054*/ 	.word	0x00009f50


	//   ....[5]....
        /*0058*/ 	.word	0x0000ba10


	//   ....[6]....
        /*005c*/ 	.word	0x0000dde0


	//   ....[7]....
        /*0060*/ 	.word	0x0000f850


	//----- nvinfo : EIATTR_EXIT_INSTR_OFFSETS
	.align		4
.L_501:
        /*0064*/ 	.byte	0x04, 0x1c
        /*0066*/ 	.short	(.L_503 - .L_502)


	//   ....[0]....
.L_502:
        /*0068*/ 	.word	0x0000bcf0


	//   ....[1]....
        /*006c*/ 	.word	0x0000edf0


	//   ....[2]....
        /*0070*/ 	.word	0x0000ee10


	//   ....[3]....
        /*0074*/ 	.word	0x0000ee90


	//   ....[4]....
        /*0078*/ 	.word	0x0000eeb0


	//   ....[5]....
        /*007c*/ 	.word	0x0000eed0


	//   ....[6]....
        /*0080*/ 	.word	0x0000ef60


	//   ....[7]....
        /*0084*/ 	.word	0x0000efa0


	//   ....[8]....
        /*0088*/ 	.word	0x0000f040


	//   ....[9]....
        /*008c*/ 	.word	0x0000f090


	//   ....[10]....
        /*0090*/ 	.word	0x0000f0c0


	//   ....[11]....
        /*0094*/ 	.word	0x0000f180


	//   ....[12]....
        /*0098*/ 	.word	0x0000f2f0


	//   ....[13]....
        /*009c*/ 	.word	0x0000f460


	//   ....[14]....
        /*00a0*/ 	.word	0x0000f5c0


	//   ....[15]....
        /*00a4*/ 	.word	0x0000f5e0


	//   ....[16]....
        /*00a8*/ 	.word	0x0000f600


	//   ....[17]....
        /*00ac*/ 	.word	0x0000f6b0


	//   ....[18]....
        /*00b0*/ 	.word	0x0000f6f0


	//   ....[19]....
        /*00b4*/ 	.word	0x0000f860


	//   ....[20]....
        /*00b8*/ 	.word	0x0000f970


	//   ....[21]....
        /*00bc*/ 	.word	0x0000fab0


	//   ....[22]....
        /*00c0*/ 	.word	0x0000faf0


	//----- nvinfo : EIATTR_MAX_THREADS
	.align		4
.L_503:
        /*00c4*/ 	.byte	0x04, 0x05
        /*00c6*/ 	.short	(.L_505 - .L_504)
.L_504:
        /*00c8*/ 	.word	0x00000080
        /*00cc*/ 	.word	0x00000001
        /*00d0*/ 	.word	0x00000001


	//----- nvinfo : EIATTR_CRS_STACK_SIZE
	.align		4
.L_505:
        /*00d4*/ 	.byte	0x04, 0x1e
        /*00d6*/ 	.short	(.L_507 - .L_506)
.L_506:
        /*00d8*/ 	.word	0x00000000


	//----- nvinfo : EIATTR_CBANK_PARAM_SIZE
	.align		4
.L_507:
        /*00dc*/ 	.byte	0x03, 0x19
        /*00de*/ 	.short	0x0250


	//----- nvinfo : EIATTR_PARAM_CBANK
	.align		4
        /*00e0*/ 	.byte	0x04, 0x0a
        /*00e2*/ 	.short	(.L_509 - .L_508)
	.align		4
.L_508:
        /*00e4*/ 	.word	index@(.nv.constant0._ZN2at6native18elementwise_kernelILi128ELi4EZNS0_15gpu_kernel_implIZZNS0_61_GLOBAL__N__ae8afa13_23_FlattenIndicesKernel_cu_7dd49032_311621_flatten_indices_implINS3_18CUDAKernelLauncherEiLl0EEENS_6TensorERKS6_N3c108ArrayRefIlEEENKUlvE0_clEvEUllE_EEvRNS_18TensorIteratorBaseERKT_EUliE_EEviT1_)
        /*00e8*/ 	.short	0x0380
        /*00ea*/ 	.short	0x0250


	//----- nvinfo : EIATTR_SW_WAR
	.align		4
.L_509:
        /*00ec*/ 	.byte	0x04, 0x36
        /*00ee*/ 	.short	(.L_511 - .L_510)
.L_510:
        /*00f0*/ 	.word	0x00000008
.L_511:


//--------------------- .nv.info._ZN2at6native27unrolled_elementwise_kernelIZZNS0_61_GLOBAL__N__ae8afa13_23_FlattenIndicesKernel_cu_7dd49032_311621_flatten_indices_implINS2_18CUDAKernelLauncherEiLl0EEENS_6TensorERKS5_N3c108ArrayRefIlEEENKUlvE0_clEvEUllE_St5arrayIPcLm2EELi4E23TrivialOffsetCalculatorILi1EjESH_NS0_6memory12LoadWithCastILi1EEENSI_13StoreWithCastILi1EEEEEviT_T0_T2_T3_T4_T5_ --------------------------
	.section	.nv.info._ZN2at6native27unrolled_elementwise_kernelIZZNS0_61_GLOBAL__N__ae8afa13_23_FlattenIndicesKernel_cu_7dd49032_311621_flatten_indices_implINS2_18CUDAKernelLauncherEiLl0EEENS_6TensorERKS5_N3c108ArrayRefIlEEENKUlvE0_clEvEUllE_St5arrayIPcLm2EELi4E23TrivialOffsetCalculatorILi1EjESH_NS0_6memory12LoadWithCastILi1EEENSI_13StoreWithCastILi1EEEEEviT_T0_T2_T3_T4_T5_,"",@"SHT_CUDA_INFO"
	.sectionflags	@""
	.align	4


	//----- nvinfo : EIATTR_CUDA_API_VERSION
	.align		4
        /*0000*/ 	.byte	0x04, 0x37
        /*0002*/ 	.short	(.L_513 - .L_512)
.L_512:
        /*0004*/ 	.word	0x00000082


	//----- nvinfo : EIATTR_KPARAM_INFO
	.align		4
.L_513:
        /*0008*/ 	.byte	0x04, 0x17
        /*000a*/ 	.short	(.L_515 - .L_514)
.L_514:
        /*000c*/ 	.word	0x00000000
        /*0010*/ 	.short	0x0006
        /*0012*/ 	.short	0x0054
        /*0014*/ 	.byte	0x00, 0xf0, 0x21, 0x00


	//----- nvinfo : EIATTR_KPARAM_INFO
	.align		4
.L_515:
        /*0018*/ 	.byte	0x04, 0x17
        /*001a*/ 	.short	(.L_517 - .L_516)
.L_516:
        /*001c*/ 	.word	0x00000000
        /*0020*/ 	.short	0x0005
        /*0022*/ 	.short	0x004c
        /*0024*/ 	.byte	0x00, 0xf0, 0x21, 0x00


	//----- nvinfo : EIATTR_KPARAM_INFO
	.align		4
.L_517:
        /*0028*/ 	.byte	0x04, 0x17
        /*002a*/ 	.short	(.L_519 - .L_518)
.L_518:
        /*002c*/ 	.word	0x00000000
        /*0030*/ 	.short	0x0004
        /*0032*/ 	.short	0x0049
        /*0034*/ 	.byte	0x00, 0xf0, 0x05, 0x00


	//----- nvinfo : EIATTR_KPARAM_INFO
	.align		4
.L_519:
        /*0038*/ 	.byte	0x04, 0x17
        /*003a*/ 	.short	(.L_521 - .L_520)
.L_520:
        /*003c*/ 	.word	0x00000000
        /*0040*/ 	.short	0x0003
        /*0042*/ 	.short	0x0048
        /*0044*/ 	.byte	0x00, 0xf0, 0x05, 0x00


	//----- nvinfo : EIATTR_KPARAM_INFO
	.align		4
.L_521:
        /*0048*/ 	.byte	0x04, 0x17
        /*004a*/ 	.short	(.L_523 - .L_522)
.L_522:
        /*004c*/ 	.word	0x00000000
        /*0050*/ 	.short	0x0002
        /*0052*/ 	.short	0x0038
        /*0054*/ 	.byte	0x00, 0xf0, 0x41, 0x00


	//----- nvinfo : EIATTR_KPARAM_INFO
	.align		4
.L_523:
        /*0058*/ 	.byte	0x04, 0x17
        /*005a*/ 	.short	(.L_525 - .L_524)
.L_524:
        /*005c*/ 	.word	0x00000000
        /*0060*/ 	.short	0x0001
        /*0062*/ 	.short	0x0008
        /*0064*/ 	.byte	0x00, 0xf0, 0xc1, 0x00


	//----- nvinfo : EIATTR_KPARAM_INFO
	.align		4
.L_525:
        /*0068*/ 	.byte	0x04, 0x17
        /*006a*/ 	.short	(.L_527 - .L_526)
.L_526:
        /*006c*/ 	.word	0x00000000
        /*0070*/ 	.short	0x0000
        /*0072*/ 	.short	0x0000
        /*0074*/ 	.byte	0x00, 0xf0, 0x11, 0x00


	//----- nvinfo : EIATTR_SPARSE_MMA_MASK
	.align		4
.L_527:
        /*0078*/ 	.byte	0x03, 0x50
        /*007a*/ 	.short	0x0000


	//----- nvinfo : EIATTR_MAXREG_COUNT
	.align		4
        /*007c*/ 	.byte	0x03, 0x1b
        /*007e*/ 	.short	0x00ff


	//----- nvinfo : EIATTR_EXTERNS
	.align		4
        /*0080*/ 	.byte	0x04, 0x0f
        /*0082*/ 	.short	(.L_529 - .L_528)


	//   ....[0]....
	.align		4
.L_528:
        /*0084*/ 	.word	index@(__assertfail)


	//----- nvinfo : EIATTR_MERCURY_ISA_VERSION
	.align		4
.L_529:
        /*0088*/ 	.byte	0x03, 0x5f
        /*008a*/ 	.short	0x0101


	//----- nvinfo : EIATTR_VRC_CTA_INIT_COUNT
	.align		4
        /*008c*/ 	.byte	0x02, 0x4a
	.zero		1
	.zero		1


	//----- nvinfo : EIATTR_SYSCALL_OFFSETS
	.align		4
        /*0090*/ 	.byte	0x04, 0x46
        /*0092*/ 	.short	(.L_531 - .L_530)


	//   ....[0]....
.L_530:
        /*0094*/ 	.word	0x00000e20


	//   ....[1]....
        /*0098*/ 	.word	0x00001db0


	//   ....[2]....
        /*009c*/ 	.word	0x00002c90


	//   ....[3]....
        /*00a0*/ 	.word	0x00003b70


	//   ....[4]....
        /*00a4*/ 	.word	0x00008480


	//   ....[5]....
        /*00a8*/ 	.word	0x000091a0


	//   ....[6]....
        /*00ac*/ 	.word	0x0000a020


	//   ....[7]....
        /*00b0*/ 	.word	0x0000ae80


	//----- nvinfo : EIATTR_EXIT_INSTR_OFFSETS
	.align		4
.L_531:
        /*00b4*/ 	.byte	0x04, 0x1c
        /*00b6*/ 	.short	(.L_533 - .L_532)


	//   ....[0]....
.L_532:
        /*00b8*/ 	.word	0x0000a2f0


	//   ....[1]....
        /*00bc*/ 	.word	0x0000a420


	//   ....[2]....
        /*00c0*/ 	.word	0x0000a440


	//   ....[3]....
        /*00c4*/ 	.word	0x0000a4c0


	//   ....[4]....
        /*00c8*/ 	.word	0x0000a4e0


	//   ....[5]....
        /*00cc*/ 	.word	0x0000a500


	//   ....[6]....
        /*00d0*/ 	.word	0x0000a590


	//   ....[7]....
        /*00d4*/ 	.word	0x0000a5d0


	//   ....[8]....
        /*00d8*/ 	.word	0x0000a670


	//   ....[9]....
        /*00dc*/ 	.word	0x0000a6c0


	//   ....[10]....
        /*00e0*/ 	.word	0x0000a6f0


	//   ....[11]....
        /*00e4*/ 	.word	0x0000a7b0


	//   ....[12]....
        /*00e8*/ 	.word	0x0000a920


	//   ....[13]....
        /*00ec*/ 	.word	0x0000aa90


	//   ....[14]....
        /*00f0*/ 	.word	0x0000abf0


	//   ....[15]....
        /*00f4*/ 	.word	0x0000ac10


	//   ....[16]....
        /*00f8*/ 	.word	0x0000ac30


	//   ....[17]....
        /*00fc*/ 	.word	0x0000ace0


	//   ....[18]....
        /*0100*/ 	.word	0x0000ad20


	//   ....[19]....
        /*0104*/ 	.word	0x0000ae90


	//   ....[20]....
        /*0108*/ 	.word	0x0000afa0


	//   ....[21]....
        /*010c*/ 	.word	0x0000b0e0


	//   ....[22]....
        /*0110*/ 	.word	0x0000b120


	//----- nvinfo : EIATTR_MAX_THREADS
	.align		4
.L_533:
        /*0114*/ 	.byte	0x04, 0x05
        /*0116*/ 	.short	(.L_535 - .L_534)
.L_534:
        /*0118*/ 	.word	0x00000080
        /*011c*/ 	.word	0x00000001
        /*0120*/ 	.word	0x00000001


	//----- nvinfo : EIATTR_CRS_STACK_SIZE
	.align		4
.L_535:
        /*0124*/ 	.byte	0x04, 0x1e
        /*0126*/ 	.short	(.L_537 - .L_536)
.L_536:
        /*0128*/ 	.word	0x00000000


	//----- nvinfo : EIATTR_CBANK_PARAM_SIZE
	.align		4
.L_537:
        /*012c*/ 	.byte	0x03, 0x19
        /*012e*/ 	.short	0x005c


	//----- nvinfo : EIATTR_PARAM_CBANK
	.align		4
        /*0130*/ 	.byte	0x04, 0x0a
        /*0132*/ 	.short	(.L_539 - .L_538)
	.align		4
.L_538:
        /*0134*/ 	.word	index@(.nv.constant0._ZN2at6native27unrolled_elementwise_kernelIZZNS0_61_GLOBAL__N__ae8afa13_23_FlattenIndicesKernel_cu_7dd49032_311621_flatten_indices_implINS2_18CUDAKernelLauncherEiLl0EEENS_6TensorERKS5_N3c108ArrayRefIlEEENKUlvE0_clEvEUllE_St5arrayIPcLm2EELi4E23TrivialOffsetCalculatorILi1EjESH_NS0_6memory12LoadWithCastILi1EEENSI_13StoreWithCastILi1EEEEEviT_T0_T2_T3_T4_T5_)
        /*0138*/ 	.short	0x0380
        /*013a*/ 	.short	0x005c


	//----- nvinfo : EIATTR_SW_WAR
	.align		4
.L_539:
        /*013c*/ 	.byte	0x04, 0x36
        /*013e*/ 	.short	(.L_541 - .L_540)
.L_540:
        /*0140*/ 	.word	0x00000008
.L_541:


//--------------------- .nv.info._ZN2at6native18elementwise_kernelILi128ELi2EZNS0_22gpu_kernel_impl_nocastIZZNS0_61_GLOBAL__N__ae8afa13_23_FlattenIndicesKernel_cu_7dd49032_311621_flatten_indices_implINS3_18CUDAKernelLauncherEiLl0EEENS_6TensorERKS6_N3c108ArrayRefIlEEENKUlvE0_clEvEUllE_EEvRNS_18TensorIteratorBaseERKT_EUliE_EEviT1_ --------------------------
	.section	.nv.info._ZN2at6native18elementwise_kernelILi128ELi2EZNS0_22gpu_kernel_impl_nocastIZZNS0_61_GLOBAL__N__ae8afa13_23_FlattenIndicesKernel_cu_7dd49032_311621_flatten_indices_implINS3_18CUDAKernelLauncherEiLl0EEENS_6TensorERKS6_N3c108ArrayRefIlEEENKUlvE0_clEvEUllE_EEvRNS_18TensorIteratorBaseERKT_EUliE_EEviT1_,"",@"SHT_CUDA_INFO"
	.sectionflags	@""
	.align	4


	//----- nvinfo : EIATTR_CUDA_API_VERSION
	.align		4
        /*0000*/ 	.byte	0x04, 0x37
        /*0002*/ 	.short	(.L_543 - .L_542)
.L_542:
        /*0004*/ 	.word	0x00000082


	//----- nvinfo : EIATTR_KPARAM_INFO
	.align		4
.L_543:
        /*0008*/ 	.byte	0x04, 0x17
        /*000a*/ 	.short	(.L_545 - .L_544)
.L_544:
        /*000c*/ 	.word	0x00000000
        /*0010*/ 	.short	0x0001
        /*0012*/ 	.short	0x0008
        /*0014*/ 	.byte	0x00, 0xf0, 0x01, 0x09


	//----- nvinfo : EIATTR_KPARAM_INFO
	.align		4
.L_545:
        /*0018*/ 	.byte	0x04, 0x17
        /*001a*/ 	.short	(.L_547 - .L_546)
.L_546:
        /*001c*/ 	.word	0x00000000
        /*0020*/ 	.short	0x0000
        /*0022*/ 	.short	0x0000
        /*0024*/ 	.byte	0x00, 0xf0, 0x11, 0x00


	//----- nvinfo : EIATTR_SPARSE_MMA_MASK
	.align		4
.L_547:
        /*0028*/ 	.byte	0x03, 0x50
        /*002a*/ 	.short	0x0000


	//----- nvinfo : EIATTR_MAXREG_COUNT
	.align		4
        /*002c*/ 	.byte	0x03, 0x1b
        /*002e*/ 	.short	0x0080


	//----- nvinfo : EIATTR_MERCURY_ISA_VERSION
	.align		4
        /*0030*/ 	.byte	0x03, 0x5f
        /*0032*/ 	.short	0x0101


	//----- nvinfo : EIATTR_VRC_CTA_INIT_COUNT
	.align		4
        /*0034*/ 	.byte	0x02, 0x4a
	.zero		1
	.zero		1


	//----- nvinfo : EIATTR_EXIT_INSTR_OFFSETS
	.align		4
        /*0038*/ 	.byte	0x04, 0x1c
        /*003a*/ 	.short	(.L_549 - .L_548)


	//   ....[0]....
.L_548:
        /*003c*/ 	.word	0x00001080


	//   ....[1]....
        /*0040*/ 	.word	0x00001f90


	//   ....[2]....
        /*0044*/ 	.word	0x00001fc0


	//   ....[3]....
        /*0048*/ 	.word	0x00001ff0


	//   ....[4]....
        /*004c*/ 	.word	0x00004340


	//   ....[5]....
        /*0050*/ 	.word	0x000064c0


	//   ....[6]....
        /*0054*/ 	.word	0x000076c0


	//   ....[7]....
        /*0058*/ 	.word	0x00008830


	//----- nvinfo : EIATTR_MAX_THREADS
	.align		4
.L_549:
        /*005c*/ 	.byte	0x04, 0x05
        /*005e*/ 	.short	(.L_551 - .L_550)
.L_550:
        /*0060*/ 	.word	0x00000080
        /*0064*/ 	.word	0x00000001
        /*0068*/ 	.word	0x00000001


	//----- nvinfo : EIATTR_CRS_STACK_SIZE
	.align		4
.L_551:
        /*006c*/ 	.byte	0x04, 0x1e
        /*006e*/ 	.short	(.L_553 - .L_552)
.L_552:
        /*0070*/ 	.word	0x00000000


	//----- nvinfo : EIATTR_CBANK_PARAM_SIZE
	.align		4
.L_553:
        /*0074*/ 	.byte	0x03, 0x19
        /*0076*/ 	.short	0x0248


	//----- nvinfo : EIATTR_PARAM_CBANK
	.align		4
        /*0078*/ 	.byte	0x04, 0x0a
        /*007a*/ 	.short	(.L_555 - .L_554)
	.align		4
.L_554:
        /*007c*/ 	.word	index@(.nv.constant0._ZN2at6native18elementwise_kernelILi128ELi2EZNS0_22gpu_kernel_impl_nocastIZZNS0_61_GLOBAL__N__ae8afa13_23_FlattenIndicesKernel_cu_7dd49032_311621_flatten_indices_implINS3_18CUDAKernelLauncherEiLl0EEENS_6TensorERKS6_N3c108ArrayRefIlEEENKUlvE0_clEvEUllE_EEvRNS_18TensorIteratorBaseERKT_EUliE_EEviT1_)
        /*0080*/ 	.short	0x0380
        /*0082*/ 	.short	0x0248


	//----- nvinfo : EIATTR_SW_WAR
	.align		4
.L_555:
        /*0084*/ 	.byte	0x04, 0x36
        /*0086*/ 	.short	(.L_557 - .L_556)
.L_556:
        /*0088*/ 	.word	0x00000008
.L_557:


//--------------------- .nv.info._ZN2at6native27unrolled_elementwise_kernelIZZNS0_61_GLOBAL__N__ae8afa13_23_FlattenIndicesKernel_cu_7dd49032_311621_flatten_indices_implINS2_18CUDAKernelLauncherEiLl0EEENS_6TensorERKS5_N3c108ArrayRefIlEEENKUlvE0_clEvEUllE_St5arrayIPcLm2EELi4E23TrivialOffsetCalculatorILi1EjESH_NS0_6memory15LoadWithoutCastENSI_16StoreWithoutCastEEEviT_T0_T2_T3_T4_T5_ --------------------------
	.section	.nv.info._ZN2at6native27unrolled_elementwise_kernelIZZNS0_61_GLOBAL__N__ae8afa13_23_FlattenIndicesKernel_cu_7dd49032_311621_flatten_indices_implINS2_18CUDAKernelLauncherEiLl0EEENS_6TensorERKS5_N3c108ArrayRefIlEEENKUlvE0_clEvEUllE_St5arrayIPcLm2EELi4E23TrivialOffsetCalculatorILi1EjESH_NS0_6memory15LoadWithoutCastENSI_16StoreWithoutCastEEEviT_T0_T2_T3_T4_T5_,"",@"SHT_CUDA_INFO"
	.sectionflags	@""
	.align	4


	//----- nvinfo : EIATTR_CUDA_API_VERSION
	.align		4
        /*0000*/ 	.byte	0x04, 0x37
        /*0002*/ 	.short	(.L_559 - .L_558)
.L_558:
        /*0004*/ 	.word	0x00000082


	//----- nvinfo : EIATTR_KPARAM_INFO
	.align		4
.L_559:
        /*0008*/ 	.byte	0x04, 0x17
        /*000a*/ 	.short	(.L_561 - .L_560)
.L_560:
        /*000c*/ 	.word	0x00000000
        /*0010*/ 	.short	0x0006
        /*0012*/ 	.short	0x004b
        /*0014*/ 	.byte	0x00, 0xf0, 0x05, 0x00


	//----- nvinfo : EIATTR_KPARAM_INFO
	.align		4
.L_561:
        /*0018*/ 	.byte	0x04, 0x17
        /*001a*/ 	.short	(.L_563 - .L_562)
.L_562:
        /*001c*/ 	.word	0x00000000
        /*0020*/ 	.short	0x0005
        /*0022*/ 	.short	0x004a
        /*0024*/ 	.byte	0x00, 0xf0, 0x05, 0x00


	//----- nvinfo : EIATTR_KPARAM_INFO
	.align		4
.L_563:
        /*0028*/ 	.byte	0x04, 0x17
        /*002a*/ 	.short	(.L_565 - .L_564)
.L_564:
        /*002c*/ 	.word	0x00000000
        /*0030*/ 	.short	0x0004
        /*0032*/ 	.short	0x0049
        /*0034*/ 	.byte	0x00, 0xf0, 0x05, 0x00


	//----- nvinfo : EIATTR_KPARAM_INFO
	.align		4
.L_565:
        /*0038*/ 	.byte	0x04, 0x17
        /*003a*/ 	.short	(.L_567 - .L_566)
.L_566:
        /*003c*/ 	.word	0x00000000
        /*0040*/ 	.short	0x0003
        /*0042*/ 	.short	0x0048
        /*0044*/ 	.byte	0x00, 0xf0, 0x05, 0x00


	//----- nvinfo : EIATTR_KPARAM_INFO
	.align		4
.L_567:
        /*0048*/ 	.byte	0x04, 0x17
        /*004a*/ 	.short	(.L_569 - .L_568)
.L_568:
        /*004c*/ 	.word	0x00000000
        /*0050*/ 	.short	0x0002
        /*0052*/ 	.short	0x0038
        /*0054*/ 	.byte	0x00, 0xf0, 0x41, 0x00


	//----- nvinfo : EIATTR_KPARAM_INFO
	.align		4
.L_569:
        /*0058*/ 	.byte	0x04, 0x17
        /*005a*/ 	.short	(.L_571 - .L_570)
.L_570:
        /*005c*/ 	.word	0x00000000
        /*0060*/ 	.short	0x0001
        /*0062*/ 	.short	0x0008
        /*0064*/ 	.byte	0x00, 0xf0, 0xc1, 0x00


	//----- nvinfo : EIATTR_KPARAM_INFO
	.align		4
.L_571:
        /*0068*/ 	.byte	0x04, 0x17
        /*006a*/ 	.short	(.L_573 - .L_572)
.L_572:
        /*006c*/ 	.word	0x00000000
        /*0070*/ 	.short	0x0000
        /*0072*/ 	.short	0x0000
        /*0074*/ 	.byte	0x00, 0xf0, 0x11, 0x00


	//----- nvinfo : EIATTR_SPARSE_MMA_MASK
	.align		4
.L_573:
        /*0078*/ 	.byte	0x03, 0x50
        /*007a*/ 	.short	0x0000


	//----- nvinfo : EIATTR_MAXREG_COUNT
	.align		4
        /*007c*/ 	.byte	0x03, 0x1b
        /*007e*/ 	.short	0x00ff


	//----- nvinfo : EIATTR_MERCURY_ISA_VERSION
	.align		4
        /*0080*/ 	.byte	0x03, 0x5f
        /*0082*/ 	.short	0x0101


	//----- nvinfo : EIATTR_VRC_CTA_INIT_COUNT
	.align		4
        /*0084*/ 	.byte	0x02, 0x4a
	.zero		1
	.zero		1


	//----- nvinfo : EIATTR_EXIT_INSTR_OFFSETS
	.align		4
        /*0088*/ 	.byte	0x04, 0x1c
        /*008a*/ 	.short	(.L_575 - .L_574)


	//   ....[0]....
.L_574:
        /*008c*/ 	.word	0x000049b0


	//   ....[1]....
        /*0090*/ 	.word	0x00004a10


	//----- nvinfo : EIATTR_MAX_THREADS
	.align		4
.L_575:
        /*0094*/ 	.byte	0x04, 0x05
        /*0096*/ 	.short	(.L_577 - .L_576)
.L_576:
        /*0098*/ 	.word	0x00000080
        /*009c*/ 	.word	0x00000001
        /*00a0*/ 	.word	0x00000001


	//----- nvinfo : EIATTR_CRS_STACK_SIZE
	.align		4
.L_577:
        /*00a4*/ 	.byte	0x04, 0x1e
        /*00a6*/ 	.short	(.L_579 - .L_578)
.L_578:
        /*00a8*/ 	.word	0x00000000


	//----- nvinfo : EIATTR_CBANK_PARAM_SIZE
	.align		4
.L_579:
        /*00ac*/ 	.byte	0x03, 0x19
        /*00ae*/ 	.short	0x004c


	//----- nvinfo : EIATTR_PARAM_CBANK
	.align		4
        /*00b0*/ 	.byte	0x04, 0x0a
        /*00b2*/ 	.short	(.L_581 - .L_580)
	.align		4
.L_580:
        /*00b4*/ 	.word	index@(.nv.constant0._ZN2at6native27unrolled_elementwise_kernelIZZNS0_61_GLOBAL__N__ae8afa13_23_FlattenIndicesKernel_cu_7dd49032_311621_flatten_indices_implINS2_18CUDAKernelLauncherEiLl0EEENS_6TensorERKS5_N3c108ArrayRefIlEEENKUlvE0_clEvEUllE_St5arrayIPcLm2EELi4E23TrivialOffsetCalculatorILi1EjESH_NS0_6memory15LoadWithoutCastENSI_16StoreWithoutCastEEEviT_T0_T2_T3_T4_T5_)
        /*00b8*/ 	.short	0x0380
        /*00ba*/ 	.short	0x004c


	//----- nvinfo : EIATTR_SW_WAR
	.align		4
.L_581:
        /*00bc*/ 	.byte	0x04, 0x36
        /*00be*/ 	.short	(.L_583 - .L_582)
.L_582:
        /*00c0*/ 	.word	0x00000008
.L_583:


//--------------------- .nv.info._ZN2at6native29vectorized_elementwise_kernelILi2EZZNS0_61_GLOBAL__N__ae8afa13_23_FlattenIndicesKernel_cu_7dd49032_311621_flatten_indices_implINS2_18CUDAKernelLauncherEiLl0EEENS_6TensorERKS5_N3c108ArrayRefIlEEENKUlvE0_clEvEUllE_St5arrayIPcLm2EEEEviT0_T1_ --------------------------
	.section	.nv.info._ZN2at6native29vectorized_elementwise_kernelILi2EZZNS0_61_GLOBAL__N__ae8afa13_23_FlattenIndicesKernel_cu_7dd49032_311621_flatten_indices_implINS2_18CUDAKernelLauncherEiLl0EEENS_6TensorERKS5_N3c108ArrayRefIlEEENKUlvE0_clEvEUllE_St5arrayIPcLm2EEEEviT0_T1_,"",@"SHT_CUDA_INFO"
	.sectionflags	@""
	.align	4


	//----- nvinfo : EIATTR_CUDA_API_VERSION
	.align		4
        /*0000*/ 	.byte	0x04, 0x37
        /*0002*/ 	.short	(.L_585 - .L_584)
.L_584:
        /*0004*/ 	.word	0x00000082


	//----- nvinfo : EIATTR_KPARAM_INFO
	.align		4
.L_585:
        /*0008*/ 	.byte	0x04, 0x17
        /*000a*/ 	.short	(.L_587 - .L_586)
.L_586:
        /*000c*/ 	.word	0x00000000
        /*0010*/ 	.short	0x0002
        /*0012*/ 	.short	0x0038
        /*0014*/ 	.byte	0x00, 0xf0, 0x41, 0x00


	//----- nvinfo : EIATTR_KPARAM_INFO
	.align		4
.L_587:
        /*0018*/ 	.byte	0x04, 0x17
        /*001a*/ 	.short	(.L_589 - .L_588)
.L_588:
        /*001c*/ 	.word	0x00000000
        /*0020*/ 	.short	0x0001
        /*0022*/ 	.short	0x0008
        /*0024*/ 	.byte	0x00, 0xf0, 0xc1, 0x00


	//----- nvinfo : EIATTR_KPARAM_INFO
	.align		4
.L_589:
        /*0028*/ 	.byte	0x04, 0x17
        /*002a*/ 	.short	(.L_591 - .L_590)
.L_590:
        /*002c*/ 	.word	0x00000000
        /*0030*/ 	.short	0x0000
        /*0032*/ 	.short	0x0000
        /*0034*/ 	.byte	0x00, 0xf0, 0x11, 0x00


	//----- nvinfo : EIATTR_SPARSE_MMA_MASK
	.align		4
.L_591:
        /*0038*/ 	.byte	0x03, 0x50
        /*003a*/ 	.short	0x0000


	//----- nvinfo : EIATTR_MAXREG_COUNT
	.align		4
        /*003c*/ 	.byte	0x03, 0x1b
        /*003e*/ 	.short	0x00ff


	//----- nvinfo : EIATTR_MERCURY_ISA_VERSION
	.align		4
        /*0040*/ 	.byte	0x03, 0x5f
        /*0042*/ 	.short	0x0101


	//----- nvinfo : EIATTR_VRC_CTA_INIT_COUNT
	.align		4
        /*0044*/ 	.byte	0x02, 0x4a
	.zero		1
	.zero		1


	//----- nvinfo : EIATTR_EXIT_INSTR_OFFSETS
	.align		4
        /*0048*/ 	.byte	0x04, 0x1c
        /*004a*/ 	.short	(.L_593 - .L_592)


	//   ....[0]....
.L_592:
        /*004c*/ 	.word	0x00007ec0


	//   ....[1]....
        /*0050*/ 	.word	0x00007f10


	//   ....[2]....
        /*0054*/ 	.word	0x0000f320


	//----- nvinfo : EIATTR_MAX_THREADS
	.align		4
.L_593:
        /*0058*/ 	.byte	0x04, 0x05
        /*005a*/ 	.short	(.L_595 - .L_594)
.L_594:
        /*005c*/ 	.word	0x00000080
        /*0060*/ 	.word	0x00000001
        /*0064*/ 	.word	0x00000001


	//----- nvinfo : EIATTR_CRS_STACK_SIZE
	.align		4
.L_595:
        /*0068*/ 	.byte	0x04, 0x1e
        /*006a*/ 	.short	(.L_597 - .L_596)
.L_596:
        /*006c*/ 	.word	0x00000000


	//----- nvinfo : EIATTR_CBANK_PARAM_SIZE
	.align		4
.L_597:
        /*0070*/ 	.byte	0x03, 0x19
        /*0072*/ 	.short	0x0048


	//----- nvinfo : EIATTR_PARAM_CBANK
	.align		4
        /*0074*/ 	.byte	0x04, 0x0a
        /*0076*/ 	.short	(.L_599 - .L_598)
	.align		4
.L_598:
        /*0078*/ 	.word	index@(.nv.constant0._ZN2at6native29vectorized_elementwise_kernelILi2EZZNS0_61_GLOBAL__N__ae8afa13_23_FlattenIndicesKernel_cu_7dd49032_311621_flatten_indices_implINS2_18CUDAKernelLauncherEiLl0EEENS_6TensorERKS5_N3c108ArrayRefIlEEENKUlvE0_clEvEUllE_St5arrayIPcLm2EEEEviT0_T1_)
        /*007c*/ 	.short	0x0380
        /*007e*/ 	.short	0x0048


	//----- nvinfo : EIATTR_SW_WAR
	.align		4
.L_599:
        /*0080*/ 	.byte	0x04, 0x36
        /*0082*/ 	.short	(.L_601 - .L_600)
.L_600:
        /*0084*/ 	.word	0x00000008
.L_601:


//--------------------- .nv.info._ZN2at6native29vectorized_elementwise_kernelILi4EZZNS0_61_GLOBAL__N__ae8afa13_23_FlattenIndicesKernel_cu_7dd49032_311621_flatten_indices_implINS2_18CUDAKernelLauncherEiLl0EEENS_6TensorERKS5_N3c108ArrayRefIlEEENKUlvE0_clEvEUllE_St5arrayIPcLm2EEEEviT0_T1_ --------------------------
	.section	.nv.info._ZN2at6native29vectorized_elementwise_kernelILi4EZZNS0_61_GLOBAL__N__ae8afa13_23_FlattenIndicesKernel_cu_7dd49032_311621_flatten_indices_implINS2_18CUDAKernelLauncherEiLl0EEENS_6TensorERKS5_N3c108ArrayRefIlEEENKUlvE0_clEvEUllE_St5arrayIPcLm2EEEEviT0_T1_,"",@"SHT_CUDA_INFO"
	.sectionflags	@""
	.align	4


	//----- nvinfo : EIATTR_CUDA_API_VERSION
	.align		4
        /*0000*/ 	.byte	0x04, 0x37
        /*0002*/ 	.short	(.L_603 - .L_602)
.L_602:
        /*0004*/ 	.word	0x00000082


	//----- nvinfo : EIATTR_KPARAM_INFO
	.align		4
.L_603:
        /*0008*/ 	.byte	0x04, 0x17
        /*000a*/ 	.short	(.L_605 - .L_604)
.L_604:
        /*000c*/ 	.word	0x00000000
        /*0010*/ 	.short	0x0002
        /*0012*/ 	.short	0x0038
        /*0014*/ 	.byte	0x00, 0xf0, 0x41, 0x00


	//----- nvinfo : EIATTR_KPARAM_INFO
	.align		4
.L_605:
        /*0018*/ 	.byte	0x04, 0x17
        /*001a*/ 	.short	(.L_607 - .L_606)
.L_606:
        /*001c*/ 	.word	0x00000000
        /*0020*/ 	.short	0x0001
        /*0022*/ 	.short	0x0008
        /*0024*/ 	.byte	0x00, 0xf0, 0xc1, 0x00


	//----- nvinfo : EIATTR_KPARAM_INFO
	.align		4
.L_607:
        /*0028*/ 	.byte	0x04, 0x17
        /*002a*/ 	.short	(.L_609 - .L_608)
.L_608:
        /*002c*/ 	.word	0x00000000
        /*0030*/ 	.short	0x0000
        /*0032*/ 	.short	0x0000
        /*0034*/ 	.byte	0x00, 0xf0, 0x11, 0x00


	//----- nvinfo : EIATTR_SPARSE_MMA_MASK
	.align		4
.L_609:
        /*0038*/ 	.byte	0x03, 0x50
        /*003a*/ 	.short	0x0000


	//----- nvinfo : EIATTR_MAXREG_COUNT
	.align		4
        /*003c*/ 	.byte	0x03, 0x1b
        /*003e*/ 	.short	0x00ff


	//----- nvinfo : EIATTR_MERCURY_ISA_VERSION
	.align		4
        /*0040*/ 	.byte	0x03, 0x5f
        /*0042*/ 	.short	0x0101


	//----- nvinfo : EIATTR_VRC_CTA_INIT_COUNT
	.align		4
        /*0044*/ 	.byte	0x02, 0x4a
	.zero		1
	.zero		1


	//----- nvinfo : EIATTR_EXIT_INSTR_OFFSETS
	.align		4
        /*0048*/ 	.byte	0x04, 0x1c
        /*004a*/ 	.short	(.L_611 - .L_610)


	//   ....[0]....
.L_610:
        /*004c*/ 	.word	0x00007ec0


	//   ....[1]....
        /*0050*/ 	.word	0x00007f10


	//   ....[2]....
        /*0054*/ 	.word	0x0000f1f0


	//----- nvinfo : EIATTR_MAX_THREADS
	.align		4
.L_611:
        /*0058*/ 	.byte	0x04, 0x05
        /*005a*/ 	.short	(.L_613 - .L_612)
.L_612:
        /*005c*/ 	.word	0x00000080
        /*0060*/ 	.word	0x00000001
        /*0064*/ 	.word	0x00000001


	//----- nvinfo : EIATTR_CRS_STACK_SIZE
	.align		4
.L_613:
        /*0068*/ 	.byte	0x04, 0x1e
        /*006a*/ 	.short	(.L_615 - .L_614)
.L_614:
        /*006c*/ 	.word	0x00000000


	//----- nvinfo : EIATTR_CBANK_PARAM_SIZE
	.align		4
.L_615:
        /*0070*/ 	.byte	0x03, 0x19
        /*0072*/ 	.short	0x0048


	//----- nvinfo : EIATTR_PARAM_CBANK
	.align		4
        /*0074*/ 	.byte	0x04, 0x0a
        /*0076*/ 	.short	(.L_617 - .L_616)
	.align		4
.L_616:
        /*0078*/ 	.word	index@(.nv.constant0._ZN2at6native29vectorized_elementwise_kernelILi4EZZNS0_61_GLOBAL__N__ae8afa13_23_FlattenIndicesKernel_cu_7dd49032_311621_flatten_indices_implINS2_18CUDAKernelLauncherEiLl0EEENS_6TensorERKS5_N3c108ArrayRefIlEEENKUlvE0_clEvEUllE_St5arrayIPcLm2EEEEviT0_T1_)
        /*007c*/ 	.short	0x0380
        /*007e*/ 	.short	0x0048


	//----- nvinfo : EIATTR_SW_WAR
	.align		4
.L_617:
        /*0080*/ 	.byte	0x04, 0x36
        /*0082*/ 	.short	(.L_619 - .L_618)
.L_618:
        /*0084*/ 	.word	0x00000008
.L_619:


//--------------------- .nv.info._ZN2at6native29vectorized_elementwise_kernelILi8EZZNS0_61_GLOBAL__N__ae8afa13_23_FlattenIndicesKernel_cu_7dd49032_311621_flatten_indices_implINS2_18CUDAKernelLauncherEiLl0EEENS_6TensorERKS5_N3c108ArrayRefIlEEENKUlvE0_clEvEUllE_St5arrayIPcLm2EEEEviT0_T1_ --------------------------
	.section	.nv.info._ZN2at6native29vectorized_elementwise_kernelILi8EZZNS0_61_GLOBAL__N__ae8afa13_23_FlattenIndicesKernel_cu_7dd49032_311621_flatten_indices_implINS2_18CUDAKernelLauncherEiLl0EEENS_6TensorERKS5_N3c108ArrayRefIlEEENKUlvE0_clEvEUllE_St5arrayIPcLm2EEEEviT0_T1_,"",@"SHT_CUDA_INFO"
	.sectionflags	@""
	.align	4


	//----- nvinfo : EIATTR_CUDA_API_VERSION
	.align		4
        /*0000*/ 	.byte	0x04, 0x37
        /*0002*/ 	.short	(.L_621 - .L_620)
.L_620:
        /*0004*/ 	.word	0x00000082


	//----- nvinfo : EIATTR_KPARAM_INFO
	.align		4
.L_621:
        /*0008*/ 	.byte	0x04, 0x17
        /*000a*/ 	.short	(.L_623 - .L_622)
.L_622:
        /*000c*/ 	.word	0x00000000
        /*0010*/ 	.short	0x0002
        /*0012*/ 	.short	0x0038
        /*0014*/ 	.byte	0x00, 0xf0, 0x41, 0x00


	//----- nvinfo : EIATTR_KPARAM_INFO
	.align		4
.L_623:
        /*0018*/ 	.byte	0x04, 0x17
        /*001a*/ 	.short	(.L_625 - .L_624)
.L_624:
        /*001c*/ 	.word	0x00000000
        /*0020*/ 	.short	0x0001
        /*0022*/ 	.short	0x0008
        /*0024*/ 	.byte	0x00, 0xf0, 0xc1, 0x00


	//----- nvinfo : EIATTR_KPARAM_INFO
	.align		4
.L_625:
        /*0028*/ 	.byte	0x04, 0x17
        /*002a*/ 	.short	(.L_627 - .L_626)
.L_626:
        /*002c*/ 	.word	0x00000000
        /*0030*/ 	.short	0x0000
        /*0032*/ 	.short	0x0000
        /*0034*/ 	.byte	0x00, 0xf0, 0x11, 0x00


	//----- nvinfo : EIATTR_SPARSE_MMA_MASK
	.align		4
.L_627:
        /*0038*/ 	.byte	0x03, 0x50
        /*003a*/ 	.short	0x0000


	//----- nvinfo : EIATTR_MAXREG_COUNT
	.align		4
        /*003c*/ 	.byte	0x03, 0x1b
        /*003e*/ 	.short	0x00ff


	//----- nvinfo : EIATTR_MERCURY_ISA_VERSION
	.align		4
        /*0040*/ 	.byte	0x03, 0x5f
        /*0042*/ 	.short	0x0101


	//----- nvinfo : EIATTR_VRC_CTA_INIT_COUNT
	.align		4
        /*0044*/ 	.byte	0x02, 0x4a
	.zero		1
	.zero		1


	//----- nvinfo : EIATTR_EXIT_INSTR_OFFSETS
	.align		4
        /*0048*/ 	.byte	0x04, 0x1c
        /*004a*/ 	.short	(.L_629 - .L_628)


	//   ....[0]....
.L_628:
        /*004c*/ 	.word	0x00007ec0


	//   ....[1]....
        /*0050*/ 	.word	0x00007f10


	//   ....[2]....
        /*0054*/ 	.word	0x0000f1f0


	//----- nvinfo : EIATTR_MAX_THREADS
	.align		4
.L_629:
        /*0058*/ 	.byte	0x04, 0x05
        /*005a*/ 	.short	(.L_631 - .L_630)
.L_630:
        /*005c*/ 	.word	0x00000080
        /*0060*/ 	.word	0x00000001
        /*0064*/ 	.word	0x00000001


	//----- nvinfo : EIATTR_CRS_STACK_SIZE
	.align		4
.L_631:
        /*0068*/ 	.byte	0x04, 0x1e
        /*006a*/ 	.short	(.L_633 - .L_632)
.L_632:
        /*006c*/ 	.word	0x00000000


	//----- nvinfo : EIATTR_CBANK_PARAM_SIZE
	.align		4
.L_633:
        /*0070*/ 	.byte	0x03, 0x19
        /*0072*/ 	.short	0x0048


	//----- nvinfo : EIATTR_PARAM_CBANK
	.align		4
        /*0074*/ 	.byte	0x04, 0x0a
        /*0076*/ 	.short	(.L_635 - .L_634)
	.align		4
.L_634:
        /*0078*/ 	.word	index@(.nv.constant0._ZN2at6native29vectorized_elementwise_kernelILi8EZZNS0_61_GLOBAL__N__ae8afa13_23_FlattenIndicesKernel_cu_7dd49032_311621_flatten_indices_implINS2_18CUDAKernelLauncherEiLl0EEENS_6TensorERKS5_N3c108ArrayRefIlEEENKUlvE0_clEvEUllE_St5arrayIPcLm2EEEEviT0_T1_)
        /*007c*/ 	.short	0x0380
        /*007e*/ 	.short	0x0048


	//----- nvinfo : EIATTR_SW_WAR
	.align		4
.L_635:
        /*0080*/ 	.byte	0x04, 0x36
        /*0082*/ 	.short	(.L_637 - .L_636)
.L_636:
        /*0084*/ 	.word	0x00000008
.L_637:


//--------------------- .nv.info._ZN2at6native18elementwise_kernelILi128ELi4EZNS0_15gpu_kernel_implIZZNS0_61_GLOBAL__N__ae8afa13_23_FlattenIndicesKernel_cu_7dd49032_311621_flatten_indices_implINS3_18CUDAKernelLauncherEiLl8EEENS_6TensorERKS6_N3c108ArrayRefIlEEENKUlvE0_clEvEUllE_EEvRNS_18TensorIteratorBaseERKT_EUliE_EEviT1_ --------------------------
	.section	.nv.info._ZN2at6native18elementwise_kernelILi128ELi4EZNS0_15gpu_kernel_implIZZNS0_61_GLOBAL__N__ae8afa13_23_FlattenIndicesKernel_cu_7dd49032_311621_flatten_indices_implINS3_18CUDAKernelLauncherEiLl8EEENS_6TensorERKS6_N3c108ArrayRefIlEEENKUlvE0_clEvEUllE_EEvRNS_18TensorIteratorBaseERKT_EUliE_EEviT1_,"",@"SHT_CUDA_INFO"
	.sectionflags	@""
	.align	4


	//----- nvinfo : EIATTR_CUDA_API_VERSION
	.align		4
        /*0000*/ 	.byte	0x04, 0x37
        /*0002*/ 	.short	(.L_639 - .L_638)
.L_638:
        /*0004*/ 	.word	0x00000082


	//----- nvinfo : EIATTR_KPARAM_INFO
	.align		4
.L_639:
        /*0008*/ 	.byte	0x04, 0x17
        /*000a*/ 	.short	(.L_641 - .L_640)
.L_640:
        /*000c*/ 	.word	0x00000000
        /*0010*/ 	.short	0x0001
        /*0012*/ 	.short	0x0008
        /*0014*/ 	.byte	0x00, 0xf0, 0x01, 0x0a


	//----- nvinfo : EIATTR_KPARAM_INFO
	.align		4
.L_641:
        /*0018*/ 	.byte	0x04, 0x17
        /*001a*/ 	.short	(.L_643 - .L_642)
.L_642:
        /*001c*/ 	.word	0x00000000
        /*0020*/ 	.short	0x0000
        /*0022*/ 	.short	0x0000
        /*0024*/ 	.byte	0x00, 0xf0, 0x11, 0x00


	//----- nvinfo : EIATTR_SPARSE_MMA_MASK
	.align		4
.L_643:
        /*0028*/ 	.byte	0x03, 0x50
        /*002a*/ 	.short	0x0000


	//----- nvinfo : EIATTR_MAXREG_COUNT
	.align		4
        /*002c*/ 	.byte	0x03, 0x1b
        /*002e*/ 	.short	0x0080


	//----- nvinfo : EIATTR_EXTERNS
	.align		4
        /*0030*/ 	.byte	0x04, 0x0f
        /*0032*/ 	.short	(.L_645 - .L_644)


	//   ....[0]....
	.align		4
.L_644:
        /*0034*/ 	.word	index@(__assertfail)


	//----- nvinfo : EIATTR_MERCURY_ISA_VERSION
	.align		4
.L_645:
        /*0038*/ 	.byte	0x03, 0x5f
        /*003a*/ 	.short	0x0101


	//----- nvinfo : EIATTR_VRC_CTA_INIT_COUNT
	.align		4
        /*003c*/ 	.byte	0x02, 0x4a
	.zero		1
	.zero		1


	//----- nvinfo : EIATTR_SYSCALL_OFFSETS
	.align		4
        /*0040*/ 	.byte	0x04, 0x46
        /*0042*/ 	.short	(.L_647 - .L_646)


	//   ....[0]....
.L_646:
        /*0044*/ 	.word	0x00002170


	//   ....[1]....
        /*0048*/ 	.word	0x00003d00


	//   ....[2]....
        /*004c*/ 	.word	0x00005f80


	//   ....[3]....
        /*0050*/ 	.word	0x00007900


	//   ....[4]....
        /*0054*/ 	.word	0x00009cd0


	//   ....[5]....
        /*0058*/ 	.word	0x0000b650


	//   ....[6]....
        /*005c*/ 	.word	0x0000da20


	//   ....[7]....
        /*0060*/ 	.word	0x0000f370


	//----- nvinfo : EIATTR_EXIT_INSTR_OFFSETS
	.align		4
.L_647:
        /*0064*/ 	.byte	0x04, 0x1c
        /*0066*/ 	.short	(.L_649 - .L_648)


	//   ....[0]....
.L_648:
        /*0068*/ 	.word	0x0000b930


	//   ....[1]....
        /*006c*/ 	.word	0x0000e910


	//   ....[2]....
        /*0070*/ 	.word	0x0000e930


	//   ....[3]....
        /*0074*/ 	.word	0x0000e9b0


	//   ....[4]....
        /*0078*/ 	.word	0x0000e9d0


	//   ....[5]....
        /*007c*/ 	.word	0x0000e9f0


	//   ....[6]....
        /*0080*/ 	.word	0x0000ea80


	//   ....[7]....
        /*0084*/ 	.word	0x0000eac0


	//   ....[8]....
        /*0088*/ 	.word	0x0000eb60


	//   ....[9]....
        /*008c*/ 	.word	0x0000ebb0


	//   ....[10]....
        /*0090*/ 	.word	0x0000ebe0


	//   ....[11]....
        /*0094*/ 	.word	0x0000eca0


	//   ....[12]....
        /*0098*/ 	.word	0x0000ee10


	//   ....[13]....
        /*009c*/ 	.word	0x0000ef80


	//   ....[14]....
        /*00a0*/ 	.word	0x0000f0e0


	//   ....[15]....
        /*00a4*/ 	.word	0x0000f100


	//   ....[16]....
        /*00a8*/ 	.word	0x0000f120


	//   ....[17]....
        /*00ac*/ 	.word	0x0000f1d0


	//   ....[18]....
        /*00b0*/ 	.word	0x0000f210


	//   ....[19]....
        /*00b4*/ 	.word	0x0000f380


	//   ....[20]....
        /*00b8*/ 	.word	0x0000f490


	//   ....[21]....
        /*00bc*/ 	.word	0x0000f5d0


	//   ....[22]....
        /*00c0*/ 	.word	0x0000f610


	//----- nvinfo : EIATTR_MAX_THREADS
	.align		4
.L_649:
        /*00c4*/ 	.byte	0x04, 0x05
        /*00c6*/ 	.short	(.L_651 - .L_650)
.L_650:
        /*00c8*/ 	.word	0x00000080
        /*00cc*/ 	.word	0x00000001
        /*00d0*/ 	.word	0x00000001


	//----- nvinfo : EIATTR_CRS_STACK_SIZE
	.align		4
.L_651:
        /*00d4*/ 	.byte	0x04, 0x1e
        /*00d6*/ 	.short	(.L_653 - .L_652)
.L_652:
        /*00d8*/ 	.word	0x00000000


	//----- nvinfo : EIATTR_CBANK_PARAM_SIZE
	.align		4
.L_653:
        /*00dc*/ 	.byte	0x03, 0x19
        /*00de*/ 	.short	0x0288


	//----- nvinfo : EIATTR_PARAM_CBANK
	.align		4
        /*00e0*/ 	.byte	0x04, 0x0a
        /*00e2*/ 	.short	(.L_655 - .L_654)
	.align		4
.L_654:
        /*00e4*/ 	.word	index@(.nv.constant0._ZN2at6native18elementwise_kernelILi128ELi4EZNS0_15gpu_kernel_implIZZNS0_61_GLOBAL__N__ae8afa13_23_FlattenIndicesKernel_cu_7dd49032_311621_flatten_indices_implINS3_18CUDAKernelLauncherEiLl8EEENS_6TensorERKS6_N3c108ArrayRefIlEEENKUlvE0_clEvEUllE_EEvRNS_18TensorIteratorBaseERKT_EUliE_EEviT1_)
        /*00e8*/ 	.short	0x0380
        /*00ea*/ 	.short	0x0288


	//----- nvinfo : EIATTR_SW_WAR
	.align		4
.L_655:
        /*00ec*/ 	.byte	0x04, 0x36
        /*00ee*/ 	.short	(.L_657 - .L_656)
.L_656:
        /*00f0*/ 	.word	0x00000008
.L_657:


//--------------------- .nv.info._ZN2at6native27unrolled_elementwise_kernelIZZNS0_61_GLOBAL__N__ae8afa13_23_FlattenIndicesKernel_cu_7dd49032_311621_flatten_indices_implINS2_18CUDAKernelLauncherEiLl8EEENS_6TensorERKS5_N3c108ArrayRefIlEEENKUlvE0_clEvEUllE_St5arrayIPcLm2EELi4E23TrivialOffsetCalculatorILi1EjESH_NS0_6memory12LoadWithCastILi1EEENSI_13StoreWithCastILi1EEEEEviT_T0_T2_T3_T4_T5_ --------------------------
	.section	.nv.info._ZN2at6native27unrolled_elementwise_kernelIZZNS0_61_GLOBAL__N__ae8afa13_23_FlattenIndicesKernel_cu_7dd49032_311621_flatten_indices_implINS2_18CUDAKernelLauncherEiLl8EEENS_6TensorERKS5_N3c108ArrayRefIlEEENKUlvE0_clEvEUllE_St5arrayIPcLm2EELi4E23TrivialOffsetCalculatorILi1EjESH_NS0_6memory12LoadWithCastILi1EEENSI_13StoreWithCastILi1EEEEEviT_T0_T2_T3_T4_T5_,"",@"SHT_CUDA_INFO"
	.sectionflags	@""
	.align	4


	//----- nvinfo : EIATTR_CUDA_API_VERSION
	.align		4
        /*0000*/ 	.byte	0x04, 0x37
        /*0002*/ 	.short	(.L_659 - .L_658)
.L_658:
        /*0004*/ 	.word	0x00000082


	//----- nvinfo : EIATTR_KPARAM_INFO
	.align		4
.L_659:
        /*0008*/ 	.byte	0x04, 0x17
        /*000a*/ 	.short	(.L_661 - .L_660)
.L_660:
        /*000c*/ 	.word	0x00000000
        /*0010*/ 	.short	0x0006
        /*0012*/ 	.short	0x008c
        /*0014*/ 	.byte	0x00, 0xf0, 0x21, 0x00


	//----- nvinfo : EIATTR_KPARAM_INFO
	.align		4
.L_661:
        /*0018*/ 	.byte	0x04, 0x17
        /*001a*/ 	.short	(.L_663 - .L_662)
.L_662:
        /*001c*/ 	.word	0x00000000
        /*0020*/ 	.short	0x0005
        /*0022*/ 	.short	0x0084
        /*0024*/ 	.byte	0x00, 0xf0, 0x21, 0x00


	//----- nvinfo : EIATTR_KPARAM_INFO
	.align		4
.L_663:
        /*0028*/ 	.byte	0x04, 0x17
        /*002a*/ 	.short	(.L_665 - .L_664)
.L_664:
        /*002c*/ 	.word	0x00000000
        /*0030*/ 	.short	0x0004
        /*0032*/ 	.short	0x0081
        /*0034*/ 	.byte	0x00, 0xf0, 0x05, 0x00


	//----- nvinfo : EIATTR_KPARAM_INFO
	.align		4
.L_665:
        /*0038*/ 	.byte	0x04, 0x17
        /*003a*/ 	.short	(.L_667 - .L_666)
.L_666:
        /*003c*/ 	.word	0x00000000
        /*0040*/ 	.short	0x0003
        /*0042*/ 	.short	0x0080
        /*0044*/ 	.byte	0x00, 0xf0, 0x05, 0x00


	//----- nvinfo : EIATTR_KPARAM_INFO
	.align		4
.L_667:
        /*0048*/ 	.byte	0x04, 0x17
        /*004a*/ 	.short	(.L_669 - .L_668)
.L_668:
        /*004c*/ 	.word	0x00000000
        /*0050*/ 	.short	0x0002
        /*0052*/ 	.short	0x0070
        /*0054*/ 	.byte	0x00, 0xf0, 0x41, 0x00


	//----- nvinfo : EIATTR_KPARAM_INFO
	.align		4
.L_669:
        /*0058*/ 	.byte	0x04, 0x17
        /*005a*/ 	.short	(.L_671 - .L_670)
.L_670:
        /*005c*/ 	.word	0x00000000
        /*0060*/ 	.short	0x0001
        /*0062*/ 	.short	0x0008
        /*0064*/ 	.byte	0x00, 0xf0, 0xa1, 0x01


	//----- nvinfo : EIATTR_KPARAM_INFO
	.align		4
.L_671:
        /*0068*/ 	.byte	0x04, 0x17
        /*006a*/ 	.short	(.L_673 - .L_672)
.L_672:
        /*006c*/ 	.word	0x00000000
        /*0070*/ 	.short	0x0000
        /*0072*/ 	.short	0x0000
        /*0074*/ 	.byte	0x00, 0xf0, 0x11, 0x00


	//----- nvinfo : EIATTR_SPARSE_MMA_MASK
	.align		4
.L_673:
        /*0078*/ 	.byte	0x03, 0x50
        /*007a*/ 	.short	0x0000


	//----- nvinfo : EIATTR_MAXREG_COUNT
	.align		4
        /*007c*/ 	.byte	0x03, 0x1b
        /*007e*/ 	.short	0x00ff


	//----- nvinfo : EIATTR_EXTERNS
	.align		4
        /*0080*/ 	.byte	0x04, 0x0f
        /*0082*/ 	.short	(.L_675 - .L_674)


	//   ....[0]....
	.align		4
.L_674:
        /*0084*/ 	.word	index@(__assertfail)


	//----- nvinfo : EIATTR_MERCURY_ISA_VERSION
	.align		4
.L_675:
        /*0088*/ 	.byte	0x03, 0x5f
        /*008a*/ 	.short	0x0101


	//----- nvinfo : EIATTR_VRC_CTA_INIT_COUNT
	.align		4
        /*008c*/ 	.byte	0x02, 0x4a
	.zero		1
	.zero		1


	//----- nvinfo : EIATTR_SYSCALL_OFFSETS
	.align		4
        /*0090*/ 	.byte	0x04, 0x46
        /*0092*/ 	.short	(.L_677 - .L_676)


	//   ....[0]....
.L_676:
        /*0094*/ 	.word	0x00000ff0


	//   ....[1]....
        /*0098*/ 	.word	0x00001f90


	//   ....[2]....
        /*009c*/ 	.word	0x00002e80


	//   ....[3]....
        /*00a0*/ 	.word	0x00003d70


	//   ....[4]....
        /*00a4*/ 	.word	0x000085b0


	//   ....[5]....
        /*00a8*/ 	.word	0x00009310


	//   ....[6]....
        /*00ac*/ 	.word	0x0000a1a0


	//   ....[7]....
        /*00b0*/ 	.word	0x0000b010


	//----- nvinfo : EIATTR_EXIT_INSTR_OFFSETS
	.align		4
.L_677:
        /*00b4*/ 	.byte	0x04, 0x1c
        /*00b6*/ 	.short	(.L_679 - .L_678)


	//   ....[0]....
.L_678:
        /*00b8*/ 	.word	0x0000a470


	//   ....[1]....
        /*00bc*/ 	.word	0x0000a5b0


	//   ....[2]....
        /*00c0*/ 	.word	0x0000a5d0


	//   ....[3]....
        /*00c4*/ 	.word	0x0000a650


	//   ....[4]....
        /*00c8*/ 	.word	0x0000a670


	//   ....[5]....
        /*00cc*/ 	.word	0x0000a690


	//   ....[6]....
        /*00d0*/ 	.word	0x0000a720


	//   ....[7]....
        /*00d4*/ 	.word	0x0000a760


	//   ....[8]....
        /*00d8*/ 	.word	0x0000a800


	//   ....[9]....
        /*00dc*/ 	.word	0x0000a850


	//   ....[10]....
        /*00e0*/ 	.word	0x0000a880


	//   ....[11]....
        /*00e4*/ 	.word	0x0000a940


	//   ....[12]....
        /*00e8*/ 	.word	0x0000aab0


	//   ....[13]....
        /*00ec*/ 	.word	0x0000ac20


	//   ....[14]....
        /*00f0*/ 	.word	0x0000ad80


	//   ....[15]....
        /*00f4*/ 	.word	0x0000ada0


	//   ....[16]....
        /*00f8*/ 	.word	0x0000adc0


	//   ....[17]....
        /*00fc*/ 	.word	0x0000ae70


	//   ....[18]....
        /*0100*/ 	.word	0x0000aeb0


	//   ....[19]....
        /*0104*/ 	.word	0x0000b020


	//   ....[20]....
        /*0108*/ 	.word	0x0000b130


	//   ....[21]....
        /*010c*/ 	.word	0x0000b270


	//   ....[22]....
        /*0110*/ 	.word	0x0000b2b0


	//----- nvinfo : EIATTR_MAX_THREADS
	.align		4
.L_679:
        /*0114*/ 	.byte	0x04, 0x05
        /*0116*/ 	.short	(.L_681 - .L_680)
.L_680:
        /*0118*/ 	.word	0x00000080
        /*011c*/ 	.word	0x00000001
        /*0120*/ 	.word	0x00000001


	//----- nvinfo : EIATTR_CRS_STACK_SIZE
	.align		4
.L_681:
        /*0124*/ 	.byte	0x04, 0x1e
        /*0126*/ 	.short	(.L_683 - .L_682)
.L_682:
        /*0128*/ 	.word	0x00000000


	//----- nvinfo : EIATTR_CBANK_PARAM_SIZE
	.align		4
.L_683:
        /*012c*/ 	.byte	0x03, 0x19
        /*012e*/ 	.short	0x0094


	//----- nvinfo : EIATTR_PARAM_CBANK
	.align		4
        /*0130*/ 	.byte	0x04, 0x0a
        /*0132*/ 	.short	(.L_685 - .L_684)
	.align		4
.L_684:
        /*0134*/ 	.word	index@(.nv.constant0._ZN2at6native27unrolled_elementwise_kernelIZZNS0_61_GLOBAL__N__ae8afa13_23_FlattenIndicesKernel_cu_7dd49032_311621_flatten_indices_implINS2_18CUDAKernelLauncherEiLl8EEENS_6TensorERKS5_N3c108ArrayRefIlEEENKUlvE0_clEvEUllE_St5arrayIPcLm2EELi4E23TrivialOffsetCalculatorILi1EjESH_NS0_6memory12LoadWithCastILi1EEENSI_13StoreWithCastILi1EEEEEviT_T0_T2_T3_T4_T5_)
        /*0138*/ 	.short	0x0380
        /*013a*/ 	.short	0x0094


	//----- nvinfo : EIATTR_SW_WAR
	.align		4
.L_685:
        /*013c*/ 	.byte	0x04, 0x36
        /*013e*/ 	.short	(.L_687 - .L_686)
.L_686:
        /*0140*/ 	.word	0x00000008
.L_687:


//--------------------- .nv.info._ZN2at6native18elementwise_kernelILi128ELi2EZNS0_22gpu_kernel_impl_nocastIZZNS0_61_GLOBAL__N__ae8afa13_23_FlattenIndicesKernel_cu_7dd49032_311621_flatten_indices_implINS3_18CUDAKernelLauncherEiLl8EEENS_6TensorERKS6_N3c108ArrayRefIlEEENKUlvE0_clEvEUllE_EEvRNS_18TensorIteratorBaseERKT_EUliE_EEviT1_ --------------------------
	.section	.nv.info._ZN2at6native18elementwise_kernelILi128ELi2EZNS0_22gpu_kernel_impl_nocastIZZNS0_61_GLOBAL__N__ae8afa13_23_FlattenIndicesKernel_cu_7dd49032_311621_flatten_indices_implINS3_18CUDAKernelLauncherEiLl8EEENS_6TensorERKS6_N3c108ArrayRefIlEEENKUlvE0_clEvEUllE_EEvRNS_18TensorIteratorBaseERKT_EUliE_EEviT1_,"",@"SHT_CUDA_INFO"
	.sectionflags	@""
	.align	4


	//----- nvinfo : EIATTR_CUDA_API_VERSION
	.align		4
        /*0000*/ 	.byte	0x04, 0x37
        /*0002*/ 	.short	(.L_689 - .L_688)
.L_688:
        /*0004*/ 	.word	0x00000082


	//----- nvinfo : EIATTR_KPARAM_INFO
	.align		4
.L_689:
        /*0008*/ 	.byte	0x04, 0x17
        /*000a*/ 	.short	(.L_691 - .L_690)
.L_690:
        /*000c*/ 	.word	0x00000000
        /*0010*/ 	.short	0x0001
        /*0012*/ 	.short	0x0008
        /*0014*/ 	.byte	0x00, 0xf0, 0xe1, 0x09


	//----- nvinfo : EIATTR_KPARAM_INFO
	.align		4
.L_691:
        /*0018*/ 	.byte	0x04, 0x17
        /*001a*/ 	.short	(.L_693 - .L_692)
.L_692:
        /*001c*/ 	.word	0x00000000
        /*0020*/ 	.short	0x0000
        /*0022*/ 	.short	0x0000
        /*0024*/ 	.byte	0x00, 0xf0, 0x11, 0x00


	//----- nvinfo : EIATTR_SPARSE_MMA_MASK
	.align		4
.L_693:
        /*0028*/ 	.byte	0x03, 0x50
        /*002a*/ 	.short	0x0000


	//----- nvinfo : EIATTR_MAXREG_COUNT
	.align		4
        /*002c*/ 	.byte	0x03, 0x1b
        /*002e*/ 	.short	0x0080


	//----- nvinfo : EIATTR_MERCURY_ISA_VERSION
	.align		4
        /*0030*/ 	.byte	0x03, 0x5f
        /*0032*/ 	.short	0x0101


	//----- nvinfo : EIATTR_VRC_CTA_INIT_COUNT
	.align		4
        /*0034*/ 	.byte	0x02, 0x4a
	.zero		1
	.zero		1


	//----- nvinfo : EIATTR_EXIT_INSTR_OFFSETS
	.align		4
        /*0038*/ 	.byte	0x04, 0x1c
        /*003a*/ 	.short	(.L_695 - .L_694)


	//   ....[0]....
.L_694:
        /*003c*/ 	.word	0x00000f90


	//   ....[1]....
        /*0040*/ 	.word	0x00001d20


	//   ....[2]....
        /*0044*/ 	.word	0x00001d50


	//   ....[3]....
        /*0048*/ 	.word	0x00001d80


	//   ....[4]....
        /*004c*/ 	.word	0x00003f10


	//   ....[5]....
        /*0050*/ 	.word	0x00005f50


	//   ....[6]....
        /*0054*/ 	.word	0x00007150


	//   ....[7]....
        /*0058*/ 	.word	0x000082c0


	//----- nvinfo : EIATTR_MAX_THREADS
	.align		4
.L_695:
        /*005c*/ 	.byte	0x04, 0x05
        /*005e*/ 	.short	(.L_697 - .L_696)
.L_696:
        /*0060*/ 	.word	0x00000080
        /*0064*/ 	.word	0x00000001
        /*0068*/ 	.word	0x00000001


	//----- nvinfo : EIATTR_CRS_STACK_SIZE
	.align		4
.L_697:
        /*006c*/ 	.byte	0x04, 0x1e
        /*006e*/ 	.short	(.L_699 - .L_698)
.L_698:
        /*0070*/ 	.word	0x00000000


	//----- nvinfo : EIATTR_CBANK_PARAM_SIZE
	.align		4
.L_699:
        /*0074*/ 	.byte	0x03, 0x19
        /*0076*/ 	.short	0x0280


	//----- nvinfo : EIATTR_PARAM_CBANK
	.align		4
        /*0078*/ 	.byte	0x04, 0x0a
        /*007a*/ 	.short	(.L_701 - .L_700)
	.align		4
.L_700:
        /*007c*/ 	.word	index@(.nv.constant0._ZN2at6native18elementwise_kernelILi128ELi2EZNS0_22gpu_kernel_impl_nocastIZZNS0_61_GLOBAL__N__ae8afa13_23_FlattenIndicesKernel_cu_7dd49032_311621_flatten_indices_implINS3_18CUDAKernelLauncherEiLl8EEENS_6TensorERKS6_N3c108ArrayRefIlEEENKUlvE0_clEvEUllE_EEvRNS_18TensorIteratorBaseERKT_EUliE_EEviT1_)
        /*0080*/ 	.short	0x0380
        /*0082*/ 	.short	0x0280


	//----- nvinfo : EIATTR_SW_WAR
	.align		4
.L_701:
        /*0084*/ 	.byte	0x04, 0x36
        /*0086*/ 	.short	(.L_703 - .L_702)
.L_702:
        /*0088*/ 	.word	0x00000008
.L_703:


//--------------------- .nv.info._ZN2at6native27unrolled_elementwise_kernelIZZNS0_61_GLOBAL__N__ae8afa13_23_FlattenIndicesKernel_cu_7dd49032_311621_flatten_indices_implINS2_18CUDAKernelLauncherEiLl8EEENS_6TensorERKS5_N3c108ArrayRefIlEEENKUlvE0_clEvEUllE_St5arrayIPcLm2EELi4E23TrivialOffsetCalculatorILi1EjESH_NS0_6memory15LoadWithoutCastENSI_16StoreWithoutCastEEEviT_T0_T2_T3_T4_T5_ --------------------------
	.section	.nv.info._ZN2at6native27unrolled_elementwise_kernelIZZNS0_61_GLOBAL__N__ae8afa13_23_FlattenIndicesKernel_cu_7dd49032_311621_flatten_indices_implINS2_18CUDAKernelLauncherEiLl8EEENS_6TensorERKS5_N3c108ArrayRefIlEEENKUlvE0_clEvEUllE_St5arrayIPcLm2EELi4E23TrivialOffsetCalculatorILi1EjESH_NS0_6memory15LoadWithoutCastENSI_16StoreWithoutCastEEEviT_T0_T2_T3_T4_T5_,"",@"SHT_CUDA_INFO"
	.sectionflags	@""
	.align	4


	//----- nvinfo : EIATTR_CUDA_API_VERSION
	.align		4
        /*0000*/ 	.byte	0x04, 0x37
        /*0002*/ 	.short	(.L_705 - .L_704)
.L_704:
        /*0004*/ 	.word	0x00000082


	//----- nvinfo : EIATTR_KPARAM_INFO
	.align		4
.L_705:
        /*0008*/ 	.byte	0x04, 0x17
        /*000a*/ 	.short	(.L_707 - .L_706)
.L_706:
        /*000c*/ 	.word	0x00000000
        /*0010*/ 	.short	0x0006
        /*0012*/ 	.short	0x0083
        /*0014*/ 	.byte	0x00, 0xf0, 0x05, 0x00


	//----- nvinfo : EIATTR_KPARAM_INFO
	.align		4
.L_707:
        /*0018*/ 	.byte	0x04, 0x17
        /*001a*/ 	.short	(.L_709 - .L_708)
.L_708:
        /*001c*/ 	.word	0x00000000
        /*0020*/ 	.short	0x0005
        /*0022*/ 	.short	0x0082
        /*0024*/ 	.byte	0x00, 0xf0, 0x05, 0x00


	//----- nvinfo : EIATTR_KPARAM_INFO
	.align		4
.L_709:
        /*0028*/ 	.byte	0x04, 0x17
        /*002a*/ 	.short	(.L_711 - .L_710)
.L_710:
        /*002c*/ 	.word	0x00000000
        /*0030*/ 	.short	0x0004
        /*0032*/ 	.short	0x0081
        /*0034*/ 	.byte	0x00, 0xf0, 0x05, 0x00


	//----- nvinfo : EIATTR_KPARAM_INFO
	.align		4
.L_711:
        /*0038*/ 	.byte	0x04, 0x17
        /*003a*/ 	.short	(.L_713 - .L_712)
.L_712:
        /*003c*/ 	.word	0x00000000
        /*0040*/ 	.short	0x0003
        /*0042*/ 	.short	0x0080
        /*0044*/ 	.byte	0x00, 0xf0, 0x05, 0x00


	//----- nvinfo : EIATTR_KPARAM_INFO
	.align		4
.L_713:
        /*0048*/ 	.byte	0x04, 0x17
        /*004a*/ 	.short	(.L_715 - .L_714)
.L_714:
        /*004c*/ 	.word	0x00000000
        /*0050*/ 	.short	0x0002
        /*0052*/ 	.short	0x0070
        /*0054*/ 	.byte	0x00, 0xf0, 0x41, 0x00


	//----- nvinfo : EIATTR_KPARAM_INFO
	.align		4
.L_715:
        /*0058*/ 	.byte	0x04, 0x17
        /*005a*/ 	.short	(.L_717 - .L_716)
.L_716:
        /*005c*/ 	.word	0x00000000
        /*0060*/ 	.short	0x0001
        /*0062*/ 	.short	0x0008
        /*0064*/ 	.byte	0x00, 0xf0, 0xa1, 0x01


	//----- nvinfo : EIATTR_KPARAM_INFO
	.align		4
.L_717:
        /*0068*/ 	.byte	0x04, 0x17
        /*006a*/ 	.short	(.L_719 - .L_718)
.L_718:
        /*006c*/ 	.word	0x00000000
        /*0070*/ 	.short	0x0000
        /*0072*/ 	.short	0x0000
        /*0074*/ 	.byte	0x00, 0xf0, 0x11, 0x00


	//----- nvinfo : EIATTR_SPARSE_MMA_MASK
	.align		4
.L_719:
        /*0078*/ 	.byte	0x03, 0x50
        /*007a*/ 	.short	0x0000


	//----- nvinfo : EIATTR_MAXREG_COUNT
	.align		4
        /*007c*/ 	.byte	0x03, 0x1b
        /*007e*/ 	.short	0x00ff


	//----- nvinfo : EIATTR_MERCURY_ISA_VERSION
	.align		4
        /*0080*/ 	.byte	0x03, 0x5f
        /*0082*/ 	.short	0x0101


	//----- nvinfo : EIATTR_VRC_CTA_INIT_COUNT
	.align		4
        /*0084*/ 	.byte	0x02, 0x4a
	.zero		1
	.zero		1


	//----- nvinfo : EIATTR_EXIT_INSTR_OFFSETS
	.align		4
        /*0088*/ 	.byte	0x04, 0x1c
        /*008a*/ 	.short	(.L_721 - .L_720)


	//   ....[0]....
.L_720:
        /*008c*/ 	.word	0x00004010


	//   ....[1]....
        /*0090*/ 	.word	0x00004070


	//----- nvinfo : EIATTR_MAX_THREADS
	.align		4
.L_721:
        /*0094*/ 	.byte	0x04, 0x05
        /*0096*/ 	.short	(.L_723 - .L_722)
.L_722:
        /*0098*/ 	.word	0x00000080
        /*009c*/ 	.word	0x00000001
        /*00a0*/ 	.word	0x00000001


	//----- nvinfo : EIATTR_CRS_STACK_SIZE
	.align		4
.L_723:
        /*00a4*/ 	.byte	0x04, 0x1e
        /*00a6*/ 	.short	(.L_725 - .L_724)
.L_724:
        /*00a8*/ 	.word	0x00000000


	//----- nvinfo : EIATTR_CBANK_PARAM_SIZE
	.align		4
.L_725:
        /*00ac*/ 	.byte	0x03, 0x19
        /*00ae*/ 	.short	0x0084


	//----- nvinfo : EIATTR_PARAM_CBANK
	.align		4
        /*00b0*/ 	.byte	0x04, 0x0a
        /*00b2*/ 	.short	(.L_727 - .L_726)
	.align		4
.L_726:
        /*00b4*/ 	.word	index@(.nv.constant0._ZN2at6native27unrolled_elementwise_kernelIZZNS0_61_GLOBAL__N__ae8afa13_23_FlattenIndicesKernel_cu_7dd49032_311621_flatten_indices_implINS2_18CUDAKernelLauncherEiLl8EEENS_6TensorERKS5_N3c108ArrayRefIlEEENKUlvE0_clEvEUllE_St5arrayIPcLm2EELi4E23TrivialOffsetCalculatorILi1EjESH_NS0_6memory15LoadWithoutCastENSI_16StoreWithoutCastEEEviT_T0_T2_T3_T4_T5_)
        /*00b8*/ 	.short	0x0380
        /*00ba*/ 	.short	0x0084


	//----- nvinfo : EIATTR_SW_WAR
	.align		4
.L_727:
        /*00bc*/ 	.byte	0x04, 0x36
        /*00be*/ 	.short	(.L_729 - .L_728)
.L_728:
        /*00c0*/ 	.word	0x00000008
.L_729:


//--------------------- .nv.info._ZN2at6native29vectorized_elementwise_kernelILi2EZZNS0_61_GLOBAL__N__ae8afa13_23_FlattenIndicesKernel_cu_7dd49032_311621_flatten_indices_implINS2_18CUDAKernelLauncherEiLl8EEENS_6TensorERKS5_N3c108ArrayRefIlEEENKUlvE0_clEvEUllE_St5arrayIPcLm2EEEEviT0_T1_ --------------------------
	.section	.nv.info._ZN2at6native29vectorized_elementwise_kernelILi2EZZNS0_61_GLOBAL__N__ae8afa13_23_FlattenIndicesKernel_cu_7dd49032_311621_flatten_indices_implINS2_18CUDAKernelLauncherEiLl8EEENS_6TensorERKS5_N3c108ArrayRefIlEEENKUlvE0_clEvEUllE_St5arrayIPcLm2EEEEviT0_T1_,"",@"SHT_CUDA_INFO"
	.sectionflags	@""
	.align	4


	//----- nvinfo : EIATTR_CUDA_API_VERSION
	.align		4
        /*0000*/ 	.byte	0x04, 0x37
        /*0002*/ 	.short	(.L_731 - .L_730)
.L_730:
        /*0004*/ 	.word	0x00000082


	//----- nvinfo : EIATTR_KPARAM_INFO
	.align		4
.L_731:
        /*0008*/ 	.byte	0x04, 0x17
        /*000a*/ 	.short	(.L_733 - .L_732)
.L_732:
        /*000c*/ 	.word	0x00000000
        /*0010*/ 	.short	0x0002
        /*0012*/ 	.short	0x0070
        /*0014*/ 	.byte	0x00, 0xf0, 0x41, 0x00


	//----- nvinfo : EIATTR_KPARAM_INFO
	.align		4
.L_733:
        /*0018*/ 	.byte	0x04, 0x17
        /*001a*/ 	.short	(.L_735 - .L_734)
.L_734:
        /*001c*/ 	.word	0x00000000
        /*0020*/ 	.short	0x0001
        /*0022*/ 	.short	0x0008
        /*0024*/ 	.byte	0x00, 0xf0, 0xa1, 0x01


	//----- nvinfo : EIATTR_KPARAM_INFO
	.align		4
.L_735:
        /*0028*/ 	.byte	0x04, 0x17
        /*002a*/ 	.short	(.L_737 - .L_736)
.L_736:
        /*002c*/ 	.word	0x00000000
        /*0030*/ 	.short	0x0000
        /*0032*/ 	.short	0x0000
        /*0034*/ 	.byte	0x00, 0xf0, 0x11, 0x00


	//----- nvinfo : EIATTR_SPARSE_MMA_MASK
	.align		4
.L_737:
        /*0038*/ 	.byte	0x03, 0x50
        /*003a*/ 	.short	0x0000


	//----- nvinfo : EIATTR_MAXREG_COUNT
	.align		4
        /*003c*/ 	.byte	0x03, 0x1b
        /*003e*/ 	.short	0x00ff


	//----- nvinfo : EIATTR_MERCURY_ISA_VERSION
	.align		4
        /*0040*/ 	.byte	0x03, 0x5f
        /*0042*/ 	.short	0x0101


	//----- nvinfo : EIATTR_VRC_CTA_INIT_COUNT
	.align		4
        /*0044*/ 	.byte	0x02, 0x4a
	.zero		1
	.zero		1


	//----- nvinfo : EIATTR_EXIT_INSTR_OFFSETS
	.align		4
        /*0048*/ 	.byte	0x04, 0x1c
        /*004a*/ 	.short	(.L_739 - .L_738)


	//   ....[0]....
.L_738:
        /*004c*/ 	.word	0x00007c40


	//   ....[1]....
        /*0050*/ 	.word	0x00007c90


	//   ....[2]....
        /*0054*/ 	.word	0x0000ef20


	//----- nvinfo : EIATTR_MAX_THREADS
	.align		4
.L_739:
        /*0058*/ 	.byte	0x04, 0x05
        /*005a*/ 	.short	(.L_741 - .L_740)
.L_740:
        /*005c*/ 	.word	0x00000080
        /*0060*/ 	.word	0x00000001
        /*0064*/ 	.word	0x00000001


	//----- nvinfo : EIATTR_CRS_STACK_SIZE
	.align		4
.L_741:
        /*0068*/ 	.byte	0x04, 0x1e
        /*006a*/ 	.short	(.L_743 - .L_742)
.L_742:
        /*006c*/ 	.word	0x00000000


	//----- nvinfo : EIATTR_CBANK_PARAM_SIZE
	.align		4
.L_743:
        /*0070*/ 	.byte	0x03, 0x19
        /*0072*/ 	.short	0x0080


	//----- nvinfo : EIATTR_PARAM_CBANK
	.align		4
        /*0074*/ 	.byte	0x04, 0x0a
        /*0076*/ 	.short	(.L_745 - .L_744)
	.align		4
.L_744:
        /*0078*/ 	.word	index@(.nv.constant0._ZN2at6native29vectorized_elementwise_kernelILi2EZZNS0_61_GLOBAL__N__ae8afa13_23_FlattenIndicesKernel_cu_7dd49032_311621_flatten_indices_implINS2_18CUDAKernelLauncherEiLl8EEENS_6TensorERKS5_N3c108ArrayRefIlEEENKUlvE0_clEvEUllE_St5arrayIPcLm2EEEEviT0_T1_)
        /*007c*/ 	.short	0x0380
        /*007e*/ 	.short	0x0080


	//----- nvinfo : EIATTR_SW_WAR
	.align		4
.L_745:
        /*0080*/ 	.byte	0x04, 0x36
        /*0082*/ 	.short	(.L_747 - .L_746)
.L_746:
        /*0084*/ 	.word	0x00000008
.L_747:


//--------------------- .nv.info._ZN2at6native29vectorized_elementwise_kernelILi4EZZNS0_61_GLOBAL__N__ae8afa13_23_FlattenIndicesKernel_cu_7dd49032_311621_flatten_indices_implINS2_18CUDAKernelLauncherEiLl8EEENS_6TensorERKS5_N3c108ArrayRefIlEEENKUlvE0_clEvEUllE_St5arrayIPcLm2EEEEviT0_T1_ --------------------------
	.section	.nv.info._ZN2at6native29vectorized_elementwise_kernelILi4EZZNS0_61_GLOBAL__N__ae8afa13_23_FlattenIndicesKernel_cu_7dd49032_311621_flatten_indices_implINS2_18CUDAKernelLauncherEiLl8EEENS_6TensorERKS5_N3c108ArrayRefIlEEENKUlvE0_clEvEUllE_St5arrayIPcLm2EEEEviT0_T1_,"",@"SHT_CUDA_INFO"
	.sectionflags	@""
	.align	4


	//----- nvinfo : EIATTR_CUDA_API_VERSION
	.align		4
        /*0000*/ 	.byte	0x04, 0x37
        /*0002*/ 	.short	(.L_749 - .L_748)
.L_748:
        /*0004*/ 	.word	0x00000082


	//----- nvinfo : EIATTR_KPARAM_INFO
	.align		4
.L_749:
        /*0008*/ 	.byte	0x04, 0x17
        /*000a*/ 	.short	(.L_751 - .L_750)
.L_750:
        /*000c*/ 	.word	0x00000000
        /*0010*/ 	.short	0x0002
        /*0012*/ 	.short	0x0070
        /*0014*/ 	.byte	0x00, 0xf0, 0x41, 0x00


	//----- nvinfo : EIATTR_KPARAM_INFO
	.align		4
.L_751:
        /*0018*/ 	.byte	0x04, 0x17
        /*001a*/ 	.short	(.L_753 - .L_752)
.L_752:
        /*001c*/ 	.word	0x00000000
        /*0020*/ 	.short	0x0001
        /*0022*/ 	.short	0x0008
        /*0024*/ 	.byte	0x00, 0xf0, 0xa1, 0x01


	//----- nvinfo : EIATTR_KPARAM_INFO
	.align		4
.L_753:
        /*0028*/ 	.byte	0x04, 0x17
        /*002a*/ 	.short	(.L_755 - .L_754)
.L_754:
        /*002c*/ 	.word	0x00000000
        /*0030*/ 	.short	0x0000
        /*0032*/ 	.short	0x0000
        /*0034*/ 	.byte	0x00, 0xf0, 0x11, 0x00


	//----- nvinfo : EIATTR_SPARSE_MMA_MASK
	.align		4
.L_755:
        /*0038*/ 	.byte	0x03, 0x50
        /*003a*/ 	.short	0x0000


	//----- nvinfo : EIATTR_MAXREG_COUNT
	.align		4
        /*003c*/ 	.byte	0x03, 0x1b
        /*003e*/ 	.short	0x00ff


	//----- nvinfo : EIATTR_MERCURY_ISA_VERSION
	.align		4
        /*0040*/ 	.byte	0x03, 0x5f
        /*0042*/ 	.short	0x0101


	//----- nvinfo : EIATTR_VRC_CTA_INIT_COUNT
	.align		4
        /*0044*/ 	.byte	0x02, 0x4a
	.zero		1
	.zero		1


	//----- nvinfo : EIATTR_EXIT_INSTR_OFFSETS
	.align		4
        /*0048*/ 	.byte	0x04, 0x1c
        /*004a*/ 	.short	(.L_757 - .L_756)


	//   ....[0]....
.L_756:
        /*004c*/ 	.word	0x00007c40


	//   ....[1]....
        /*0050*/ 	.word	0x00007c90


	//   ....[2]....
        /*0054*/ 	.word	0x0000eee0


	//----- nvinfo : EIATTR_MAX_THREADS
	.align		4
.L_757:
        /*0058*/ 	.byte	0x04, 0x05
        /*005a*/ 	.short	(.L_759 - .L_758)
.L_758:
        /*005c*/ 	.word	0x00000080
        /*0060*/ 	.word	0x00000001
        /*0064*/ 	.word	0x00000001


	//----- nvinfo : EIATTR_CRS_STACK_SIZE
	.align		4
.L_759:
        /*0068*/ 	.byte	0x04, 0x1e
        /*006a*/ 	.short	(.L_761 - .L_760)
.L_760:
        /*006c*/ 	.word	0x00000000


	//----- nvinfo : EIATTR_CBANK_PARAM_SIZE
	.align		4
.L_761:
        /*0070*/ 	.byte	0x03, 0x19
        /*0072*/ 	.short	0x0080


	//----- nvinfo : EIATTR_PARAM_CBANK
	.align		4
        /*0074*/ 	.byte	0x04, 0x0a
        /*0076*/ 	.short	(.L_763 - .L_762)
	.align		4
.L_762:
        /*0078*/ 	.word	index@(.nv.constant0._ZN2at6native29vectorized_elementwise_kernelILi4EZZNS0_61_GLOBAL__N__ae8afa13_23_FlattenIndicesKernel_cu_7dd49032_311621_flatten_indices_implINS2_18CUDAKernelLauncherEiLl8EEENS_6TensorERKS5_N3c108ArrayRefIlEEENKUlvE0_clEvEUllE_St5arrayIPcLm2EEEEviT0_T1_)
        /*007c*/ 	.short	0x0380
        /*007e*/ 	.short	0x0080


	//----- nvinfo : EIATTR_SW_WAR
	.align		4
.L_763:
        /*0080*/ 	.byte	0x04, 0x36
        /*0082*/ 	.short	(.L_765 - .L_764)
.L_764:
        /*0084*/ 	.word	0x00000008
.L_765:


//--------------------- .nv.info._ZN2at6native29vectorized_elementwise_kernelILi8EZZNS0_61_GLOBAL__N__ae8afa13_23_FlattenIndicesKernel_cu_7dd49032_311621_flatten_indices_implINS2_18CUDAKernelLauncherEiLl8EEENS_6TensorERKS5_N3c108ArrayRefIlEEENKUlvE0_clEvEUllE_St5arrayIPcLm2EEEEviT0_T1_ --------------------------
	.section	.nv.info._ZN2at6native29vectorized_elementwise_kernelILi8EZZNS0_61_GLOBAL__N__ae8afa13_23_FlattenIndicesKernel_cu_7dd49032_311621_flatten_indices_implINS2_18CUDAKernelLauncherEiLl8EEENS_6TensorERKS5_N3c108ArrayRefIlEEENKUlvE0_clEvEUllE_St5arrayIPcLm2EEEEviT0_T1_,"",@"SHT_CUDA_INFO"
	.sectionflags	@""
	.align	4


	//----- nvinfo : EIATTR_CUDA_API_VERSION
	.align		4
        /*0000*/ 	.byte	0x04, 0x37
        /*0002*/ 	.short	(.L_767 - .L_766)
.L_766:
        /*0004*/ 	.word	0x00000082


	//----- nvinfo : EIATTR_KPARAM_INFO
	.align		4
.L_767:
        /*0008*/ 	.byte	0x04, 0x17
        /*000a*/ 	.short	(.L_769 - .L_768)
.L_768:
        /*000c*/ 	.word	0x00000000
        /*0010*/ 	.short	0x0002
        /*0012*/ 	.short	0x0070
        /*0014*/ 	.byte	0x00, 0xf0, 0x41, 0x00


	//----- nvinfo : EIATTR_KPARAM_INFO
	.align		4
.L_769:
        /*0018*/ 	.byte	0x04, 0x17
        /*001a*/ 	.short	(.L_771 - .L_770)
.L_770:
        /*001c*/ 	.word	0x00000000
        /*0020*/ 	.short	0x0001
        /*0022*/ 	.short	0x0008
        /*0024*/ 	.byte	0x00, 0xf0, 0xa1, 0x01


	//----- nvinfo : EIATTR_KPARAM_INFO
	.align		4
.L_771:
        /*0028*/ 	.byte	0x04, 0x17
        /*002a*/ 	.short	(.L_773 - .L_772)
.L_772:
        /*002c*/ 	.word	0x00000000
        /*0030*/ 	.short	0x0000
        /*0032*/ 	.short	0x0000
        /*0034*/ 	.byte	0x00, 0xf0, 0x11, 0x00


	//----- nvinfo : EIATTR_SPARSE_MMA_MASK
	.align		4
.L_773:
        /*0038*/ 	.byte	0x03, 0x50
        /*003a*/ 	.short	0x0000


	//----- nvinfo : EIATTR_MAXREG_COUNT
	.align		4
        /*003c*/ 	.byte	0x03, 0x1b
        /*003e*/ 	.short	0x00ff


	//----- nvinfo : EIATTR_MERCURY_ISA_VERSION
	.align		4
        /*0040*/ 	.byte	0x03, 0x5f
        /*0042*/ 	.short	0x0101


	//----- nvinfo : EIATTR_VRC_CTA_INIT_COUNT
	.align		4
        /*0044*/ 	.byte	0x02, 0x4a
	.zero		1
	.zero		1


	//----- nvinfo : EIATTR_EXIT_INSTR_OFFSETS
	.align		4
        /*0048*/ 	.byte	0x04, 0x1c
        /*004a*/ 	.short	(.L_775 - .L_774)


	//   ....[0]....
.L_774:
        /*004c*/ 	.word	0x00007c40


	//   ....[1]....
        /*0050*/ 	.word	0x00007c90


	//   ....[2]....
        /*0054*/ 	.word	0x0000eee0


	//----- nvinfo : EIATTR_MAX_THREADS
	.align		4
.L_775:
        /*0058*/ 	.byte	0x04, 0x05
        /*005a*/ 	.short	(.L_777 - .L_776)
.L_776:
        /*005c*/ 	.word	0x00000080
        /*0060*/ 	.word	0x00000001
        /*0064*/ 	.word	0x00000001


	//----- nvinfo : EIATTR_CRS_STACK_SIZE
	.align		4
.L_777:
        /*0068*/ 	.byte	0x04, 0x1e
        /*006a*/ 	.short	(.L_779 - .L_778)
.L_778:
        /*006c*/ 	.word	0x00000000


	//----- nvinfo : EIATTR_CBANK_PARAM_SIZE
	.align		4
.L_779:
        /*0070*/ 	.byte	0x03, 0x19
        /*0072*/ 	.short	0x0080


	//----- nvinfo : EIATTR_PARAM_CBANK
	.align		4
        /*0074*/ 	.byte	0x04, 0x0a
        /*0076*/ 	.short	(.L_781 - .L_780)
	.align		4
.L_780:
        /*0078*/ 	.word	index@(.nv.constant0._ZN2at6native29vectorized_elementwise_kernelILi8EZZNS0_61_GLOBAL__N__ae8afa13_23_FlattenIndicesKernel_cu_7dd49032_311621_flatten_indices_implINS2_18CUDAKernelLauncherEiLl8EEENS_6TensorERKS5_N3c108ArrayRefIlEEENKUlvE0_clEvEUllE_St5arrayIPcLm2EEEEviT0_T1_)
        /*007c*/ 	.short	0x0380
        /*007e*/ 	.short	0x0080


	//----- nvinfo : EIATTR_SW_WAR
	.align		4
.L_781:
        /*0080*/ 	.byte	0x04, 0x36
        /*0082*/ 	.short	(.L_783 - .L_782)
.L_782:
        /*0084*/ 	.word	0x00000008
.L_783:


//--------------------- .nv.callgraph             --------------------------
	.section	.nv.callgraph,"",@"SHT_CUDA_CALLGRAPH"
	.align	4
	.sectionentsize	8
	.align		4
        /*0000*/ 	.word	0x00000000
	.align		4
        /*0004*/ 	.word	0xffffffff
	.align		4
        /*0008*/ 	.word	index@(_ZN2at6native18elementwise_kernelILi128ELi4EZNS0_15gpu_kernel_implIZZNS0_61_GLOBAL__N__ae8afa13_23_FlattenIndicesKernel_cu_7dd49032_311621_flatten_indices_implINS3_18CUDAKernelLauncherElLl0EEENS_6TensorERKS6_N3c108ArrayRefIlEEENKUlvE0_clEvEUllE_EEvRNS_18TensorIteratorBaseERKT_EUliE_EEviT1_)
	.align		4
        /*000c*/ 	.word	index@(__assertfail)
	.align		4
        /*0010*/ 	.word	index@(_ZN2at6native27unrolled_elementwise_kernelIZZNS0_61_GLOBAL__N__ae8afa13_23_FlattenIndicesKernel_cu_7dd49032_311621_flatten_indices_implINS2_18CUDAKernelLauncherElLl0EEENS_6TensorERKS5_N3c108ArrayRefIlEEENKUlvE0_clEvEUllE_St5arrayIPcLm2EELi4E23TrivialOffsetCalculatorILi1EjESH_NS0_6memory12LoadWithCastILi1EEENSI_13StoreWithCastILi1EEEEEviT_T0_T2_T3_T4_T5_)
	.align		4
        /*0014*/ 	.word	index@(__assertfail)
	.align		4
        /*0018*/ 	.word	index@(_ZN2at6native18elementwise_kernelILi128ELi4EZNS0_15gpu_kernel_implIZZNS0_61_GLOBAL__N__ae8afa13_23_FlattenIndicesKernel_cu_7dd49032_311621_flatten_indices_implINS3_18CUDAKernelLauncherElLl8EEENS_6TensorERKS6_N3c108ArrayRefIlEEENKUlvE0_clEvEUllE_EEvRNS_18TensorIteratorBaseERKT_EUliE_EEviT1_)
	.align		4
        /*001c*/ 	.word	index@(__assertfail)
	.align		4
        /*0020*/ 	.word	index@(_ZN2at6native27unrolled_elementwise_kernelIZZNS0_61_GLOBAL__N__ae8afa13_23_FlattenIndicesKernel_cu_7dd49032_311621_flatten_indices_implINS2_18CUDAKernelLauncherElLl8EEENS_6TensorERKS5_N3c108ArrayRefIlEEENKUlvE0_clEvEUllE_St5arrayIPcLm2EELi4E23TrivialOffsetCalculatorILi1EjESH_NS0_6memory12LoadWithCastILi1EEENSI_13StoreWithCastILi1EEEEEviT_T0_T2_T3_T4_T5_)
	.align		4
        /*0024*/ 	.word	index@(__assertfail)
	.align		4
        /*0028*/ 	.word	index@(_ZN2at6native18elementwise_kernelILi128ELi4EZNS0_15gpu_kernel_implIZZNS0_61_GLOBAL__N__ae8afa13_23_FlattenIndicesKernel_cu_7dd49032_311621_flatten_indices_implINS3_18CUDAKernelLauncherEiLl0EEENS_6TensorERKS6_N3c108ArrayRefIlEEENKUlvE0_clEvEUllE_EEvRNS_18TensorIteratorBaseERKT_EUliE_EEviT1_)
	.align		4
        /*002c*/ 	.word	index@(__assertfail)
	.align		4
        /*0030*/ 	.word	index@(_ZN2at6native27unrolled_elementwise_kernelIZZNS0_61_GLOBAL__N__ae8afa13_23_FlattenIndicesKernel_cu_7dd49032_311621_flatten_indices_implINS2_18CUDAKernelLauncherEiLl0EEENS_6TensorERKS5_N3c108ArrayRefIlEEENKUlvE0_clEvEUllE_St5arrayIPcLm2EELi4E23TrivialOffsetCalculatorILi1EjESH_NS0_6memory12LoadWithCastILi1EEENSI_13StoreWithCastILi1EEEEEviT_T0_T2_T3_T4_T5_)
	.align		4
        /*0034*/ 	.word	index@(__assertfail)
	.align		4
        /*0038*/ 	.word	index@(_ZN2at6native18elementwise_kernelILi128ELi4EZNS0_15gpu_kernel_implIZZNS0_61_GLOBAL__N__ae8afa13_23_FlattenIndicesKernel_cu_7dd49032_311621_flatten_indices_implINS3_18CUDAKernelLauncherEiLl8EEENS_6TensorERKS6_N3c108ArrayRefIlEEENKUlvE0_clEvEUllE_EEvRNS_18TensorIteratorBaseERKT_EUliE_EEviT1_)
	.align		4
        /*003c*/ 	.word	index@(__assertfail)
	.align		4
        /*0040*/ 	.word	index@(_ZN2at6native27unrolled_elementwise_kernelIZZNS0_61_GLOBAL__N__ae8afa13_23_FlattenIndicesKernel_cu_7dd49032_311621_flatten_indices_implINS2_18CUDAKernelLauncherEiLl8EEENS_6TensorERKS5_N3c108ArrayRefIlEEENKUlvE0_clEvEUllE_St5arrayIPcLm2EELi4E23TrivialOffsetCalculatorILi1EjESH_NS0_6memory12LoadWithCastILi1EEENSI_13StoreWithCastILi1EEEEEviT_T0_T2_T3_T4_T5_)
	.align		4
        /*0044*/ 	.word	index@(__assertfail)
	.align		4
        /*0048*/ 	.word	0x00000000
	.align		4
        /*004c*/ 	.word	0xfffffffe
	.align		4
        /*0050*/ 	.word	0x00000000
	.align		4
        /*0054*/ 	.word	0xfffffffd
	.align		4
        /*0058*/ 	.word	0x00000000
	.align		4
        /*005c*/ 	.word	0xfffffffc


//--------------------- .nv.constant4             --------------------------
	.section	.nv.constant4,"a",@progbits
	.align	8
	.align		8
.nv.constant4:
        /*0000*/ 	.dword	__assertfail
	.align		8
        /*0008*/ 	.dword	__unnamed_1
	.align		8
        /*0010*/ 	.dword	__unnamed_2
	.align		8
        /*0018*/ 	.dword	_ZN59_INTERNAL_ae8afa13_23_FlattenIndicesKernel_cu_7dd49032_31164cuda3std3__45__cpo5beginE
	.align		8
        /*0020*/ 	.dword	_ZN59_INTERNAL_ae8afa13_23_FlattenIndicesKernel_cu_7dd49032_31164cuda3std3__45__cpo3endE
	.align		8
        /*0028*/ 	.dword	_ZN59_INTERNAL_ae8afa13_23_FlattenIndicesKernel_cu_7dd49032_31164cuda3std3__45__cpo6cbeginE
	.align		8
        /*0030*/ 	.dword	_ZN59_INTERNAL_ae8afa13_23_FlattenIndicesKernel_cu_7dd49032_31164cuda3std3__45__cpo4cendE
	.align		8
        /*0038*/ 	.dword	_ZN59_INTERNAL_ae8afa13_23_FlattenIndicesKernel_cu_7dd49032_31164cuda3std3__45__cpo6rbeginE
	.align		8
        /*0040*/ 	.dword	_ZN59_INTERNAL_ae8afa13_23_FlattenIndicesKernel_cu_7dd49032_31164cuda3std3__45__cpo4rendE
	.align		8
        /*0048*/ 	.dword	_ZN59_INTERNAL_ae8afa13_23_FlattenIndicesKernel_cu_7dd49032_31164cuda3std3__45__cpo7crbeginE
	.align		8
        /*0050*/ 	.dword	_ZN59_INTERNAL_ae8afa13_23_FlattenIndicesKernel_cu_7dd49032_31164cuda3std3__45__cpo5crendE
	.align		8
        /*0058*/ 	.dword	_ZN59_INTERNAL_ae8afa13_23_FlattenIndicesKernel_cu_7dd49032_31164cuda3std3__461_GLOBAL__N__ae8afa13_23_FlattenIndicesKernel_cu_7dd49032_31166ignoreE
	.align		8
        /*0060*/ 	.dword	_ZN59_INTERNAL_ae8afa13_23_FlattenIndicesKernel_cu_7dd49032_31164cuda3std3__419piecewise_constructE
	.align		8
        /*0068*/ 	.dword	_ZN59_INTERNAL_ae8afa13_23_FlattenIndicesKernel_cu_7dd49032_31164cuda3std3__48in_placeE
	.align		8
        /*0070*/ 	.dword	_ZN59_INTERNAL_ae8afa13_23_FlattenIndicesKernel_cu_7dd49032_31164cuda3std3__420unreachable_sentinelE
	.align		8
        /*0078*/ 	.dword	_ZN59_INTERNAL_ae8afa13_23_FlattenIndicesKernel_cu_7dd49032_31164cuda3std6ranges3__45__cpo4swapE
	.align		8
        /*0080*/ 	.dword	_ZN59_INTERNAL_ae8afa13_23_FlattenIndicesKernel_cu_7dd49032_31164cuda3std6ranges3__45__cpo9iter_moveE
	.align		8
        /*0088*/ 	.dword	_ZN59_INTERNAL_ae8afa13_23_FlattenIndicesKernel_cu_7dd49032_31164cuda3std6ranges3__45__cpo5beginE
	.align		8
        /*0090*/ 	.dword	_ZN59_INTERNAL_ae8afa13_23_FlattenIndicesKernel_cu_7dd49032_31164cuda3std6ranges3__45__cpo3endE
	.align		8
        /*0098*/ 	.dword	_ZN59_INTERNAL_ae8afa13_23_FlattenIndicesKernel_cu_7dd49032_31164cuda3std6ranges3__45__cpo6cbeginE
	.align		8
        /*00a0*/ 	.dword	_ZN59_INTERNAL_ae8afa13_23_FlattenIndicesKernel_cu_7dd49032_31164cuda3std6ranges3__45__cpo4cendE
	.align		8
        /*00a8*/ 	.dword	_ZN59_INTERNAL_ae8afa13_23_FlattenIndicesKernel_cu_7dd49032_31164cuda3std6ranges3__45__cpo7advanceE
	.align		8
        /*00b0*/ 	.dword	_ZN59_INTERNAL_ae8afa13_23_FlattenIndicesKernel_cu_7dd49032_31164cuda3std6ranges3__45__cpo9iter_swapE
	.align		8
        /*00b8*/ 	.dword	_ZN59_INTERNAL_ae8afa13_23_FlattenIndicesKernel_cu_7dd49032_31164cuda3std6ranges3__45__cpo4nextE
	.align		8
        /*00c0*/ 	.dword	_ZN59_INTERNAL_ae8afa13_23_FlattenIndicesKernel_cu_7dd49032_31164cuda3std6ranges3__45__cpo4prevE
	.align		8
        /*00c8*/ 	.dword	_ZN59_INTERNAL_ae8afa13_23_FlattenIndicesKernel_cu_7dd49032_31164cuda3std6ranges3__45__cpo4dataE
	.align		8
        /*00d0*/ 	.dword	_ZN59_INTERNAL_ae8afa13_23_FlattenIndicesKernel_cu_7dd49032_31164cuda3std6ranges3__45__cpo5cdataE
	.align		8
        /*00d8*/ 	.dword	_ZN59_INTERNAL_ae8afa13_23_FlattenIndicesKernel_cu_7dd49032_31164cuda3std6ranges3__45__cpo4sizeE
	.align		8
        /*00e0*/ 	.dword	_ZN59_INTERNAL_ae8afa13_23_FlattenIndicesKernel_cu_7dd49032_31164cuda3std6ranges3__45__cpo5ssizeE
	.align		8
        /*00e8*/ 	.dword	_ZN59_INTERNAL_ae8afa13_23_FlattenIndicesKernel_cu_7dd49032_31164cuda3std6ranges3__45__cpo8distanceE
	.align		8
        /*00f0*/ 	.dword	_ZN59_INTERNAL_ae8afa13_23_FlattenIndicesKernel_cu_7dd49032_31166thrust24THRUST_300001_SM_1000_NS6system6detail10sequential3seqE
	.align		8
        /*00f8*/ 	.dword	$str$5
	.align		8
        /*0100*/ 	.dword	$str$6


//--------------------- .text._ZN2at6native18elementwise_kernelILi128ELi4EZNS0_15gpu_kernel_implIZZNS0_61_GLOBAL__N__ae8afa13_23_FlattenIndicesKernel_cu_7dd49032_311621_flatten_indices_implINS3_18CUDAKernelLauncherElLl0EEENS_6TensorERKS6_N3c108ArrayRefIlEEENKUlvE0_clEvEUllE_EEvRNS_18TensorIteratorBaseERKT_EUliE_EEviT1_ --------------------------
	.section	.text._ZN2at6native18elementwise_kernelILi128ELi4EZNS0_15gpu_kernel_implIZZNS0_61_GLOBAL__N__ae8afa13_23_FlattenIndicesKernel_cu_7dd49032_311621_flatten_indices_implINS3_18CUDAKernelLauncherElLl0EEENS_6TensorERKS6_N3c108ArrayRefIlEEENKUlvE0_clEvEUllE_EEvRNS_18TensorIteratorBaseERKT_EUliE_EEviT1_,"ax",@progbits
	.align	128
        .global         _ZN2at6native18elementwise_kernelILi128ELi4EZNS0_15gpu_kernel_implIZZNS0_61_GLOBAL__N__ae8afa13_23_FlattenIndicesKernel_cu_7dd49032_311621_flatten_indices_implINS3_18CUDAKernelLauncherElLl0EEENS_6TensorERKS6_N3c108ArrayRefIlEEENKUlvE0_clEvEUllE_EEvRNS_18TensorIteratorBaseERKT_EUliE_EEviT1_
        .type           _ZN2at6native18elementwise_kernelILi128ELi4EZNS0_15gpu_kernel_implIZZNS0_61_GLOBAL__N__ae8afa13_23_FlattenIndicesKernel_cu_7dd49032_311621_flatten_indices_implINS3_18CUDAKernelLauncherElLl0EEENS_6TensorERKS6_N3c108ArrayRefIlEEENKUlvE0_clEvEUllE_EEvRNS_18TensorIteratorBaseERKT_EUliE_EEviT1_,@function
        .size           _ZN2at6native18elementwise_kernelILi128ELi4EZNS0_15gpu_kernel_implIZZNS0_61_GLOBAL__N__ae8afa13_23_FlattenIndicesKernel_cu_7dd49032_311621_flatten_indices_implINS3_18CUDAKernelLauncherElLl0EEENS_6TensorERKS6_N3c108ArrayRefIlEEENKUlvE0_clEvEUllE_EEvRNS_18TensorIteratorBaseERKT_EUliE_EEviT1_,(.L_x_3880 - _ZN2at6native18elementwise_kernelILi128ELi4EZNS0_15gpu_kernel_implIZZNS0_61_GLOBAL__N__ae8afa13_23_FlattenIndicesKernel_cu_7dd49032_311621_flatten_indices_implINS3_18CUDAKernelLauncherElLl0EEENS_6TensorERKS6_N3c108ArrayRefIlEEENKUlvE0_clEvEUllE_EEvRNS_18TensorIteratorBaseERKT_EUliE_EEviT1_)
        .other          _ZN2at6native18elementwise_kernelILi128ELi4EZNS0_15gpu_kernel_implIZZNS0_61_GLOBAL__N__ae8afa13_23_FlattenIndicesKernel_cu_7dd49032_311621_flatten_indices_implINS3_18CUDAKernelLauncherElLl0EEENS_6TensorERKS6_N3c108ArrayRefIlEEENKUlvE0_clEvEUllE_EEvRNS_18TensorIteratorBaseERKT_EUliE_EEviT1_,@"STO_CUDA_ENTRY STV_DEFAULT"
_ZN2at6native18elementwise_kernelILi128ELi4EZNS0_15gpu_kernel_implIZZNS0_61_GLOBAL__N__ae8afa13_23_FlattenIndicesKernel_cu_7dd49032_311621_flatten_indices_implINS3_18CUDAKernelLauncherElLl0EEENS_6TensorERKS6_N3c108ArrayRefIlEEENKUlvE0_clEvEUllE_EEvRNS_18TensorIteratorBaseERKT_EUliE_EEviT1_:
.text._ZN2at6native18elementwise_kernelILi128ELi4EZNS0_15gpu_kernel_implIZZNS0_61_GLOBAL__N__ae8afa13_23_FlattenIndicesKernel_cu_7dd49032_311621_flatten_indices_implINS3_18CUDAKernelLauncherElLl0EEENS_6TensorERKS6_N3c108ArrayRefIlEEENKUlvE0_clEvEUllE_EEvRNS_18TensorIteratorBaseERKT_EUliE_EEviT1_:
[----:B------:R-:W0:Y:S01]  /*0000*/  LDC R1, c[0x0][0x37c] ;  /* 0x0000df00ff017b82 */ /* 0x000e220000000800 */
[----:B------:R-:W1:Y:S07]  /*0010*/  S2R R17, SR_TID.X ;  /* 0x0000000000117919 */ /* 0x000e6e0000002100 */
[----:B------:R-:W2:Y:S01]  /*0020*/  S2UR UR4, SR_CTAID.X ;  /* 0x00000000000479c3 */ /* 0x000ea20000002500 */
[----:B------:R-:W3:Y:S01]  /*0030*/  LDCU UR42, c[0x0][0x388] ;  /* 0x00007100ff2a77ac */ /* 0x000ee20008000800 */
[----:B------:R-:W-:Y:S01]  /*0040*/  BSSY.RECONVERGENT B6, `(.L_x_0) ;  /* 0x00003de000067945 */ /* 0x000fe20003800200 */
[----:B------:R-:W4:Y:S01]  /*0050*/  LDCU UR5, c[0x0][0x380] ;  /* 0x00007000ff0577ac */ /* 0x000f220008000800 */
[----:B------:R-:W5:Y:S01]  /*0060*/  LDCU UR38, c[0x0][0x5a0] ;  /* 0x0000b400ff2677ac */ /* 0x000f620008000800 */
[----:B------:R-:W0:Y:S01]  /*0070*/  LDCU.64 UR36, c[0x0][0x358] ;  /* 0x00006b00ff2477ac */ /* 0x000e220008000a00 */
[----:B------:R-:W0:Y:S01]  /*0080*/  LDCU.U8 UR41, c[0x0][0x5c0] ;  /* 0x0000b800ff2977ac */ /* 0x000e220008000000 */
[----:B---3--:R-:W-:Y:S01]  /*0090*/  UIADD3 UR44, UPT, UPT, UR42, -0x1, URZ ;  /* 0xffffffff2a2c7890 */ /* 0x008fe2000fffe0ff */
[----:B------:R-:W3:Y:S01]  /*00a0*/  LDCU.U8 UR40, c[0x0][0x5c1] ;  /* 0x0000b820ff2877ac */ /* 0x000ee20008000000 */
[----:B--2---:R-:W-:-:S02]  /*00b0*/  USHF.L.U32 UR4, UR4, 0x9, URZ ;  /* 0x0000000904047899 */ /* 0x004fc400080006ff */
[----:B-----5:R-:W-:Y:S02]  /*00c0*/  ULOP3.LUT UR43, UR38, 0x7, URZ, 0xc0, !UPT ;  /* 0x00000007262b7892 */ /* 0x020fe4000f8ec0ff */
[----:B------:R-:W-:Y:S02]  /*00d0*/  ULOP3.LUT UR38, UR38, 0x3, URZ, 0xc0, !UPT ;  /* 0x0000000326267892 */ /* 0x000fe4000f8ec0ff */
[----:B-1----:R-:W-:Y:S01]  /*00e0*/  LOP3.LUT R17, R17, UR4, RZ, 0xfc, !PT ;  /* 0x0000000411117c12 */ /* 0x002fe2000f8efcff */
[----:B------:R-:W-:Y:S02]  /*00f0*/  UISETP.LT.U32.AND UP1, UPT, UR44, 0x18, UPT ;  /* 0x000000182c00788c */ /* 0x000fe4000bf21070 */
[----:B------:R-:W-:Y:S01]  /*0100*/  UIADD3 UR45, UP0, UPT, UR38, -0x1, URZ ;  /* 0xffffffff262d7890 */ /* 0x000fe2000ff1e0ff */
[----:B----4-:R-:W-:Y:S01]  /*0110*/  ISETP.GE.AND P0, PT, R17, UR5, PT ;  /* 0x0000000511007c0c */ /* 0x010fe2000bf06270 */
[----:B------:R-:W-:Y:S02]  /*0120*/  USEL UR39, UR44, 0x18, UP1 ;  /* 0x000000182c277887 */ /* 0x000fe40008800000 */
[----:B------:R-:W-:-:S02]  /*0130*/  UIADD3.X UR46, UPT, UPT, URZ, -0x1, URZ, UP0, !UPT ;  /* 0xffffffffff2e7890 */ /* 0x000fc400087fe4ff */
[----:B------:R-:W-:-:S08]  /*0140*/  UIADD3 UR39, UPT, UPT, UR39, 0x1, URZ ;  /* 0x0000000127277890 */ /* 0x000fd0000fffe0ff */
[----:B0--3--:R-:W-:Y:S05]  /*0150*/  @P0 BRA `(.L_x_1) ;  /* 0x0000003c00300947 */ /* 0x009fea0003800000 */
[----:B------:R-:W-:Y:S01]  /*0160*/  UISETP.NE.AND UP0, UPT, UR42, URZ, UPT ;  /* 0x000000ff2a00728c */ /* 0x000fe2000bf05270 */
[----:B------:R-:W-:Y:S02]  /*0170*/  IMAD.MOV.U32 R0, RZ, RZ, RZ ;  /* 0x000000ffff007224 */ /* 0x000fe400078e00ff */
[----:B------:R-:W-:-:S06]  /*0180*/  IMAD.MOV.U32 R2, RZ, RZ, RZ ;  /* 0x000000ffff027224 */ /* 0x000fcc00078e00ff */
[----:B------:R-:W-:Y:S05]  /*0190*/  BRA.U !UP0, `(.L_x_2) ;  /* 0x0000001108a87547 */ /* 0x000fea000b800000 */
[----:B------:R-:W0:Y:S01]  /*01a0*/  LDCU.64 UR4, c[0x0][0x390] ;  /* 0x00007200ff0477ac */ /* 0x000e220008000a00 */
[----:B------:R-:W-:Y:S01]  /*01b0*/  HFMA2 R16, -RZ, RZ, 0, 0 ;  /* 0x00000000ff107431 */ /* 0x000fe200000001ff */
[----:B------:R-:W1:Y:S01]  /*01c0*/  LDCU UR6, c[0x0][0x38c] ;  /* 0x00007180ff0677ac */ /* 0x000e620008000800 */
[----:B------:R-:W2:Y:S01]  /*01d0*/  LDCU.64 UR8, c[0x0][0x4b8] ;  /* 0x00009700ff0877ac */ /* 0x000ea20008000a00 */
[----:B------:R-:W-:Y:S02]  /*01e0*/  UISETP.NE.AND UP0, UPT, UR44, URZ, UPT ;  /* 0x000000ff2c00728c */ /* 0x000fe4000bf05270 */
[----:B0-----:R-:W-:-:S05]  /*01f0*/  IMAD.HI.U32 R4, R17, UR4, R16 ;  /* 0x0000000411047c27 */ /* 0x001fca000f8e0010 */
[----:B------:R-:W-:-:S05]  /*0200*/  SHF.R.U32.HI R5, RZ, UR5, R4 ;  /* 0x00000005ff057c19 */ /* 0x000fca0008011604 */
[----:B------:R-:W-:-:S04]  /*0210*/  IMAD.MOV R0, RZ, RZ, -R5 ;  /* 0x000000ffff007224 */ /* 0x000fc800078e0a05 */
[----:B-1----:R-:W-:-:S04]  /*0220*/  IMAD R0, R0, UR6, R17 ;  /* 0x0000000600007c24 */ /* 0x002fc8000f8e0211 */
[C---:B--2---:R-:W-:Y:S02]  /*0230*/  IMAD R2, R0.reuse, UR8, RZ ;  /* 0x0000000800027c24 */ /* 0x044fe4000f8e02ff */
[----:B------:R-:W-:Y:S01]  /*0240*/  IMAD R0, R0, UR9, RZ ;  /* 0x0000000900007c24 */ /* 0x000fe2000f8e02ff */
[----:B------:R-:W-:Y:S06]  /*0250*/  BRA.U !UP0, `(.L_x_2) ;  /* 0x0000001108787547 */ /* 0x000fec000b800000 */
[----:B------:R-:W0:Y:S01]  /*0260*/  LDCU.64 UR6, c[0x0][0x398] ;  /* 0x00007300ff0677ac */ /* 0x000e220008000a00 */
[----:B------:R-:W-:Y:S01]  /*0270*/  IMAD.MOV.U32 R4, RZ, RZ, RZ ;  /* 0x000000ffff047224 */ /* 0x000fe200078e00ff */
[----:B------:R-:W1:Y:S01]  /*0280*/  LDCU UR4, c[0x0][0x3a0] ;  /* 0x00007400ff0477ac */ /* 0x000e620008000800 */
[----:B------:R-:W2:Y:S01]  /*0290*/  LDCU.64 UR8, c[0x0][0x4c0] ;  /* 0x00009800ff0877ac */ /* 0x000ea20008000a00 */
[----:B------:R-:W-:Y:S01]  /*02a0*/  UISETP.NE.AND UP0, UPT, UR39, 0x2, UPT ;  /* 0x000000022700788c */ /* 0x000fe2000bf05270 */
[----:B0-----:R-:W-:-:S05]  /*02b0*/  IMAD.HI.U32 R6, R5, UR7, R4 ;  /* 0x0000000705067c27 */ /* 0x001fca000f8e0004 */
[----:B-1----:R-:W-:-:S04]  /*02c0*/  SHF.R.U32.HI R7, RZ, UR4, R6 ;  /* 0x00000004ff077c19 */ /* 0x002fc80008011606 */
[----:B------:R-:W-:-:S05]  /*02d0*/  IADD3 R3, PT, PT, -R7, RZ, RZ ;  /* 0x000000ff07037210 */ /* 0x000fca0007ffe1ff */
[----:B------:R-:W-:-:S04]  /*02e0*/  IMAD R5, R3, UR6, R5 ;  /* 0x0000000603057c24 */ /* 0x000fc8000f8e0205 */
[C---:B--2---:R-:W-:Y:S02]  /*02f0*/  IMAD R2, R5.reuse, UR8, R2 ;  /* 0x0000000805027c24 */ /* 0x044fe4000f8e0202 */
[----:B------:R-:W-:Y:S01]  /*0300*/  IMAD R0, R5, UR9, R0 ;  /* 0x0000000905007c24 */ /* 0x000fe2000f8e0200 */
[----:B------:R-:W-:Y:S06]  /*0310*/  BRA.U !UP0, `(.L_x_2) ;  /* 0x0000001108487547 */ /* 0x000fec000b800000 */
[----:B------:R-:W0:Y:S01]  /*0320*/  LDCU.64 UR4, c[0x0][0x3a8] ;  /* 0x00007500ff0477ac */ /* 0x000e220008000a00 */
[----:B------:R-:W-:Y:S01]  /*0330*/  IMAD.MOV.U32 R6, RZ, RZ, RZ ;  /* 0x000000ffff067224 */ /* 0x000fe200078e00ff */
[----:B------:R-:W1:Y:S01]  /*0340*/  LDCU UR6, c[0x0][0x3a4] ;  /* 0x00007480ff0677ac */ /* 0x000e620008000800 */
[----:B------:R-:W2:Y:S01]  /*0350*/  LDCU.64 UR8, c[0x0][0x4c8] ;  /* 0x00009900ff0877ac */ /* 0x000ea20008000a00 */
[----:B------:R-:W-:Y:S01]  /*0360*/  UISETP.NE.AND UP0, UPT, UR39, 0x3, UPT ;  /* 0x000000032700788c */ /* 0x000fe2000bf05270 */
[----:B0-----:R-:W-:-:S05]  /*0370*/  IMAD.HI.U32 R4, R7, UR4, R6 ;  /* 0x0000000407047c27 */ /* 0x001fca000f8e0006 */
[----:B------:R-:W-:-:S05]  /*0380*/  SHF.R.U32.HI R5, RZ, UR5, R4 ;  /* 0x00000005ff057c19 */ /* 0x000fca0008011604 */
[----:B------:R-:W-:-:S04]  /*0390*/  IMAD.MOV R3, RZ, RZ, -R5 ;  /* 0x000000ffff037224 */ /* 0x000fc800078e0a05 */
[----:B-1----:R-:W-:-:S04]  /*03a0*/  IMAD R7, R3, UR6, R7 ;  /* 0x0000000603077c24 */ /* 0x002fc8000f8e0207 */
[C---:B--2---:R-:W-:Y:S02]  /*03b0*/  IMAD R2, R7.reuse, UR8, R2 ;  /* 0x0000000807027c24 */ /* 0x044fe4000f8e0202 */
[----:B------:R-:W-:Y:S01]  /*03c0*/  IMAD R0, R7, UR9, R0 ;  /* 0x0000000907007c24 */ /* 0x000fe2000f8e0200 */
[----:B------:R-:W-:Y:S06]  /*03d0*/  BRA.U !UP0, `(.L_x_2) ;  /* 0x0000001108187547 */ /* 0x000fec000b800000 */
[----:B------:R-:W0:Y:S01]  /*03e0*/  LDCU.64 UR6, c[0x0][0x3b0] ;  /* 0x00007600ff0677ac */ /* 0x000e220008000a00 */
[----:B------:R-:W-:Y:S01]  /*03f0*/  MOV R4, RZ ;  /* 0x000000ff00047202 */ /* 0x000fe20000000f00 */
[----:B------:R-:W1:Y:S01]  /*0400*/  LDCU UR4, c[0x0][0x3b8] ;  /* 0x00007700ff0477ac */ /* 0x000e620008000800 */
[----:B------:R-:W2:Y:S01]  /*0410*/  LDCU.64 UR8, c[0x0][0x4d0] ;  /* 0x00009a00ff0877ac */ /* 0x000ea20008000a00 */
[----:B------:R-:W-:Y:S02]  /*0420*/  UISETP.NE.AND UP0, UPT, UR39, 0x4, UPT ;  /* 0x000000042700788c */ /* 0x000fe4000bf05270 */
[----:B0-----:R-:W-:-:S05]  /*0430*/  IMAD.HI.U32 R6, R5, UR7, R4 ;  /* 0x0000000705067c27 */ /* 0x001fca000f8e0004 */
[----:B-1----:R-:W-:-:S05]  /*0440*/  SHF.R.U32.HI R7, RZ, UR4, R6 ;  /* 0x00000004ff077c19 */ /* 0x002fca0008011606 */
[----:B------:R-:W-:-:S04]  /*0450*/  IMAD.MOV R3, RZ, RZ, -R7 ;  /* 0x000000ffff037224 */ /* 0x000fc800078e0a07 */
        /* <DEDUP_REMOVED lines=10> */
[----:B------:R-:W-:-:S04]  /*0500*/  SHF.R.U32.HI R5, RZ, UR5, R4 ;  /* 0x00000005ff057c19 */ /* 0x000fc80008011604 */
[----:B------:R-:W-:-:S05]  /*0510*/  IADD3 R3, PT, PT, -R5, RZ, RZ ;  /* 0x000000ff05037210 */ /* 0x000fca0007ffe1ff */
[----:B-1----:R-:W-:-:S04]  /*0520*/  IMAD R7, R3, UR6, R7 ;  /* 0x0000000603077c24 */ /* 0x002fc8000f8e0207 */
        /* <DEDUP_REMOVED lines=16> */
[----:B------:R-:W-:Y:S01]  /*0630*/  HFMA2 R6, -RZ, RZ, 0, 0 ;  /* 0x00000000ff067431 */ /* 0x000fe200000001ff */
[----:B------:R-:W1:Y:S01]  /*0640*/  LDCU UR6, c[0x0][0x3d4] ;  /* 0x00007a80ff0677ac */ /* 0x000e620008000800 */
[----:B------:R-:W2:Y:S01]  /*0650*/  LDCU.64 UR8, c[0x0][0x4e8] ;  /* 0x00009d00ff0877ac */ /* 0x000ea20008000a00 */
[----:B------:R-:W-:Y:S02]  /*0660*/  UISETP.NE.AND UP0, UPT, UR39, 0x7, UPT ;  /* 0x000000072700788c */ /* 0x000fe4000bf05270 */
        /* <DEDUP_REMOVED lines=214> */
[----:B------:R-:W2:Y:S03]  /*13d0*/  LDCU.64 UR8, c[0x0][0x578] ;  /* 0x0000af00ff0877ac */ /* 0x000ea60008000a00 */
[----:B0-----:R-:W-:-:S05]  /*13e0*/  IMAD.HI.U32 R3, R7, UR4, R6 ;  /* 0x0000000407037c27 */ /* 0x001fca000f8e0006 */
[----:B------:R-:W-:-:S05]  /*13f0*/  SHF.R.U32.HI R3, RZ, UR5, R3 ;  /* 0x00000005ff037c19 */ /* 0x000fca0008011603 */
[----:B------:R-:W-:-:S04]  /*1400*/  IMAD.MOV R3, RZ, RZ, -R3 ;  /* 0x000000ffff037224 */ /* 0x000fc800078e0a03 */
[----:B-1----:R-:W-:-:S04]  /*1410*/  IMAD R7, R3, UR6, R7 ;  /* 0x0000000603077c24 */ /* 0x002fc8000f8e0207 */
[C---:B--2---:R-:W-:Y:S02]  /*1420*/  IMAD R2, R7.reuse, UR8, R2 ;  /* 0x0000000807027c24 */ /* 0x044fe4000f8e0202 */
[----:B------:R-:W-:-:S07]  /*1430*/  IMAD R0, R7, UR9, R0 ;  /* 0x0000000907007c24 */ /* 0x000fce000f8e0200 */
.L_x_2:
[----:B------:R-:W0:Y:S01]  /*1440*/  LDCU.64 UR6, c[0x0][0x588] ;  /* 0x0000b100ff0677ac */ /* 0x000e220008000a00 */
[----:B------:R-:W-:-:S04]  /*1450*/  UPRMT UR4, UR40, 0x9910, URZ ;  /* 0x0000991028047896 */ /* 0x000fc800080000ff */
[----:B------:R-:W-:Y:S01]  /*1460*/  UISETP.GT.AND UP0, UPT, UR4, 0x9, UPT ;  /* 0x000000090400788c */ /* 0x000fe2000bf04270 */
[----:B0-----:R-:W-:-:S05]  /*1470*/  IADD3 R6, P0, PT, R0, UR6, RZ ;  /* 0x0000000600067c10 */ /* 0x001fca000ff1e0ff */
[----:B------:R-:W-:-:S03]  /*1480*/  IMAD.X R7, RZ, RZ, UR7, P0 ;  /* 0x00000007ff077e24 */ /* 0x000fc600080e06ff */
[----:B------:R-:W-:Y:S05]  /*1490*/  BRA.U UP0, `(.L_x_3) ;  /* 0x0000000100e47547 */ /* 0x000fea000b800000 */
[----:B------:R-:W-:-:S09]  /*14a0*/  UISETP.GT.AND UP0, UPT, UR4, 0x4, UPT ;  /* 0x000000040400788c */ /* 0x000fd2000bf04270 */
[----:B------:R-:W-:Y:S05]  /*14b0*/  BRA.U UP0, `(.L_x_4) ;  /* 0x0000000100687547 */ /* 0x000fea000b800000 */
[----:B------:R-:W-:-:S09]  /*14c0*/  UISETP.GT.AND UP0, UPT, UR4, 0x1, UPT ;  /* 0x000000010400788c */ /* 0x000fd2000bf04270 */
[----:B------:R-:W-:Y:S05]  /*14d0*/  BRA.U UP0, `(.L_x_5) ;  /* 0x0000000100287547 */ /* 0x000fea000b800000 */
[----:B------:R-:W-:-:S09]  /*14e0*/  UISETP.NE.AND UP0, UPT, UR40, URZ, UPT ;  /* 0x000000ff2800728c */ /* 0x000fd2000bf05270 */
[----:B------:R-:W-:Y:S05]  /*14f0*/  BRA.U !UP0, `(.L_x_6) ;  /* 0x0000000108147547 */ /* 0x000fea000b800000 */
[----:B------:R-:W-:-:S09]  /*1500*/  UISETP.NE.AND UP0, UPT, UR4, 0x1, UPT ;  /* 0x000000010400788c */ /* 0x000fd2000bf05270 */
[----:B------:R-:W-:Y:S05]  /*1510*/  BRA.U UP0, `(.L_x_7) ;  /* 0x0000000900d87547 */ /* 0x000fea000b800000 */
[----:B------:R-:W2:Y:S02]  /*1520*/  LDG.E.S8 R4, desc[UR36][R6.64] ;  /* 0x0000002406047981 */ /* 0x000ea4000c1e1300 */
[----:B--2---:R-:W-:Y:S01]  /*1530*/  SHF.R.S32.HI R5, RZ, 0x1f, R4 ;  /* 0x0000001fff057819 */ /* 0x004fe20000011404 */
[----:B------:R-:W-:Y:S06]  /*1540*/  BRA `(.L_x_8) ;  /* 0x0000000c00507947 */ /* 0x000fec0003800000 */
.L_x_6:
[----:B------:R0:W5:Y:S01]  /*1550*/  LDG.E.U8 R4, desc[UR36][R6.64] ;  /* 0x0000002406047981 */ /* 0x000162000c1e1100 */
[----:B------:R-:W-:Y:S01]  /*1560*/  MOV R5, RZ ;  /* 0x000000ff00057202 */ /* 0x000fe20000000f00 */
[----:B------:R-:W-:Y:S06]  /*1570*/  BRA `(.L_x_8) ;  /* 0x0000000c00447947 */ /* 0x000fec0003800000 */
.L_x_5:
[----:B------:R-:W-:-:S09]  /*1580*/  UISETP.NE.AND UP0, UPT, UR4, 0x2, UPT ;  /* 0x000000020400788c */ /* 0x000fd2000bf05270 */
[----:B------:R-:W-:Y:S05]  /*1590*/  BRA.U !UP0, `(.L_x_9) ;  /* 0x0000000108247547 */ /* 0x000fea000b800000 */
[----:B------:R-:W-:-:S09]  /*15a0*/  UISETP.NE.AND UP0, UPT, UR4, 0x3, UPT ;  /* 0x000000030400788c */ /* 0x000fd2000bf05270 */
[----:B------:R-:W-:Y:S05]  /*15b0*/  BRA.U !UP0, `(.L_x_10) ;  /* 0x0000000108107547 */ /* 0x000fea000b800000 */
[----:B------:R-:W-:-:S09]  /*15c0*/  UISETP.NE.AND UP0, UPT, UR4, 0x4, UPT ;  /* 0x000000040400788c */ /* 0x000fd2000bf05270 */
[----:B------:R-:W-:Y:S05]  /*15d0*/  BRA.U UP0, `(.L_x_7) ;  /* 0x0000000900a87547 */ /* 0x000fea000b800000 */
[----:B------:R0:W5:Y:S01]  /*15e0*/  LDG.E.64 R4, desc[UR36][R6.64] ;  /* 0x0000002406047981 */ /* 0x000162000c1e1b00 */
[----:B------:R-:W-:Y:S05]  /*15f0*/  BRA `(.L_x_8) ;  /* 0x0000000c00247947 */ /* 0x000fea0003800000 */
.L_x_10:
[----:B------:R-:W2:Y:S02]  /*1600*/  LDG.E R4, desc[UR36][R6.64] ;  /* 0x0000002406047981 */ /* 0x000ea4000c1e1900 */
[----:B--2---:R-:W-:Y:S01]  /*1610*/  SHF.R.S32.HI R5, RZ, 0x1f, R4 ;  /* 0x0000001fff057819 */ /* 0x004fe20000011404 */
[----:B------:R-:W-:Y:S06]  /*1620*/  BRA `(.L_x_8) ;  /* 0x0000000c00187947 */ /* 0x000fec0003800000 */
.L_x_9:
[----:B------:R-:W2:Y:S02]  /*1630*/  LDG.E.S16 R4, desc[UR36][R6.64] ;  /* 0x0000002406047981 */ /* 0x000ea4000c1e1700 */
[----:B--2---:R-:W-:Y:S01]  /*1640*/  SHF.R.S32.HI R5, RZ, 0x1f, R4 ;  /* 0x0000001fff057819 */ /* 0x004fe20000011404 */
[----:B------:R-:W-:Y:S06]  /*1650*/  BRA `(.L_x_8) ;  /* 0x0000000c000c7947 */ /* 0x000fec0003800000 */
.L_x_4:
[----:B------:R-:W-:-:S09]  /*1660*/  UISETP.GT.AND UP0, UPT, UR4, 0x6, UPT ;  /* 0x000000060400788c */ /* 0x000fd2000bf04270 */
[----:B------:R-:W-:Y:S05]  /*1670*/  BRA.U UP0, `(.L_x_11) ;  /* 0x00000001002c7547 */ /* 0x000fea000b800000 */
[----:B------:R-:W-:-:S09]  /*1680*/  UISETP.NE.AND UP0, UPT, UR4, 0x5, UPT ;  /* 0x000000050400788c */ /* 0x000fd2000bf05270 */
[----:B------:R-:W-:Y:S05]  /*1690*/  BRA.U !UP0, `(.L_x_12) ;  /* 0x0000000108147547 */ /* 0x000fea000b800000 */
[----:B------:R-:W-:-:S09]  /*16a0*/  UISETP.NE.AND UP0, UPT, UR4, 0x6, UPT ;  /* 0x000000060400788c */ /* 0x000fd2000bf05270 */
[----:B------:R-:W-:Y:S05]  /*16b0*/  BRA.U UP0, `(.L_x_7) ;  /* 0x0000000900707547 */ /* 0x000fea000b800000 */
[----:B------:R-:W2:Y:S02]  /*16c0*/  LDG.E R4, desc[UR36][R6.64] ;  /* 0x0000002406047981 */ /* 0x000ea4000c1e1900 */
[----:B--2---:R-:W0:Y:S01]  /*16d0*/  F2I.S64.TRUNC R4, R4 ;  /* 0x0000000400047311 */ /* 0x004e22000020d900 */
[----:B------:R-:W-:Y:S05]  /*16e0*/  BRA `(.L_x_8) ;  /* 0x0000000800e87947 */ /* 0x000fea0003800000 */
.L_x_12:
[----:B------:R-:W2:Y:S02]  /*16f0*/  LDG.E.U16 R6, desc[UR36][R6.64] ;  /* 0x0000002406067981 */ /* 0x000ea4000c1e1500 */
[----:B--2---:R-:W-:-:S06]  /*1700*/  HADD2.F32 R4, -RZ, R6.H0_H0 ;  /* 0x20000006ff047230 */ /* 0x004fcc0000004100 */
[----:B------:R-:W0:Y:S01]  /*1710*/  F2I.S64.TRUNC R4, R4 ;  /* 0x0000000400047311 */ /* 0x000e22000020d900 */
[----:B------:R-:W-:Y:S05]  /*1720*/  BRA `(.L_x_8) ;  /* 0x0000000800d87947 */ /* 0x000fea0003800000 */
.L_x_11:
[----:B------:R-:W-:-:S09]  /*1730*/  UISETP.NE.AND UP0, UPT, UR4, 0x7, UPT ;  /* 0x000000070400788c */ /* 0x000fd2000bf05270 */
[----:B------:R-:W-:Y:S05]  /*1740*/  BRA.U !UP0, `(.L_x_13) ;  /* 0x00000001082c7547 */ /* 0x000fea000b800000 */
[----:B------:R-:W-:-:S09]  /*1750*/  UISETP.NE.AND UP0, UPT, UR4, 0x8, UPT ;  /* 0x000000080400788c */ /* 0x000fd2000bf05270 */
[----:B------:R-:W-:Y:S05]  /*1760*/  BRA.U !UP0, `(.L_x_14) ;  /* 0x0000000108147547 */ /* 0x000fea000b800000 */
[----:B------:R-:W-:-:S09]  /*1770*/  UISETP.NE.AND UP0, UPT, UR4, 0x9, UPT ;  /* 0x000000090400788c */ /* 0x000fd2000bf05270 */
[----:B------:R-:W-:Y:S05]  /*1780*/  BRA.U UP0, `(.L_x_7) ;  /* 0x00000009003c7547 */ /* 0x000fea000b800000 */
[----:B------:R-:W2:Y:S02]  /*1790*/  LDG.E R4, desc[UR36][R6.64] ;  /* 0x0000002406047981 */ /* 0x000ea4000c1e1900 */
[----:B--2---:R-:W0:Y:S01]  /*17a0*/  F2I.S64.TRUNC R4, R4 ;  /* 0x0000000400047311 */ /* 0x004e22000020d900 */
[----:B------:R-:W-:Y:S05]  /*17b0*/  BRA `(.L_x_8) ;  /* 0x0000000800b47947 */ /* 0x000fea0003800000 */
.L_x_14:
[----:B------:R-:W2:Y:S02]  /*17c0*/  LDG.E.U16 R6, desc[UR36][R6.64] ;  /* 0x0000002406067981 */ /* 0x000ea4000c1e1500 */
[----:B--2---:R-:W-:-:S06]  /*17d0*/  HADD2.F32 R4, -RZ, R6.H0_H0 ;  /* 0x20000006ff047230 */ /* 0x004fcc0000004100 */
[----:B------:R-:W0:Y:S01]  /*17e0*/  F2I.S64.TRUNC R4, R4 ;  /* 0x0000000400047311 */ /* 0x000e22000020d900 */
[----:B------:R-:W-:Y:S05]  /*17f0*/  BRA `(.L_x_8) ;  /* 0x0000000800a47947 */ /* 0x000fea0003800000 */
.L_x_13:
[----:B------:R-:W2:Y:S02]  /*1800*/  LDG.E.64 R4, desc[UR36][R6.64] ;  /* 0x0000002406047981 */ /* 0x000ea4000c1e1b00 */
[----:B--2---:R-:W0:Y:S01]  /*1810*/  F2I.S64.F64.TRUNC R4, R4 ;  /* 0x0000000400047311 */ /* 0x004e22000030d900 */
[----:B------:R-:W-:Y:S05]  /*1820*/  BRA `(.L_x_8) ;  /* 0x0000000800987947 */ /* 0x000fea0003800000 */
.L_x_3:
[----:B------:R-:W-:-:S09]  /*1830*/  UISETP.GT.AND UP0, UPT, UR4, 0x18, UPT ;  /* 0x000000180400788c */ /* 0x000fd2000bf04270 */
[----:B------:R-:W-:Y:S05]  /*1840*/  BRA.U UP0, `(.L_x_15) ;  /* 0x0000000100e87547 */ /* 0x000fea000b800000 */
[----:B------:R-:W-:-:S09]  /*1850*/  UISETP.GT.AND UP0, UPT, UR4, 0xe, UPT ;  /* 0x0000000e0400788c */ /* 0x000fd2000bf04270 */
[----:B------:R-:W-:Y:S05]  /*1860*/  BRA.U UP0, `(.L_x_16) ;  /* 0x0000000100307547 */ /* 0x000fea000b800000 */
[----:B------:R-:W-:-:S09]  /*1870*/  UISETP.NE.AND UP0, UPT, UR4, 0xa, UPT ;  /* 0x0000000a0400788c */ /* 0x000fd2000bf05270 */
[----:B------:R-:W-:Y:S05]  /*1880*/  BRA.U !UP0, `(.L_x_17) ;  /* 0x00000001081c7547 */ /* 0x000fea000b800000 */
[----:B------:R-:W-:-:S09]  /*1890*/  UISETP.NE.AND UP0, UPT, UR4, 0xb, UPT ;  /* 0x0000000b0400788c */ /* 0x000fd2000bf05270 */
[----:B------:R-:W-:Y:S05]  /*18a0*/  BRA.U UP0, `(.L_x_7) ;  /* 0x0000000500f47547 */ /* 0x000fea000b800000 */
[----:B------:R-:W2:Y:S01]  /*18b0*/  LDG.E.U8 R6, desc[UR36][R6.64] ;  /* 0x0000002406067981 */ /* 0x000ea2000c1e1100 */
[----:B------:R-:W-:Y:S01]  /*18c0*/  IMAD.MOV.U32 R5, RZ, RZ, RZ ;  /* 0x000000ffff057224 */ /* 0x000fe200078e00ff */
[----:B--2---:R-:W-:-:S04]  /*18d0*/  ISETP.NE.AND P0, PT, R6, RZ, PT ;  /* 0x000000ff0600720c */ /* 0x004fc80003f05270 */
[----:B------:R-:W-:Y:S01]  /*18e0*/  SEL R4, RZ, 0x1, !P0 ;  /* 0x00000001ff047807 */ /* 0x000fe20004000000 */
[----:B------:R-:W-:Y:S08]  /*18f0*/  BRA `(.L_x_8) ;  /* 0x0000000800647947 */ /* 0x000ff00003800000 */
.L_x_17:
[----:B------:R-:W2:Y:S02]  /*1900*/  LDG.E.64 R4, desc[UR36][R6.64] ;  /* 0x0000002406047981 */ /* 0x000ea4000c1e1b00 */
[----:B--2---:R-:W0:Y:S01]  /*1910*/  F2I.S64.F64.TRUNC R4, R4 ;  /* 0x0000000400047311 */ /* 0x004e22000030d900 */
[----:B------:R-:W-:Y:S05]  /*1920*/  BRA `(.L_x_8) ;  /* 0x0000000800587947 */ /* 0x000fea0003800000 */
.L_x_16:
[----:B------:R-:W-:-:S09]  /*1930*/  UISETP.NE.AND UP0, UPT, UR4, 0xf, UPT ;  /* 0x0000000f0400788c */ /* 0x000fd2000bf05270 */
[----:B------:R-:W-:Y:S05]  /*1940*/  BRA.U !UP0, `(.L_x_18) ;  /* 0x0000000108987547 */ /* 0x000fea000b800000 */
[----:B------:R-:W-:-:S09]  /*1950*/  UISETP.NE.AND UP0, UPT, UR4, 0x17, UPT ;  /* 0x000000170400788c */ /* 0x000fd2000bf05270 */
[----:B------:R-:W-:Y:S05]  /*1960*/  BRA.U !UP0, `(.L_x_19) ;  /* 0x0000000108587547 */ /* 0x000fea000b800000 */
[----:B------:R-:W-:-:S09]  /*1970*/  UISETP.NE.AND UP0, UPT, UR4, 0x18, UPT ;  /* 0x000000180400788c */ /* 0x000fd2000bf05270 */
[----:B------:R-:W-:Y:S05]  /*1980*/  BRA.U UP0, `(.L_x_7) ;  /* 0x0000000500bc7547 */ /* 0x000fea000b800000 */
[----:B------:R-:W2:Y:S01]  /*1990*/  LDG.E.U8 R0, desc[UR36][R6.64] ;  /* 0x0000002406007981 */ /* 0x000ea2000c1e1100 */
[----:B------:R-:W-:Y:S02]  /*19a0*/  HFMA2 R5, -RZ, RZ, 0, 1.847743988037109375e-06 ;  /* 0x0000001fff057431 */ /* 0x000fe400000001ff */
[----:B--2---:R-:W-:-:S05]  /*19b0*/  IMAD.SHL.U32 R0, R0, 0x1000000, RZ ;  /* 0x0100000000007824 */ /* 0x004fca00078e00ff */
[C---:B------:R-:W-:Y:S02]  /*19c0*/  LOP3.LUT R3, R0.reuse, 0x7f000000, RZ, 0xc0, !PT ;  /* 0x7f00000000037812 */ /* 0x040fe400078ec0ff */
[----:B------:R-:W-:Y:S02]  /*19d0*/  LOP3.LUT P0, RZ, R0, 0x7f000000, RZ, 0xc0, !PT ;  /* 0x7f00000000ff7812 */ /* 0x000fe4000780c0ff */
[----:B------:R-:W0:Y:S02]  /*19e0*/  FLO.U32 R4, R3 ;  /* 0x0000000300047300 */ /* 0x000e2400000e0000 */
[----:B0-----:R-:W-:-:S05]  /*19f0*/  IMAD.MOV R4, RZ, RZ, -R4 ;  /* 0x000000ffff047224 */ /* 0x001fca00078e0a04 */
[----:B------:R-:W-:-:S05]  /*1a00*/  VIADDMNMX.U32 R4, R4, R5, 0x4, !PT ;  /* 0x0000000404047446 */ /* 0x000fca0007800005 */
[----:B------:R-:W-:-:S05]  /*1a10*/  VIADD R4, R4, 0xfffffffc ;  /* 0xfffffffc04047836 */ /* 0x000fca0000000000 */
[C---:B------:R-:W-:Y:S02]  /*1a20*/  SHF.L.U32 R5, R3.reuse, R4, RZ ;  /* 0x0000000403057219 */ /* 0x040fe400000006ff */
[----:B------:R-:W-:Y:S01]  /*1a30*/  SHF.L.U32 R8, R4, 0x17, RZ ;  /* 0x0000001704087819 */ /* 0x000fe200000006ff */
[----:B------:R-:W-:-:S03]  /*1a40*/  VIADD R4, R3, 0x1000000 ;  /* 0x0100000003047836 */ /* 0x000fc60000000000 */
[----:B------:R-:W-:Y:S02]  /*1a50*/  LEA.HI R5, R5, -R8, RZ, 0x1c ;  /* 0x8000000805057211 */ /* 0x000fe400078fe0ff */
[----:B------:R-:W-:-:S03]  /*1a60*/  SHF.R.S32.HI R4, RZ, 0x8, R4 ;  /* 0x00000008ff047819 */ /* 0x000fc60000011404 */
[----:B------:R-:W-:-:S05]  /*1a70*/  VIADD R5, R5, 0x3c000000 ;  /* 0x3c00000005057836 */ /* 0x000fca0000000000 */
[----:B------:R-:W-:-:S04]  /*1a80*/  LOP3.LUT R4, R5, 0x7f800000, R4, 0xf8, !PT ;  /* 0x7f80000005047812 */ /* 0x000fc800078ef804 */
[----:B------:R-:W-:-:S04]  /*1a90*/  SEL R3, R4, RZ, P0 ;  /* 0x000000ff04037207 */ /* 0x000fc80000000000 */
[----:B------:R-:W-:-:S04]  /*1aa0*/  LOP3.LUT R3, R3, 0x80000000, R0, 0xf8, !PT ;  /* 0x8000000003037812 */ /* 0x000fc800078ef800 */
[----:B------:R0:W1:Y:S01]  /*1ab0*/  F2I.S64.TRUNC R4, R3 ;  /* 0x0000000300047311 */ /* 0x000062000020d900 */
[----:B------:R-:W-:Y:S05]  /*1ac0*/  BRA `(.L_x_8) ;  /* 0x0000000400f07947 */ /* 0x000fea0003800000 */
.L_x_19:
[----:B------:R-:W2:Y:S02]  /*1ad0*/  LDG.E.U8 R4, desc[UR36][R6.64] ;  /* 0x0000002406047981 */ /* 0x000ea4000c1e1100 */
[C---:B--2---:R-:W-:Y:S01]  /*1ae0*/  SHF.L.U32 R3, R4.reuse, 0x19, RZ ;  /* 0x0000001904037819 */ /* 0x044fe200000006ff */
[----:B------:R-:W-:-:S03]  /*1af0*/  IMAD.SHL.U32 R4, R4, 0x100, RZ ;  /* 0x0000010004047824 */ /* 0x000fc600078e00ff */
[----:B------:R-:W-:-:S13]  /*1b00*/  ISETP.GT.U32.AND P0, PT, R3, 0x7ffffff, PT ;  /* 0x07ffffff0300780c */ /* 0x000fda0003f04070 */
[----:B------:R-:W-:Y:S02]  /*1b10*/  @!P0 LOP3.LUT R0, R4, 0x7f00, RZ, 0xc0, !PT ;  /* 0x00007f0004008812 */ /* 0x000fe400078ec0ff */
[----:B------:R-:W-:Y:S02]  /*1b20*/  @P0 LEA.HI R3, R3, 0x70000000, RZ, 0x1c ;  /* 0x7000000003030811 */ /* 0x000fe400078fe0ff */
[----:B------:R-:W-:Y:S02]  /*1b30*/  @!P0 LOP3.LUT R0, R0, 0x3f000000, RZ, 0xfc, !PT ;  /* 0x3f00000000008812 */ /* 0x000fe400078efcff */
[----:B------:R-:W-:-:S03]  /*1b40*/  PRMT R4, R4, 0x9910, RZ ;  /* 0x0000991004047816 */ /* 0x000fc600000000ff */
[----:B------:R-:W-:Y:S01]  /*1b50*/  @!P0 FADD.FTZ R0, R0, -0.5 ;  /* 0xbf00000000008421 */ /* 0x000fe20000010000 */
[----:B------:R-:W-:Y:S01]  /*1b60*/  @P0 FMUL.FTZ R0, R3, 1.9259299443872358531e-34 ;  /* 0x0780000003000820 */ /* 0x000fe20000410000 */
[----:B------:R-:W-:-:S05]  /*1b70*/  IMAD.MOV.U32 R3, RZ, RZ, R4 ;  /* 0x000000ffff037224 */ /* 0x000fca00078e0004 */
[----:B------:R-:W-:-:S04]  /*1b80*/  LOP3.LUT R0, R0, 0x80000000, R3, 0xf8, !PT ;  /* 0x8000000000007812 */ /* 0x000fc800078ef803 */
[----:B------:R0:W1:Y:S01]  /*1b90*/  F2I.S64.TRUNC R4, R0 ;  /* 0x0000000000047311 */ /* 0x000062000020d900 */
[----:B------:R-:W-:Y:S05]  /*1ba0*/  BRA `(.L_x_8) ;  /* 0x0000000400b87947 */ /* 0x000fea0003800000 */
.L_x_18:
[----:B------:R-:W2:Y:S02]  /*1bb0*/  LDG.E.U16 R4, desc[UR36][R6.64] ;  /* 0x0000002406047981 */ /* 0x000ea4000c1e1500 */
[----:B--2---:R-:W-:-:S06]  /*1bc0*/  SHF.L.U32 R4, R4, 0x10, RZ ;  /* 0x0000001004047819 */ /* 0x004fcc00000006ff */
[----:B------:R-:W0:Y:S01]  /*1bd0*/  F2I.S64.TRUNC R4, R4 ;  /* 0x0000000400047311 */ /* 0x000e22000020d900 */
[----:B------:R-:W-:Y:S05]  /*1be0*/  BRA `(.L_x_8) ;  /* 0x0000000400a87947 */ /* 0x000fea0003800000 */
.L_x_15:
[----:B------:R-:W-:-:S09]  /*1bf0*/  UISETP.GT.AND UP0, UPT, UR4, 0x1b, UPT ;  /* 0x0000001b0400788c */ /* 0x000fd2000bf04270 */
[----:B------:R-:W-:Y:S05]  /*1c00*/  BRA.U UP0, `(.L_x_20) ;  /* 0x0000000500047547 */ /* 0x000fea000b800000 */
[----:B------:R-:W-:-:S09]  /*1c10*/  UISETP.NE.AND UP0, UPT, UR4, 0x19, UPT ;  /* 0x000000190400788c */ /* 0x000fd2000bf05270 */
[----:B------:R-:W-:Y:S05]  /*1c20*/  BRA.U !UP0, `(.L_x_21) ;  /* 0x00000001088c7547 */ /* 0x000fea000b800000 */
[----:B------:R-:W-:-:S09]  /*1c30*/  UISETP.NE.AND UP0, UPT, UR4, 0x1a, UPT ;  /* 0x0000001a0400788c */ /* 0x000fd2000bf05270 */
[----:B------:R-:W-:Y:S05]  /*1c40*/  BRA.U !UP0, `(.L_x_22) ;  /* 0x0000000108147547 */ /* 0x000fea000b800000 */
[----:B------:R-:W-:-:S09]  /*1c50*/  UISETP.NE.AND UP0, UPT, UR4, 0x1b, UPT ;  /* 0x0000001b0400788c */ /* 0x000fd2000bf05270 */
[----:B------:R-:W-:Y:S05]  /*1c60*/  BRA.U UP0, `(.L_x_7) ;  /* 0x0000000500047547 */ /* 0x000fea000b800000 */
[----:B------:R0:W5:Y:S01]  /*1c70*/  LDG.E.U16 R4, desc[UR36][R6.64] ;  /* 0x0000002406047981 */ /* 0x000162000c1e1500 */
[----:B------:R-:W-:Y:S01]  /*1c80*/  IMAD.MOV.U32 R5, RZ, RZ, RZ ;  /* 0x000000ffff057224 */ /* 0x000fe200078e00ff */
[----:B------:R-:W-:Y:S06]  /*1c90*/  BRA `(.L_x_8) ;  /* 0x00000004007c7947 */ /* 0x000fec0003800000 */
.L_x_22:
[----:B------:R-:W2:Y:S01]  /*1ca0*/  LDG.E.U8 R6, desc[UR36][R6.64] ;  /* 0x0000002406067981 */ /* 0x000ea2000c1e1100 */
[----:B------:R-:W-:Y:S01]  /*1cb0*/  BSSY.RECONVERGENT B0, `(.L_x_23) ;  /* 0x0000018000007945 */ /* 0x000fe20003800200 */
[----:B------:R-:W-:Y:S01]  /*1cc0*/  IMAD.MOV.U32 R4, RZ, RZ, RZ ;  /* 0x000000ffff047224 */ /* 0x000fe200078e00ff */
[----:B--2---:R-:W-:-:S13]  /*1cd0*/  ISETP.NE.AND P0, PT, R6, RZ, PT ;  /* 0x000000ff0600720c */ /* 0x004fda0003f05270 */
[----:B------:R-:W-:Y:S05]  /*1ce0*/  @!P0 BRA `(.L_x_24) ;  /* 0x0000000000508947 */ /* 0x000fea0003800000 */
[----:B------:R-:W-:-:S13]  /*1cf0*/  ISETP.NE.AND P0, PT, R6, 0x80, PT ;  /* 0x000000800600780c */ /* 0x000fda0003f05270 */
[----:B------:R-:W-:Y:S01]  /*1d00*/  @!P0 MOV R4, 0x7f800001 ;  /* 0x7f80000100048802 */ /* 0x000fe20000000f00 */
[----:B------:R-:W-:Y:S06]  /*1d10*/  @!P0 BRA `(.L_x_24) ;  /* 0x0000000000448947 */ /* 0x000fec0003800000 */
[--C-:B------:R-:W-:Y:S01]  /*1d20*/  SHF.R.U32.HI R0, RZ, 0x3, R6.reuse ;  /* 0x00000003ff007819 */ /* 0x100fe20000011606 */
[----:B------:R-:W-:Y:S03]  /*1d30*/  BSSY.RECONVERGENT B1, `(.L_x_25) ;  /* 0x000000c000017945 */ /* 0x000fe60003800200 */
[----:B------:R-:W-:Y:S02]  /*1d40*/  LOP3.LUT P0, R3, R0, 0xf, RZ, 0xc0, !PT ;  /* 0x0000000f00037812 */ /* 0x000fe4000780c0ff */
[----:B------:R-:W-:-:S05]  /*1d50*/  SHF.R.U32.HI R0, RZ, 0x7, R6 ;  /* 0x00000007ff007819 */ /* 0x000fca0000011606 */
[----:B------:R-:W-:Y:S01]  /*1d60*/  IMAD.U32 R7, R0, -0x80000000, RZ ;  /* 0x8000000000077824 */ /* 0x000fe200078e00ff */
[----:B------:R-:W-:-:S05]  /*1d70*/  LOP3.LUT R0, R6, 0x7, RZ, 0xc0, !PT ;  /* 0x0000000706007812 */ /* 0x000fca00078ec0ff */
[----:B------:R-:W-:Y:S05]  /*1d80*/  @P0 BRA `(.L_x_26) ;  /* 0x0000000000180947 */ /* 0x000fea0003800000 */
[----:B------:R-:W0:Y:S02]  /*1d90*/  FLO.U32 R4, R0 ;  /* 0x0000000000047300 */ /* 0x000e2400000e0000 */
[----:B0-----:R-:W-:-:S04]  /*1da0*/  IADD3 R4, PT, PT, -R4, 0x1f, RZ ;  /* 0x0000001f04047810 */ /* 0x001fc80007ffe1ff */
[----:B------:R-:W-:Y:S01]  /*1db0*/  IADD3 R3, PT, PT, R3, 0x1d, -R4 ;  /* 0x0000001d03037810 */ /* 0x000fe20007ffe804 */
[----:B------:R-:W-:-:S05]  /*1dc0*/  VIADD R5, R4, 0xffffffe4 ;  /* 0xffffffe404057836 */ /* 0x000fca0000000000 */
[----:B------:R-:W-:-:S04]  /*1dd0*/  SHF.L.U32 R5, R0, R5, RZ ;  /* 0x0000000500057219 */ /* 0x000fc800000006ff */
[----:B------:R-:W-:-:S07]  /*1de0*/  LOP3.LUT R0, R5, 0x7, RZ, 0xc0, !PT ;  /* 0x0000000705007812 */ /* 0x000fce00078ec0ff */
.L_x_26:
[----:B------:R-:W-:Y:S05]  /*1df0*/  BSYNC.RECONVERGENT B1 ;  /* 0x0000000000017941 */ /* 0x000fea0003800200 */
.L_x_25:
[----:B------:R-:W-:Y:S02]  /*1e00*/  SHF.L.U32 R0, R0, 0x14, RZ ;  /* 0x0000001400007819 */ /* 0x000fe400000006ff */
[----:B------:R-:W-:-:S04]  /*1e10*/  LEA R3, R3, 0x3b800000, 0x17 ;  /* 0x3b80000003037811 */ /* 0x000fc800078eb8ff */
[----:B------:R-:W-:-:S07]  /*1e20*/  LOP3.LUT R4, R3, R0, R7, 0xfe, !PT ;  /* 0x0000000003047212 */ /* 0x000fce00078efe07 */
.L_x_24:
[----:B------:R-:W-:Y:S05]  /*1e30*/  BSYNC.RECONVERGENT B0 ;  /* 0x0000000000007941 */ /* 0x000fea0003800200 */
.L_x_23:
[----:B------:R-:W1:Y:S01]  /*1e40*/  F2I.S64.TRUNC R4, R4 ;  /* 0x0000000400047311 */ /* 0x000e62000020d900 */
[----:B------:R-:W-:Y:S05]  /*1e50*/  BRA `(.L_x_8) ;  /* 0x00000004000c7947 */ /* 0x000fea0003800000 */
.L_x_21:
[----:B------:R-:W2:Y:S01]  /*1e60*/  LDG.E.U8 R6, desc[UR36][R6.64] ;  /* 0x0000002406067981 */ /* 0x000ea2000c1e1100 */
[----:B------:R-:W-:Y:S01]  /*1e70*/  BSSY.RECONVERGENT B0, `(.L_x_27) ;  /* 0x0000018000007945 */ /* 0x000fe20003800200 */
[----:B------:R-:W-:Y:S01]  /*1e80*/  IMAD.MOV.U32 R4, RZ, RZ, RZ ;  /* 0x000000ffff047224 */ /* 0x000fe200078e00ff */
[----:B--2---:R-:W-:-:S13]  /*1e90*/  ISETP.NE.AND P0, PT, R6, RZ, PT ;  /* 0x000000ff0600720c */ /* 0x004fda0003f05270 */
[----:B------:R-:W-:Y:S05]  /*1ea0*/  @!P0 BRA `(.L_x_28) ;  /* 0x0000000000508947 */ /* 0x000fea0003800000 */
[----:B------:R-:W-:-:S13]  /*1eb0*/  ISETP.NE.AND P0, PT, R6, 0x80, PT ;  /* 0x000000800600780c */ /* 0x000fda0003f05270 */
[----:B------:R-:W-:Y:S01]  /*1ec0*/  @!P0 IMAD.MOV.U32 R4, RZ, RZ, 0x7f800001 ;  /* 0x7f800001ff048424 */ /* 0x000fe200078e00ff */
[----:B------:R-:W-:Y:S06]  /*1ed0*/  @!P0 BRA `(.L_x_28) ;  /* 0x0000000000448947 */ /* 0x000fec0003800000 */
[--C-:B------:R-:W-:Y:S01]  /*1ee0*/  SHF.R.U32.HI R0, RZ, 0x2, R6.reuse ;  /* 0x00000002ff007819 */ /* 0x100fe20000011606 */
[----:B------:R-:W-:Y:S03]  /*1ef0*/  BSSY.RECONVERGENT B1, `(.L_x_29) ;  /* 0x000000c000017945 */ /* 0x000fe60003800200 */
[----:B------:R-:W-:Y:S02]  /*1f00*/  LOP3.LUT P0, R3, R0, 0x1f, RZ, 0xc0, !PT ;  /* 0x0000001f00037812 */ /* 0x000fe4000780c0ff */
[----:B------:R-:W-:-:S04]  /*1f10*/  SHF.R.U32.HI R0, RZ, 0x7, R6 ;  /* 0x00000007ff007819 */ /* 0x000fc80000011606 */
[----:B------:R-:W-:Y:S02]  /*1f20*/  SHF.L.U32 R7, R0, 0x1f, RZ ;  /* 0x0000001f00077819 */ /* 0x000fe400000006ff */
        /* <DEDUP_REMOVED lines=8> */
.L_x_30:
[----:B------:R-:W-:Y:S05]  /*1fb0*/  BSYNC.RECONVERGENT B1 ;  /* 0x0000000000017941 */ /* 0x000fea0003800200 */
.L_x_29:
[----:B------:R-:W-:Y:S01]  /*1fc0*/  IMAD.SHL.U32 R0, R0, 0x200000, RZ ;  /* 0x0020000000007824 */ /* 0x000fe200078e00ff */
[----:B------:R-:W-:-:S04]  /*1fd0*/  LEA R3, R3, 0x37800000, 0x17 ;  /* 0x3780000003037811 */ /* 0x000fc800078eb8ff */
[----:B------:R-:W-:-:S07]  /*1fe0*/  LOP3.LUT R4, R3, R0, R7, 0xfe, !PT ;  /* 0x0000000003047212 */ /* 0x000fce00078efe07 */
.L_x_28:
[----:B------:R-:W-:Y:S05]  /*1ff0*/  BSYNC.RECONVERGENT B0 ;  /* 0x0000000000007941 */ /* 0x000fea0003800200 */
.L_x_27:
[----:B------:R-:W2:Y:S01]  /*2000*/  F2I.S64.TRUNC R4, R4 ;  /* 0x0000000400047311 */ /* 0x000ea2000020d900 */
[----:B------:R-:W-:Y:S05]  /*2010*/  BRA `(.L_x_8) ;  /* 0x00000000009c7947 */ /* 0x000fea0003800000 */
.L_x_20:
[----:B------:R-:W-:-:S09]  /*2020*/  UISETP.NE.AND UP0, UPT, UR4, 0x1c, UPT ;  /* 0x0000001c0400788c */ /* 0x000fd2000bf05270 */
[----:B------:R-:W-:Y:S05]  /*2030*/  BRA.U !UP0, `(.L_x_31) ;  /* 0x00000001088c7547 */ /* 0x000fea000b800000 */
[----:B------:R-:W-:-:S09]  /*2040*/  UISETP.NE.AND UP0, UPT, UR4, 0x1d, UPT ;  /* 0x0000001d0400788c */ /* 0x000fd2000bf05270 */
[----:B------:R-:W-:Y:S05]  /*2050*/  BRA.U !UP0, `(.L_x_32) ;  /* 0x00000001087c7547 */ /* 0x000fea000b800000 */
[----:B------:R-:W-:-:S09]  /*2060*/  UISETP.NE.AND UP0, UPT, UR4, 0x2c, UPT ;  /* 0x0000002c0400788c */ /* 0x000fd2000bf05270 */
[----:B------:R-:W-:Y:S05]  /*2070*/  BRA.U !UP0, `(.L_x_33) ;  /* 0x0000000108487547 */ /* 0x000fea000b800000 */
.L_x_7:
[----:B------:R-:W-:Y:S01]  /*2080*/  MOV R0, 0x0 ;  /* 0x0000000000007802 */ /* 0x000fe20000000f00 */
[----:B------:R-:W0:Y:S01]  /*2090*/  LDCU.64 UR4, c[0x4][0xf8] ;  /* 0x01001f00ff0477ac */ /* 0x000e220008000a00 */
[----:B------:R-:W-:Y:S02]  /*20a0*/  HFMA2 R8, -RZ, RZ, 0, 4.64916229248046875e-06 ;  /* 0x0000004eff087431 */ /* 0x000fe400000001ff */
[----:B------:R-:W-:Y:S01]  /*20b0*/  IMAD.MOV.U32 R12, RZ, RZ, 0x1 ;  /* 0x00000001ff0c7424 */ /* 0x000fe200078e00ff */
[----:B------:R1:W2:Y:S01]  /*20c0*/  LDC.64 R14, c[0x4][R0] ;  /* 0x01000000000e7b82 */ /* 0x0002a20000000a00 */
[----:B------:R-:W3:Y:S01]  /*20d0*/  LDCU.64 UR6, c[0x4][0x100] ;  /* 0x01002000ff0677ac */ /* 0x000ee20008000a00 */
[----:B------:R-:W-:Y:S01]  /*20e0*/  IMAD.MOV.U32 R13, RZ, RZ, RZ ;  /* 0x000000ffff0d7224 */ /* 0x000fe200078e00ff */
[----:B------:R-:W4:Y:S01]  /*20f0*/  LDCU.64 UR8, c[0x4][0x8] ;  /* 0x01000100ff0877ac */ /* 0x000f220008000a00 */
[----:B0-----:R-:W-:Y:S01]  /*2100*/  MOV R4, UR4 ;  /* 0x0000000400047c02 */ /* 0x001fe20008000f00 */
[----:B------:R-:W-:-:S02]  /*2110*/  IMAD.U32 R5, RZ, RZ, UR5 ;  /* 0x00000005ff057e24 */ /* 0x000fc4000f8e00ff */
[----:B---3--:R-:W-:Y:S01]  /*2120*/  IMAD.U32 R6, RZ, RZ, UR6 ;  /* 0x00000006ff067e24 */ /* 0x008fe2000f8e00ff */
[----:B------:R-:W-:Y:S01]  /*2130*/  MOV R7, UR7 ;  /* 0x0000000700077c02 */ /* 0x000fe20008000f00 */
[----:B----4-:R-:W-:Y:S02]  /*2140*/  IMAD.U32 R10, RZ, RZ, UR8 ;  /* 0x00000008ff0a7e24 */ /* 0x010fe4000f8e00ff */
[----:B-1----:R-:W-:-:S07]  /*2150*/  IMAD.U32 R11, RZ, RZ, UR9 ;  /* 0x00000009ff0b7e24 */ /* 0x002fce000f8e00ff */
[----:B------:R-:W-:-:S07]  /*2160*/  LEPC R20, `(.L_x_34) ;  /* 0x000000001014794e */ /* 0x000fce0000000000 */
[----:B--2---:R-:W-:Y:S05]  /*2170*/  CALL.ABS.NOINC R14 ;  /* 0x000000000e007343 */ /* 0x004fea0003c00000 */
.L_x_34:
[----:B------:R-:W-:Y:S01]  /*2180*/  CS2R R4, SRZ ;  /* 0x0000000000047805 */ /* 0x000fe2000001ff00 */
[----:B------:R-:W-:Y:S06]  /*2190*/  BRA `(.L_x_8) ;  /* 0x00000000003c7947 */ /* 0x000fec0003800000 */
.L_x_33:
[----:B------:R-:W2:Y:S01]  /*21a0*/  LDG.E.U8 R6, desc[UR36][R6.64] ;  /* 0x0000002406067981 */ /* 0x000ea2000c1e1100 */
[----:B------:R-:W-:Y:S01]  /*21b0*/  BSSY.RECONVERGENT B0, `(.L_x_35) ;  /* 0x0000007000007945 */ /* 0x000fe20003800200 */
[----:B------:R-:W-:Y:S02]  /*21c0*/  MOV R4, 0x400000 ;  /* 0x0040000000047802 */ /* 0x000fe40000000f00 */
[----:B--2---:R-:W-:-:S13]  /*21d0*/  ISETP.NE.AND P0, PT, R6, RZ, PT ;  /* 0x000000ff0600720c */ /* 0x004fda0003f05270 */
[----:B------:R-:W-:Y:S05]  /*21e0*/  @!P0 BRA `(.L_x_36) ;  /* 0x00000000000c8947 */ /* 0x000fea0003800000 */
[----:B------:R-:W-:-:S13]  /*21f0*/  ISETP.NE.AND P0, PT, R6, 0xff, PT ;  /* 0x000000ff0600780c */ /* 0x000fda0003f05270 */
[----:B------:R-:W-:Y:S02]  /*2200*/  @!P0 IMAD.MOV.U32 R4, RZ, RZ, 0x7f800001 ;  /* 0x7f800001ff048424 */ /* 0x000fe400078e00ff */
[----:B------:R-:W-:-:S07]  /*2210*/  @P0 IMAD.SHL.U32 R4, R6, 0x800000, RZ ;  /* 0x0080000006040824 */ /* 0x000fce00078e00ff */
.L_x_36:
[----:B------:R-:W-:Y:S05]  /*2220*/  BSYNC.RECONVERGENT B0 ;  /* 0x0000000000007941 */ /* 0x000fea0003800200 */
.L_x_35:
[----:B------:R-:W4:Y:S01]  /*2230*/  F2I.S64.TRUNC R4, R4 ;  /* 0x0000000400047311 */ /* 0x000f22000020d900 */
[----:B------:R-:W-:Y:S05]  /*2240*/  BRA `(.L_x_8) ;  /* 0x0000000000107947 */ /* 0x000fea0003800000 */
.L_x_32:
[----:B------:R0:W5:Y:S01]  /*2250*/  LDG.E.64 R4, desc[UR36][R6.64] ;  /* 0x0000002406047981 */ /* 0x000162000c1e1b00 */
[----:B------:R-:W-:Y:S05]  /*2260*/  BRA `(.L_x_8) ;  /* 0x0000000000087947 */ /* 0x000fea0003800000 */
.L_x_31:
[----:B------:R3:W5:Y:S01]  /*2270*/  LDG.E R4, desc[UR36][R6.64] ;  /* 0x0000002406047981 */ /* 0x000762000c1e1900 */
[----:B------:R-:W-:-:S07]  /*2280*/  HFMA2 R5, -RZ, RZ, 0, 0 ;  /* 0x00000000ff057431 */ /* 0x000fce00000001ff */
.L_x_8:
[----:B0--3--:R-:W0:Y:S01]  /*2290*/  LDC.64 R6, c[0x0][0x5a0] ;  /* 0x00016800ff067b82 */ /* 0x009e220000000a00 */
[----:B------:R-:W1:Y:S01]  /*22a0*/  LDCU.64 UR4, c[0x0][0x598] ;  /* 0x0000b300ff0477ac */ /* 0x000e620008000a00 */
[----:B------:R-:W-:Y:S01]  /*22b0*/  CS2R R54, SRZ ;  /* 0x0000000000367805 */ /* 0x000fe2000001ff00 */
[----:B-12-45:R-:W-:Y:S02]  /*22c0*/  IMAD R3, R5, UR4, RZ ;  /* 0x0000000405037c24 */ /* 0x036fe4000f8e02ff */
[----:B------:R-:W-:Y:S01]  /*22d0*/  IMAD.WIDE.U32 R10, R4, UR4, RZ ;  /* 0x00000004040a7c25 */ /* 0x000fe2000f8e00ff */
[----:B0-----:R-:W-:-:S03]  /*22e0*/  ISETP.GE.U32.AND P0, PT, R6, 0x1, PT ;  /* 0x000000010600780c */ /* 0x001fc60003f06070 */
[----:B------:R-:W-:Y:S01]  /*22f0*/  IMAD R3, R4, UR5, R3 ;  /* 0x0000000504037c24 */ /* 0x000fe2000f8e0203 */
[----:B------:R-:W-:-:S13]  /*2300*/  ISETP.GE.AND.EX P0, PT, R7, RZ, PT, P0 ;  /* 0x000000ff0700720c */ /* 0x000fda0003f06300 */
[----:B------:R-:W-:Y:S05]  /*2310*/  @!P0 BRA `(.L_x_37) ;  /* 0x0000000c003c8947 */ /* 0x000fea0003800000 */
[----:B------:R-:W0:Y:S01]  /*2320*/  LDC.64 R14, c[0x0][0x5b0] ;  /* 0x00016c00ff0e7b82 */ /* 0x000e220000000a00 */
[----:B------:R-:W-:Y:S01]  /*2330*/  ISETP.GE.U32.AND P0, PT, R6, 0x8, PT ;  /* 0x000000080600780c */ /* 0x000fe20003f06070 */
[----:B------:R-:W-:Y:S01]  /*2340*/  IMAD.IADD R13, R11, 0x1, R3 ;  /* 0x000000010b0d7824 */ /* 0x000fe200078e0203 */
[----:B------:R-:W-:Y:S01]  /*2350*/  MOV R3, RZ ;  /* 0x000000ff00037202 */ /* 0x000fe20000000f00 */
[----:B------:R-:W-:Y:S01]  /*2360*/  IMAD.MOV.U32 R4, RZ, RZ, RZ ;  /* 0x000000ffff047224 */ /* 0x000fe200078e00ff */
[----:B------:R-:W-:Y:S02]  /*2370*/  ISETP.GE.U32.AND.EX P0, PT, R7, RZ, PT, P0 ;  /* 0x000000ff0700720c */ /* 0x000fe40003f06100 */
[----:B------:R-:W-:-:S11]  /*2380*/  CS2R R54, SRZ ;  /* 0x0000000000367805 */ /* 0x000fd6000001ff00 */
[----:B------:R-:W-:Y:S05]  /*2390*/  @!P0 BRA `(.L_x_38) ;  /* 0x0000000400708947 */ /* 0x000fea0003800000 */
[----:B------:R-:W1:Y:S01]  /*23a0*/  LDCU.64 UR4, c[0x0][0x5a8] ;  /* 0x0000b500ff0477ac */ /* 0x000e620008000a00 */
[----:B------:R-:W-:Y:S01]  /*23b0*/  LOP3.LUT R3, R7, 0x7fffffff, RZ, 0xc0, !PT ;  /* 0x7fffffff07037812 */ /* 0x000fe200078ec0ff */
[----:B0-----:R-:W-:Y:S01]  /*23c0*/  IMAD.SHL.U32 R7, R15, 0x8, RZ ;  /* 0x000000080f077824 */ /* 0x001fe200078e00ff */
[----:B------:R-:W-:Y:S01]  /*23d0*/  LOP3.LUT R4, R6, 0xfffffff8, RZ, 0xc0, !PT ;  /* 0xfffffff806047812 */ /* 0x000fe200078ec0ff */
[----:B------:R-:W0:Y:S01]  /*23e0*/  LDCU.64 UR6, c[0x0][0x590] ;  /* 0x0000b200ff0677ac */ /* 0x000e220008000a00 */
[C---:B------:R-:W-:Y:S01]  /*23f0*/  IMAD.WIDE.U32 R20, R14.reuse, 0x8, RZ ;  /* 0x000000080e147825 */ /* 0x040fe200078e00ff */
[----:B------:R-:W-:Y:S01]  /*2400*/  BSSY.RECONVERGENT B0, `(.L_x_38) ;  /* 0x0000055000007945 */ /* 0x000fe20003800200 */
[----:B------:R-:W-:Y:S02]  /*2410*/  SHF.L.U64.HI R8, R14, 0x6, R15 ;  /* 0x000000060e087819 */ /* 0x000fe4000001020f */
[----:B------:R-:W-:Y:S01]  /*2420*/  CS2R R54, SRZ ;  /* 0x0000000000367805 */ /* 0x000fe2000001ff00 */
[----:B------:R-:W-:Y:S01]  /*2430*/  IMAD.IADD R16, R21, 0x1, R7 ;  /* 0x0000000115107824 */ /* 0x000fe200078e0207 */
[----:B------:R-:W-:Y:S01]  /*2440*/  MOV R7, R4 ;  /* 0x0000000400077202 */ /* 0x000fe20000000f00 */
[----:B------:R-:W-:Y:S01]  /*2450*/  IMAD.MOV.U32 R9, RZ, RZ, R3 ;  /* 0x000000ffff097224 */ /* 0x000fe200078e0003 */
[----:B-1----:R-:W-:-:S04]  /*2460*/  UIADD3 UR4, UP0, UPT, UR4, 0x20, URZ ;  /* 0x0000002004047890 */ /* 0x002fc8000ff1e0ff */
[----:B------:R-:W-:Y:S01]  /*2470*/  UIADD3.X UR5, UPT, UPT, URZ, UR5, URZ, UP0, !UPT ;  /* 0x00000005ff057290 */ /* 0x000fe200087fe4ff */
[----:B0-----:R-:W-:Y:S01]  /*2480*/  LEA R0, P0, R10, UR6, 0x3 ;  /* 0x000000060a007c11 */ /* 0x001fe2000f8018ff */
[----:B------:R-:W-:-:S03]  /*2490*/  IMAD.U32 R18, RZ, RZ, UR4 ;  /* 0x00000004ff127e24 */ /* 0x000fc6000f8e00ff */
[----:B------:R-:W-:Y:S02]  /*24a0*/  LEA.HI.X R5, R10, UR7, R13, 0x3, P0 ;  /* 0x000000070a057c11 */ /* 0x000fe400080f1c0d */
[----:B------:R-:W-:-:S07]  /*24b0*/  MOV R19, UR5 ;  /* 0x0000000500137c02 */ /* 0x000fce0008000f00 */
.L_x_39:
[----:B------:R-:W-:Y:S02]  /*24c0*/  IMAD.MOV.U32 R22, RZ, RZ, R0 ;  /* 0x000000ffff167224 */ /* 0x000fe400078e0000 */
[----:B------:R-:W-:Y:S01]  /*24d0*/  IMAD.MOV.U32 R23, RZ, RZ, R5 ;  /* 0x000000ffff177224 */ /* 0x000fe200078e0005 */
[----:B------:R-:W-:Y:S01]  /*24e0*/  IADD3 R24, P0, PT, R0, R20, RZ ;  /* 0x0000001400187210 */ /* 0x000fe20007f1e0ff */
[----:B------:R-:W2:Y:S04]  /*24f0*/  LDG.E.64 R50, desc[UR36][R18.64+-0x20] ;  /* 0xffffe02412327981 */ /* 0x000ea8000c1e1b00 */
[----:B------:R0:W2:Y:S01]  /*2500*/  LDG.E.64 R52, desc[UR36][R22.64] ;  /* 0x0000002416347981 */ /* 0x0000a2000c1e1b00 */
[----:B------:R-:W-:Y:S02]  /*2510*/  IADD3.X R25, PT, PT, R5, R16, RZ, P0, !PT ;  /* 0x0000001005197210 */ /* 0x000fe400007fe4ff */
[-C--:B------:R-:W-:Y:S01]  /*2520*/  IADD3 R26, P0, PT, R24, R20.reuse, RZ ;  /* 0x00000014181a7210 */ /* 0x080fe20007f1e0ff */
[----:B------:R-:W3:Y:S04]  /*2530*/  LDG.E.64 R46, desc[UR36][R18.64+-0x18] ;  /* 0xffffe824122e7981 */ /* 0x000ee8000c1e1b00 */
[----:B------:R1:W3:Y:S01]  /*2540*/  LDG.E.64 R48, desc[UR36][R24.64] ;  /* 0x0000002418307981 */ /* 0x0002e2000c1e1b00 */
[----:B------:R-:W-:Y:S01]  /*2550*/  IMAD.X R27, R25, 0x1, R16, P0 ;  /* 0x00000001191b7824 */ /* 0x000fe200000e0610 */
[----:B------:R-:W-:-:S02]  /*2560*/  IADD3 R28, P0, PT, R26, R20, RZ ;  /* 0x000000141a1c7210 */ /* 0x000fc40007f1e0ff */
[----:B------:R-:W4:Y:S04]  /*2570*/  LDG.E.64 R42, desc[UR36][R18.64+-0x10] ;  /* 0xfffff024122a7981 */ /* 0x000f28000c1e1b00 */
[----:B------:R-:W4:Y:S01]  /*2580*/  LDG.E.64 R44, desc[UR36][R26.64] ;  /* 0x000000241a2c7981 */ /* 0x000f22000c1e1b00 */
[----:B------:R-:W-:Y:S01]  /*2590*/  IMAD.X R29, R27, 0x1, R16, P0 ;  /* 0x000000011b1d7824 */ /* 0x000fe200000e0610 */
[----:B0-----:R-:W-:Y:S02]  /*25a0*/  IADD3 R22, P0, PT, R28, R20, RZ ;  /* 0x000000141c167210 */ /* 0x001fe40007f1e0ff */
[----:B------:R-:W5:Y:S04]  /*25b0*/  LDG.E.64 R38, desc[UR36][R18.64+-0x8] ;  /* 0xfffff82412267981 */ /* 0x000f68000c1e1b00 */
[----:B------:R-:W5:Y:S01]  /*25c0*/  LDG.E.64 R40, desc[UR36][R28.64] ;  /* 0x000000241c287981 */ /* 0x000f62000c1e1b00 */
[----:B------:R-:W-:-:S02]  /*25d0*/  IADD3.X R23, PT, PT, R29, R16, RZ, P0, !PT ;  /* 0x000000101d177210 */ /* 0x000fc400007fe4ff */
[-C--:B------:R-:W-:Y:S01]  /*25e0*/  IADD3 R58, P0, PT, R22, R20.reuse, RZ ;  /* 0x00000014163a7210 */ /* 0x080fe20007f1e0ff */
[----:B------:R-:W5:Y:S04]  /*25f0*/  LDG.E.64 R34, desc[UR36][R18.64] ;  /* 0x0000002412227981 */ /* 0x000f68000c1e1b00 */
[----:B------:R-:W5:Y:S01]  /*2600*/  LDG.E.64 R36, desc[UR36][R22.64] ;  /* 0x0000002416247981 */ /* 0x000f62000c1e1b00 */
[--C-:B------:R-:W-:Y:S01]  /*2610*/  IMAD.X R59, R23, 0x1, R16.reuse, P0 ;  /* 0x00000001173b7824 */ /* 0x100fe200000e0610 */
[-C--:B------:R-:W-:Y:S02]  /*2620*/  IADD3 R56, P0, PT, R58, R20.reuse, RZ ;  /* 0x000000143a387210 */ /* 0x080fe40007f1e0ff */
[----:B------:R-:W5:Y:S04]  /*2630*/  LDG.E.64 R30, desc[UR36][R18.64+0x8] ;  /* 0x00000824121e7981 */ /* 0x000f68000c1e1b00 */
[----:B------:R-:W5:Y:S01]  /*2640*/  LDG.E.64 R32, desc[UR36][R58.64] ;  /* 0x000000243a207981 */ /* 0x000f62000c1e1b00 */
[----:B------:R-:W-:Y:S01]  /*2650*/  IMAD.X R57, R59, 0x1, R16, P0 ;  /* 0x000000013b397824 */ /* 0x000fe200000e0610 */
[----:B-1----:R-:W-:-:S02]  /*2660*/  IADD3 R24, P0, PT, R56, R20, RZ ;  /* 0x0000001438187210 */ /* 0x002fc40007f1e0ff */
[----:B------:R-:W5:Y:S04]  /*2670*/  LDG.E.64 R26, desc[UR36][R18.64+0x10] ;  /* 0x00001024121a7981 */ /* 0x000f68000c1e1b00 */
[----:B------:R-:W5:Y:S01]  /*2680*/  LDG.E.64 R28, desc[UR36][R56.64] ;  /* 0x00000024381c7981 */ /* 0x000f62000c1e1b00 */
[----:B------:R-:W-:-:S03]  /*2690*/  IADD3.X R25, PT, PT, R57, R16, RZ, P0, !PT ;  /* 0x0000001039197210 */ /* 0x000fc600007fe4ff */
[----:B------:R0:W5:Y:S04]  /*26a0*/  LDG.E.64 R22, desc[UR36][R18.64+0x18] ;  /* 0x0000182412167981 */ /* 0x000168000c1e1b00 */
[----:B------:R-:W5:Y:S01]  /*26b0*/  LDG.E.64 R24, desc[UR36][R24.64] ;  /* 0x0000002418187981 */ /* 0x000f62000c1e1b00 */
[----:B------:R-:W-:-:S04]  /*26c0*/  IADD3 R7, P0, PT, R7, -0x8, RZ ;  /* 0xfffffff807077810 */ /* 0x000fc80007f1e0ff */
[----:B------:R-:W-:Y:S02]  /*26d0*/  IADD3.X R9, PT, PT, R9, -0x1, RZ, P0, !PT ;  /* 0xffffffff09097810 */ /* 0x000fe400007fe4ff */
[----:B------:R-:W-:-:S04]  /*26e0*/  ISETP.NE.U32.AND P0, PT, R7, RZ, PT ;  /* 0x000000ff0700720c */ /* 0x000fc80003f05070 */
[----:B------:R-:W-:Y:S02]  /*26f0*/  ISETP.NE.AND.EX P0, PT, R9, RZ, PT, P0 ;  /* 0x000000ff0900720c */ /* 0x000fe40003f05300 */
[----:B------:R-:W-:Y:S02]  /*2700*/  LEA R0, P1, R14, R0, 0x6 ;  /* 0x000000000e007211 */ /* 0x000fe400078230ff */
[----:B0-----:R-:W-:-:S03]  /*2710*/  IADD3 R18, P2, PT, R18, 0x40, RZ ;  /* 0x0000004012127810 */ /* 0x001fc60007f5e0ff */
[----:B------:R-:W-:Y:S02]  /*2720*/  IMAD.X R5, R5, 0x1, R8, P1 ;  /* 0x0000000105057824 */ /* 0x000fe400008e0608 */
[----:B------:R-:W-:Y:S02]  /*2730*/  IMAD.X R19, RZ, RZ, R19, P2 ;  /* 0x000000ffff137224 */ /* 0x000fe400010e0613 */
[----:B--2---:R-:W-:Y:S02]  /*2740*/  IMAD R53, R53, R50, RZ ;  /* 0x0000003235357224 */ /* 0x004fe400078e02ff */
[----:B------:R-:W-:-:S04]  /*2750*/  IMAD.WIDE.U32 R54, R50, R52, R54 ;  /* 0x0000003432367225 */ /* 0x000fc800078e0036 */
[----:B------:R-:W-:Y:S02]  /*2760*/  IMAD R53, R51, R52, R53 ;  /* 0x0000003433357224 */ /* 0x000fe400078e0235 */
[----:B---3--:R-:W-:Y:S02]  /*2770*/  IMAD R49, R49, R46, RZ ;  /* 0x0000002e31317224 */ /* 0x008fe400078e02ff */
[----:B------:R-:W-:Y:S02]  /*2780*/  IMAD.IADD R55, R55, 0x1, R53 ;  /* 0x0000000137377824 */ /* 0x000fe400078e0235 */
[-C--:B------:R-:W-:Y:S02]  /*2790*/  IMAD R49, R47, R48.reuse, R49 ;  /* 0x000000302f317224 */ /* 0x080fe400078e0231 */
[----:B------:R-:W-:-:S04]  /*27a0*/  IMAD.WIDE.U32 R46, R46, R48, R54 ;  /* 0x000000302e2e7225 */ /* 0x000fc800078e0036 */
[----:B----4-:R-:W-:Y:S02]  /*27b0*/  IMAD R45, R45, R42, RZ ;  /* 0x0000002a2d2d7224 */ /* 0x010fe400078e02ff */
[----:B------:R-:W-:Y:S02]  /*27c0*/  IMAD.IADD R47, R47, 0x1, R49 ;  /* 0x000000012f2f7824 */ /* 0x000fe400078e0231 */
[-C--:B------:R-:W-:Y:S02]  /*27d0*/  IMAD R45, R43, R44.reuse, R45 ;  /* 0x0000002c2b2d7224 */ /* 0x080fe400078e022d */
[----:B------:R-:W-:-:S04]  /*27e0*/  IMAD.WIDE.U32 R42, R42, R44, R46 ;  /* 0x0000002c2a2a7225 */ /* 0x000fc800078e002e */
[----:B-----5:R-:W-:Y:S01]  /*27f0*/  IMAD R41, R41, R38, RZ ;  /* 0x0000002629297224 */ /* 0x020fe200078e02ff */
[----:B------:R-:W-:-:S03]  /*2800*/  IADD3 R43, PT, PT, R43, R45, RZ ;  /* 0x0000002d2b2b7210 */ /* 0x000fc60007ffe0ff */
[-C--:B------:R-:W-:Y:S02]  /*2810*/  IMAD R41, R39, R40.reuse, R41 ;  /* 0x0000002827297224 */ /* 0x080fe400078e0229 */
[----:B------:R-:W-:-:S04]  /*2820*/  IMAD.WIDE.U32 R38, R38, R40, R42 ;  /* 0x0000002826267225 */ /* 0x000fc800078e002a */
[----:B------:R-:W-:Y:S02]  /*2830*/  IMAD R37, R37, R34, RZ ;  /* 0x0000002225257224 */ /* 0x000fe400078e02ff */
[----:B------:R-:W-:Y:S02]  /*2840*/  IMAD.IADD R39, R39, 0x1, R41 ;  /* 0x0000000127277824 */ /* 0x000fe400078e0229 */
[-C--:B------:R-:W-:Y:S02]  /*2850*/  IMAD R37, R35, R36.reuse, R37 ;  /* 0x0000002423257224 */ /* 0x080fe400078e0225 */
[----:B------:R-:W-:-:S04]  /*2860*/  IMAD.WIDE.U32 R34, R34, R36, R38 ;  /* 0x0000002422227225 */ /* 0x000fc800078e0026 */
[----:B------:R-:W-:Y:S02]  /*2870*/  IMAD R33, R33, R30, RZ ;  /* 0x0000001e21217224 */ /* 0x000fe400078e02ff */
[----:B------:R-:W-:Y:S02]  /*2880*/  IMAD.IADD R35, R35, 0x1, R37 ;  /* 0x0000000123237824 */ /* 0x000fe400078e0225 */
[-C--:B------:R-:W-:Y:S02]  /*2890*/  IMAD R33, R31, R32.reuse, R33 ;  /* 0x000000201f217224 */ /* 0x080fe400078e0221 */
[----:B------:R-:W-:-:S04]  /*28a0*/  IMAD.WIDE.U32 R30, R30, R32, R34 ;  /* 0x000000201e1e7225 */ /* 0x000fc800078e0022 */
[----:B------:R-:W-:Y:S01]  /*28b0*/  IMAD R29, R29, R26, RZ ;  /* 0x0000001a1d1d7224 */ /* 0x000fe200078e02ff */
[----:B------:R-:W-:-:S03]  /*28c0*/  IADD3 R31, PT, PT, R31, R33, RZ ;  /* 0x000000211f1f7210 */ /* 0x000fc60007ffe0ff */
[-C--:B------:R-:W-:Y:S02]  /*28d0*/  IMAD R29, R27, R28.reuse, R29 ;  /* 0x0000001c1b1d7224 */ /* 0x080fe400078e021d */
[----:B------:R-:W-:-:S04]  /*28e0*/  IMAD.WIDE.U32 R26, R26, R28, R30 ;  /* 0x0000001c1a1a7225 */ /* 0x000fc800078e001e */
[----:B------:R-:W-:Y:S02]  /*28f0*/  IMAD.IADD R27, R27, 0x1, R29 ;  /* 0x000000011b1b7824 */ /* 0x000fe400078e021d */
[----:B------:R-:W-:Y:S02]  /*2900*/  IMAD R25, R25, R22, RZ ;  /* 0x0000001619197224 */ /* 0x000fe400078e02ff */
[----:B------:R-:W-:-:S04]  /*2910*/  IMAD.WIDE.U32 R54, R22, R24, R26 ;  /* 0x0000001816367225 */ /* 0x000fc800078e001a */
[----:B------:R-:W-:-:S05]  /*2920*/  IMAD R25, R23, R24, R25 ;  /* 0x0000001817197224 */ /* 0x000fca00078e0219 */
[----:B------:R-:W-:Y:S01]  /*2930*/  IADD3 R55, PT, PT, R55, R25, RZ ;  /* 0x0000001937377210 */ /* 0x000fe20007ffe0ff */
[----:B------:R-:W-:Y:S06]  /*2940*/  @P0 BRA `(.L_x_39) ;  /* 0xfffffff800dc0947 */ /* 0x000fec000383ffff */
[----:B------:R-:W-:Y:S05]  /*2950*/  BSYNC.RECONVERGENT B0 ;  /* 0x0000000000007941 */ /* 0x000fea0003800200 */
.L_x_38:
[----:B------:R-:W-:-:S04]  /*2960*/  UISETP.NE.U32.AND UP0, UPT, UR43, URZ, UPT ;  /* 0x000000ff2b00728c */ /* 0x000fc8000bf05070 */
[----:B------:R-:W-:-:S09]  /*2970*/  UISETP.NE.AND.EX UP0, UPT, URZ, URZ, UPT, UP0 ;  /* 0x000000ffff00728c */ /* 0x000fd2000bf05300 */
[----:B------:R-:W-:Y:S05]  /*2980*/  BRA.U !UP0, `(.L_x_37) ;  /* 0x0000000508a07547 */ /* 0x000fea000b800000 */
[----:B------:R-:W-:Y:S02]  /*2990*/  UISETP.GE.U32.AND UP1, UPT, UR43, 0x4, UPT ;  /* 0x000000042b00788c */ /* 0x000fe4000bf26070 */
[----:B------:R-:W-:Y:S02]  /*29a0*/  UISETP.NE.U32.AND UP0, UPT, UR38, URZ, UPT ;  /* 0x000000ff2600728c */ /* 0x000fe4000bf05070 */
[----:B------:R-:W-:Y:S02]  /*29b0*/  UISETP.GE.U32.AND.EX UP1, UPT, URZ, URZ, UPT, UP1 ;  /* 0x000000ffff00728c */ /* 0x000fe4000bf26110 */
[----:B------:R-:W-:-:S07]  /*29c0*/  UISETP.NE.AND.EX UP0, UPT, URZ, URZ, UPT, UP0 ;  /* 0x000000ffff00728c */ /* 0x000fce000bf05300 */
[----:B------:R-:W-:Y:S05]  /*29d0*/  BRA.U !UP1, `(.L_x_40) ;  /* 0x0000000109b47547 */ /* 0x000fea000b800000 */
[----:B------:R-:W1:Y:S01]  /*29e0*/  LDCU.64 UR4, c[0x0][0x5a8] ;  /* 0x0000b500ff0477ac */ /* 0x000e620008000a00 */
[-C--:B0-----:R-:W-:Y:S02]  /*29f0*/  IMAD R0, R3, R14.reuse, RZ ;  /* 0x0000000e03007224 */ /* 0x081fe400078e02ff */
[----:B------:R-:W-:Y:S01]  /*2a00*/  IMAD.MOV.U32 R12, RZ, RZ, R10 ;  /* 0x000000ffff0c7224 */ /* 0x000fe200078e000a */
[----:B------:R-:W0:Y:S01]  /*2a10*/  LDCU.64 UR6, c[0x0][0x590] ;  /* 0x0000b200ff0677ac */ /* 0x000e220008000a00 */
[C---:B------:R-:W-:Y:S02]  /*2a20*/  IMAD R5, R4.reuse, R15, R0 ;  /* 0x0000000f04057224 */ /* 0x040fe400078e0200 */
[----:B------:R-:W-:-:S04]  /*2a30*/  IMAD.WIDE.U32 R8, R4, R14, R12 ;  /* 0x0000000e04087225 */ /* 0x000fc800078e000c */
[----:B------:R-:W-:Y:S01]  /*2a40*/  IMAD.SHL.U32 R27, R14, 0x8, RZ ;  /* 0x000000080e1b7824 */ /* 0x000fe200078e00ff */
[----:B------:R-:W-:Y:S02]  /*2a50*/  IADD3 R5, PT, PT, R9, R5, RZ ;  /* 0x0000000509057210 */ /* 0x000fe40007ffe0ff */
[----:B-1----:R-:W-:Y:S02]  /*2a60*/  LEA R28, P0, R4, UR4, 0x3 ;  /* 0x00000004041c7c11 */ /* 0x002fe4000f8018ff */
[----:B0-----:R-:W-:Y:S02]  /*2a70*/  LEA R24, P1, R8, UR6, 0x3 ;  /* 0x0000000608187c11 */ /* 0x001fe4000f8218ff */
[----:B------:R-:W-:Y:S02]  /*2a80*/  LEA.HI.X R29, R4, UR5, R3, 0x3, P0 ;  /* 0x00000005041d7c11 */ /* 0x000fe400080f1c03 */
[----:B------:R-:W-:Y:S02]  /*2a90*/  LEA.HI.X R25, R8, UR7, R5, 0x3, P1 ;  /* 0x0000000708197c11 */ /* 0x000fe400088f1c05 */
[----:B------:R-:W-:Y:S01]  /*2aa0*/  SHF.L.U64.HI R5, R14, 0x3, R15 ;  /* 0x000000030e057819 */ /* 0x000fe2000001020f */
[----:B------:R-:W2:Y:S01]  /*2ab0*/  LDG.E.64 R30, desc[UR36][R28.64] ;  /* 0x000000241c1e7981 */ /* 0x000ea2000c1e1b00 */
[----:B------:R-:W-:-:S03]  /*2ac0*/  IADD3 R34, P0, PT, R27, R24, RZ ;  /* 0x000000181b227210 */ /* 0x000fc60007f1e0ff */
[----:B------:R-:W2:Y:S02]  /*2ad0*/  LDG.E.64 R32, desc[UR36][R24.64] ;  /* 0x0000002418207981 */ /* 0x000ea4000c1e1b00 */
[----:B------:R-:W-:Y:S02]  /*2ae0*/  IMAD.X R35, R5, 0x1, R25, P0 ;  /* 0x0000000105237824 */ /* 0x000fe400000e0619 */
[----:B------:R-:W3:Y:S01]  /*2af0*/  LDG.E.64 R20, desc[UR36][R28.64+0x8] ;  /* 0x000008241c147981 */ /* 0x000ee2000c1e1b00 */
[----:B------:R-:W-:-:S03]  /*2b00*/  IADD3 R36, P0, PT, R34, R27, RZ ;  /* 0x0000001b22247210 */ /* 0x000fc60007f1e0ff */
[----:B------:R0:W3:Y:S01]  /*2b10*/  LDG.E.64 R22, desc[UR36][R34.64] ;  /* 0x0000002422167981 */ /* 0x0000e2000c1e1b00 */
[----:B------:R-:W-:Y:S02]  /*2b20*/  IADD3.X R37, PT, PT, R35, R5, RZ, P0, !PT ;  /* 0x0000000523257210 */ /* 0x000fe400007fe4ff */
[----:B------:R-:W-:Y:S01]  /*2b30*/  IADD3 R26, P0, PT, R36, R27, RZ ;  /* 0x0000001b241a7210 */ /* 0x000fe20007f1e0ff */
[----:B------:R-:W4:Y:S04]  /*2b40*/  LDG.E.64 R8, desc[UR36][R28.64+0x10] ;  /* 0x000010241c087981 */ /* 0x000f28000c1e1b00 */
[----:B------:R-:W4:Y:S01]  /*2b50*/  LDG.E.64 R18, desc[UR36][R36.64] ;  /* 0x0000002424127981 */ /* 0x000f22000c1e1b00 */
[----:B------:R-:W-:-:S03]  /*2b60*/  IMAD.X R27, R37, 0x1, R5, P0 ;  /* 0x00000001251b7824 */ /* 0x000fc600000e0605 */
[----:B------:R-:W5:Y:S04]  /*2b70*/  LDG.E.64 R24, desc[UR36][R28.64+0x18] ;  /* 0x000018241c187981 */ /* 0x000f68000c1e1b00 */
[----:B------:R-:W5:Y:S01]  /*2b80*/  LDG.E.64 R26, desc[UR36][R26.64] ;  /* 0x000000241a1a7981 */ /* 0x000f62000c1e1b00 */
[----:B------:R-:W-:-:S05]  /*2b90*/  IADD3 R4, P0, PT, R4, 0x4, RZ ;  /* 0x0000000404047810 */ /* 0x000fca0007f1e0ff */
[----:B------:R-:W-:Y:S02]  /*2ba0*/  IMAD.X R3, RZ, RZ, R3, P0 ;  /* 0x000000ffff037224 */ /* 0x000fe400000e0603 */
[----:B--2---:R-:W-:Y:S02]  /*2bb0*/  IMAD R5, R33, R30, RZ ;  /* 0x0000001e21057224 */ /* 0x004fe400078e02ff */
[----:B0-----:R-:W-:-:S04]  /*2bc0*/  IMAD.WIDE.U32 R34, R30, R32, R54 ;  /* 0x000000201e227225 */ /* 0x001fc800078e0036 */
[----:B------:R-:W-:-:S04]  /*2bd0*/  IMAD R5, R31, R32, R5 ;  /* 0x000000201f057224 */ /* 0x000fc800078e0205 */
[----:B------:R-:W-:Y:S02]  /*2be0*/  IMAD.IADD R35, R35, 0x1, R5 ;  /* 0x0000000123237824 */ /* 0x000fe400078e0205 */
[----:B---3--:R-:W-:-:S04]  /*2bf0*/  IMAD R5, R23, R20, RZ ;  /* 0x0000001417057224 */ /* 0x008fc800078e02ff */
[-C--:B------:R-:W-:Y:S02]  /*2c00*/  IMAD R5, R21, R22.reuse, R5 ;  /* 0x0000001615057224 */ /* 0x080fe400078e0205 */
[----:B------:R-:W-:-:S05]  /*2c10*/  IMAD.WIDE.U32 R20, R20, R22, R34 ;  /* 0x0000001614147225 */ /* 0x000fca00078e0022 */
[----:B------:R-:W-:Y:S01]  /*2c20*/  IADD3 R21, PT, PT, R21, R5, RZ ;  /* 0x0000000515157210 */ /* 0x000fe20007ffe0ff */
[----:B----4-:R-:W-:Y:S02]  /*2c30*/  IMAD R5, R19, R8, RZ ;  /* 0x0000000813057224 */ /* 0x010fe400078e02ff */
[----:B-----5:R-:W-:Y:S02]  /*2c40*/  IMAD R7, R27, R24, RZ ;  /* 0x000000181b077224 */ /* 0x020fe400078e02ff */
[-C--:B------:R-:W-:Y:S02]  /*2c50*/  IMAD R5, R9, R18.reuse, R5 ;  /* 0x0000001209057224 */ /* 0x080fe400078e0205 */
[----:B------:R-:W-:-:S04]  /*2c60*/  IMAD.WIDE.U32 R8, R8, R18, R20 ;  /* 0x0000001208087225 */ /* 0x000fc800078e0014 */
[----:B------:R-:W-:Y:S02]  /*2c70*/  IMAD.IADD R9, R9, 0x1, R5 ;  /* 0x0000000109097824 */ /* 0x000fe400078e0205 */
[-C--:B------:R-:W-:Y:S02]  /*2c80*/  IMAD R7, R25, R26.reuse, R7 ;  /* 0x0000001a19077224 */ /* 0x080fe400078e0207 */
[----:B------:R-:W-:-:S05]  /*2c90*/  IMAD.WIDE.U32 R54, R24, R26, R8 ;  /* 0x0000001a18367225 */ /* 0x000fca00078e0008 */
[----:B------:R-:W-:-:S07]  /*2ca0*/  IADD3 R55, PT, PT, R55, R7, RZ ;  /* 0x0000000737377210 */ /* 0x000fce0007ffe0ff */
.L_x_40:
[----:B------:R-:W-:Y:S05]  /*2cb0*/  BRA.U !UP0, `(.L_x_37) ;  /* 0x0000000108d47547 */ /* 0x000fea000b800000 */
[----:B------:R-:W-:Y:S01]  /*2cc0*/  UISETP.NE.U32.AND UP0, UPT, UR45, URZ, UPT ;  /* 0x000000ff2d00728c */ /* 0x000fe2000bf05070 */
[----:B------:R-:W-:-:S03]  /*2cd0*/  LOP3.LUT R6, R6, 0x1, RZ, 0xc0, !PT ;  /* 0x0000000106067812 */ /* 0x000fc600078ec0ff */
[----:B------:R-:W-:Y:S01]  /*2ce0*/  UISETP.NE.AND.EX UP0, UPT, UR46, URZ, UPT, UP0 ;  /* 0x000000ff2e00728c */ /* 0x000fe2000bf05300 */
[----:B------:R-:W-:-:S04]  /*2cf0*/  ISETP.NE.U32.AND P0, PT, R6, 0x1, PT ;  /* 0x000000010600780c */ /* 0x000fc80003f05070 */
[----:B------:R-:W-:-:S04]  /*2d00*/  ISETP.NE.U32.AND.EX P0, PT, RZ, RZ, PT, P0 ;  /* 0x000000ffff00720c */ /* 0x000fc80003f05100 */
[----:B------:R-:W-:Y:S09]  /*2d10*/  BRA.U !UP0, `(.L_x_41) ;  /* 0x0000000108707547 */ /* 0x000ff2000b800000 */
[----:B------:R-:W1:Y:S01]  /*2d20*/  LDCU.64 UR4, c[0x0][0x5a8] ;  /* 0x0000b500ff0477ac */ /* 0x000e620008000a00 */
[-C--:B0-----:R-:W-:Y:S02]  /*2d30*/  IMAD R0, R3, R14.reuse, RZ ;  /* 0x0000000e03007224 */ /* 0x081fe400078e02ff */
[----:B------:R-:W-:Y:S01]  /*2d40*/  IMAD.MOV.U32 R6, RZ, RZ, R10 ;  /* 0x000000ffff067224 */ /* 0x000fe200078e000a */
[----:B------:R-:W0:Y:S01]  /*2d50*/  LDCU.64 UR6, c[0x0][0x590] ;  /* 0x0000b200ff0677ac */ /* 0x000e220008000a00 */
[----:B------:R-:W-:Y:S02]  /*2d60*/  IMAD.MOV.U32 R7, RZ, RZ, R13 ;  /* 0x000000ffff077224 */ /* 0x000fe400078e000d */
[C---:B------:R-:W-:Y:S02]  /*2d70*/  IMAD R5, R4.reuse, R15, R0 ;  /* 0x0000000f04057224 */ /* 0x040fe400078e0200 */
[----:B------:R-:W-:-:S05]  /*2d80*/  IMAD.WIDE.U32 R6, R4, R14, R6 ;  /* 0x0000000e04067225 */ /* 0x000fca00078e0006 */
[----:B------:R-:W-:Y:S02]  /*2d90*/  IADD3 R5, PT, PT, R7, R5, RZ ;  /* 0x0000000507057210 */ /* 0x000fe40007ffe0ff */
[----:B-1----:R-:W-:Y:S02]  /*2da0*/  LEA R8, P1, R4, UR4, 0x3 ;  /* 0x0000000404087c11 */ /* 0x002fe4000f8218ff */
[----:B0-----:R-:W-:Y:S02]  /*2db0*/  LEA R20, P2, R6, UR6, 0x3 ;  /* 0x0000000606147c11 */ /* 0x001fe4000f8418ff */
[----:B------:R-:W-:Y:S02]  /*2dc0*/  LEA.HI.X R9, R4, UR5, R3, 0x3, P1 ;  /* 0x0000000504097c11 */ /* 0x000fe400088f1c03 */
[----:B------:R-:W-:Y:S02]  /*2dd0*/  LEA.HI.X R21, R6, UR7, R5, 0x3, P2 ;  /* 0x0000000706157c11 */ /* 0x000fe400090f1c05 */
[C---:B------:R-:W-:Y:S01]  /*2de0*/  LEA R6, P1, R14.reuse, R20, 0x3 ;  /* 0x000000140e067211 */ /* 0x040fe200078218ff */
[----:B------:R-:W2:Y:S04]  /*2df0*/  LDG.E.64 R18, desc[UR36][R8.64] ;  /* 0x0000002408127981 */ /* 0x000ea8000c1e1b00 */
[----:B------:R-:W2:Y:S01]  /*2e00*/  LDG.E.64 R22, desc[UR36][R20.64] ;  /* 0x0000002414167981 */ /* 0x000ea2000c1e1b00 */
[----:B------:R-:W-:-:S03]  /*2e10*/  LEA.HI.X R7, R14, R21, R15, 0x3, P1 ;  /* 0x000000150e077211 */ /* 0x000fc600008f1c0f */
[----:B------:R-:W3:Y:S04]  /*2e20*/  LDG.E.64 R24, desc[UR36][R8.64+0x8] ;  /* 0x0000082408187981 */ /* 0x000ee8000c1e1b00 */
[----:B------:R-:W3:Y:S01]  /*2e30*/  LDG.E.64 R6, desc[UR36][R6.64] ;  /* 0x0000002406067981 */ /* 0x000ee2000c1e1b00 */
[----:B------:R-:W-:-:S05]  /*2e40*/  IADD3 R4, P1, PT, R4, 0x2, RZ ;  /* 0x0000000204047810 */ /* 0x000fca0007f3e0ff */
[----:B------:R-:W-:Y:S02]  /*2e50*/  IMAD.X R3, RZ, RZ, R3, P1 ;  /* 0x000000ffff037224 */ /* 0x000fe400008e0603 */
[----:B--2---:R-:W-:Y:S02]  /*2e60*/  IMAD R5, R23, R18, RZ ;  /* 0x0000001217057224 */ /* 0x004fe400078e02ff */
[----:B------:R-:W-:-:S04]  /*2e70*/  IMAD.WIDE.U32 R54, R18, R22, R54 ;  /* 0x0000001612367225 */ /* 0x000fc800078e0036 */
[----:B------:R-:W-:Y:S02]  /*2e80*/  IMAD R19, R19, R22, R5 ;  /* 0x0000001613137224 */ /* 0x000fe400078e0205 */
[----:B---3--:R-:W-:Y:S02]  /*2e90*/  IMAD R5, R7, R24, RZ ;  /* 0x0000001807057224 */ /* 0x008fe400078e02ff */
[----:B------:R-:W-:Y:S02]  /*2ea0*/  IMAD.IADD R55, R55, 0x1, R19 ;  /* 0x0000000137377824 */ /* 0x000fe400078e0213 */
[-C--:B------:R-:W-:Y:S02]  /*2eb0*/  IMAD R5, R25, R6.reuse, R5 ;  /* 0x0000000619057224 */ /* 0x080fe400078e0205 */
[----:B------:R-:W-:-:S05]  /*2ec0*/  IMAD.WIDE.U32 R54, R24, R6, R54 ;  /* 0x0000000618367225 */ /* 0x000fca00078e0036 */
[----:B------:R-:W-:-:S07]  /*2ed0*/  IADD3 R55, PT, PT, R55, R5, RZ ;  /* 0x0000000537377210 */ /* 0x000fce0007ffe0ff */
.L_x_41:
[----:B------:R-:W-:Y:S05]  /*2ee0*/  @P0 BRA `(.L_x_37) ;  /* 0x0000000000480947 */ /* 0x000fea0003800000 */
        /* <DEDUP_REMOVED lines=11> */
[----:B------:R-:W-:-:S03]  /*2fa0*/  LEA.HI.X R11, R6, UR7, R5, 0x3, P1 ;  /* 0x00000007060b7c11 */ /* 0x000fc600088f1c05 */
[----:B------:R-:W2:Y:S04]  /*2fb0*/  LDG.E.64 R4, desc[UR36][R8.64] ;  /* 0x0000002408047981 */ /* 0x000ea8000c1e1b00 */
[----:B------:R-:W2:Y:S02]  /*2fc0*/  LDG.E.64 R6, desc[UR36][R10.64] ;  /* 0x000000240a067981 */ /* 0x000ea4000c1e1b00 */
[----:B--2---:R-:W-:Y:S02]  /*2fd0*/  IMAD R3, R7, R4, RZ ;  /* 0x0000000407037224 */ /* 0x004fe400078e02ff */
[----:B------:R-:W-:-:S04]  /*2fe0*/  IMAD.WIDE.U32 R54, R4, R6, R54 ;  /* 0x0000000604367225 */ /* 0x000fc800078e0036 */
[----:B------:R-:W-:-:S04]  /*2ff0*/  IMAD R3, R5, R6, R3 ;  /* 0x0000000605037224 */ /* 0x000fc800078e0203 */
[----:B------:R-:W-:-:S07]  /*3000*/  IMAD.IADD R55, R55, 0x1, R3 ;  /* 0x0000000137377824 */ /* 0x000fce00078e0203 */
.L_x_37:
[----:B------:R-:W1:Y:S01]  /*3010*/  LDCU.64 UR6, c[0x0][0x580] ;  /* 0x0000b000ff0677ac */ /* 0x000e620008000a00 */
[----:B------:R-:W-:-:S04]  /*3020*/  UPRMT UR4, UR41, 0x9910, URZ ;  /* 0x0000991029047896 */ /* 0x000fc800080000ff */
[----:B------:R-:W-:Y:S01]  /*3030*/  UISETP.GT.AND UP0, UPT, UR4, 0x9, UPT ;  /* 0x000000090400788c */ /* 0x000fe2000bf04270 */
[----:B-1----:R-:W-:-:S05]  /*3040*/  IADD3 R2, P0, PT, R2, UR6, RZ ;  /* 0x0000000602027c10 */ /* 0x002fca000ff1e0ff */
        /* <DEDUP_REMOVED lines=10> */
[----:B------:R1:W-:Y:S01]  /*30f0*/  STG.E.U8 desc[UR36][R2.64], R54 ;  /* 0x0000003602007986 */ /* 0x0003e2000c101124 */
[----:B------:R-:W-:Y:S05]  /*3100*/  BRA `(.L_x_47) ;  /* 0x0000000c00407947 */ /* 0x000fea0003800000 */
.L_x_45:
[----:B------:R1:W-:Y:S01]  /*3110*/  STG.E.U8 desc[UR36][R2.64], R54 ;  /* 0x0000003602007986 */ /* 0x0003e2000c101124 */
[----:B------:R-:W-:Y:S05]  /*3120*/  BRA `(.L_x_47) ;  /* 0x0000000c00387947 */ /* 0x000fea0003800000 */
.L_x_44:
[----:B------:R-:W-:-:S09]  /*3130*/  UISETP.NE.AND UP0, UPT, UR4, 0x2, UPT ;  /* 0x000000020400788c */ /* 0x000fd2000bf05270 */
[----:B------:R-:W-:Y:S05]  /*3140*/  BRA.U !UP0, `(.L_x_48) ;  /* 0x0000000108207547 */ /* 0x000fea000b800000 */
[----:B------:R-:W-:-:S09]  /*3150*/  UISETP.NE.AND UP0, UPT, UR4, 0x3, UPT ;  /* 0x000000030400788c */ /* 0x000fd2000bf05270 */
[----:B------:R-:W-:Y:S05]  /*3160*/  BRA.U !UP0, `(.L_x_49) ;  /* 0x0000000108107547 */ /* 0x000fea000b800000 */
[----:B------:R-:W-:-:S09]  /*3170*/  UISETP.NE.AND UP0, UPT, UR4, 0x4, UPT ;  /* 0x000000040400788c */ /* 0x000fd2000bf05270 */
[----:B------:R-:W-:Y:S05]  /*3180*/  BRA.U UP0, `(.L_x_46) ;  /* 0x0000000900907547 */ /* 0x000fea000b800000 */
[----:B------:R1:W-:Y:S01]  /*3190*/  STG.E.64 desc[UR36][R2.64], R54 ;  /* 0x0000003602007986 */ /* 0x0003e2000c101b24 */
[----:B------:R-:W-:Y:S05]  /*31a0*/  BRA `(.L_x_47) ;  /* 0x0000000c00187947 */ /* 0x000fea0003800000 */
.L_x_49:
[----:B------:R1:W-:Y:S01]  /*31b0*/  STG.E desc[UR36][R2.64], R54 ;  /* 0x0000003602007986 */ /* 0x0003e2000c101924 */
[----:B------:R-:W-:Y:S05]  /*31c0*/  BRA `(.L_x_47) ;  /* 0x0000000c00107947 */ /* 0x000fea0003800000 */
.L_x_48:
[----:B------:R1:W-:Y:S01]  /*31d0*/  STG.E.U16 desc[UR36][R2.64], R54 ;  /* 0x0000003602007986 */ /* 0x0003e2000c101524 */
[----:B------:R-:W-:Y:S05]  /*31e0*/  BRA `(.L_x_47) ;  /* 0x0000000c00087947 */ /* 0x000fea0003800000 */
.L_x_43:
[----:B------:R-:W-:-:S09]  /*31f0*/  UISETP.GT.AND UP0, UPT, UR4, 0x6, UPT ;  /* 0x000000060400788c */ /* 0x000fd2000bf04270 */
[----:B------:R-:W-:Y:S05]  /*3200*/  BRA.U UP0, `(.L_x_50) ;  /* 0x00000001002c7547 */ /* 0x000fea000b800000 */
[----:B------:R-:W-:-:S09]  /*3210*/  UISETP.NE.AND UP0, UPT, UR4, 0x5, UPT ;  /* 0x000000050400788c */ /* 0x000fd2000bf05270 */
[----:B------:R-:W-:Y:S05]  /*3220*/  BRA.U !UP0, `(.L_x_51) ;  /* 0x0000000108147547 */ /* 0x000fea000b800000 */
[----:B------:R-:W-:-:S09]  /*3230*/  UISETP.NE.AND UP0, UPT, UR4, 0x6, UPT ;  /* 0x000000060400788c */ /* 0x000fd2000bf05270 */
[----:B------:R-:W-:Y:S05]  /*3240*/  BRA.U UP0, `(.L_x_46) ;  /* 0x0000000900607547 */ /* 0x000fea000b800000 */
[----:B------:R-:W1:Y:S02]  /*3250*/  I2F.S64 R55, R54 ;  /* 0x0000003600377312 */ /* 0x000e640000301400 */
[----:B-1----:R1:W-:Y:S01]  /*3260*/  STG.E desc[UR36][R2.64], R55 ;  /* 0x0000003702007986 */ /* 0x0023e2000c101924 */
[----:B------:R-:W-:Y:S05]  /*3270*/  BRA `(.L_x_47) ;  /* 0x0000000800e47947 */ /* 0x000fea0003800000 */
.L_x_51:
[----:B------:R-:W1:Y:S02]  /*3280*/  I2F.S64 R0, R54 ;  /* 0x0000003600007312 */ /* 0x000e640000301400 */
[----:B-1----:R-:W-:-:S05]  /*3290*/  F2FP.F16.F32.PACK_AB R0, RZ, R0 ;  /* 0x00000000ff00723e */ /* 0x002fca00000000ff */
[----:B------:R1:W-:Y:S01]  /*32a0*/  STG.E.U16 desc[UR36][R2.64], R0 ;  /* 0x0000000002007986 */ /* 0x0003e2000c101524 */
[----:B------:R-:W-:Y:S05]  /*32b0*/  BRA `(.L_x_47) ;  /* 0x0000000800d47947 */ /* 0x000fea0003800000 */
.L_x_50:
[----:B------:R-:W-:-:S09]  /*32c0*/  UISETP.NE.AND UP0, UPT, UR4, 0x7, UPT ;  /* 0x000000070400788c */ /* 0x000fd2000bf05270 */
[----:B------:R-:W-:Y:S05]  /*32d0*/  BRA.U !UP0, `(.L_x_52) ;  /* 0x0000000108347547 */ /* 0x000fea000b800000 */
[----:B------:R-:W-:-:S09]  /*32e0*/  UISETP.NE.AND UP0, UPT, UR4, 0x8, UPT ;  /* 0x000000080400788c */ /* 0x000fd2000bf05270 */
[----:B------:R-:W-:Y:S05]  /*32f0*/  BRA.U !UP0, `(.L_x_53) ;  /* 0x0000000108187547 */ /* 0x000fea000b800000 */
[----:B------:R-:W-:-:S09]  /*3300*/  UISETP.NE.AND UP0, UPT, UR4, 0x9, UPT ;  /* 0x000000090400788c */ /* 0x000fd2000bf05270 */
[----:B------:R-:W-:Y:S05]  /*3310*/  BRA.U UP0, `(.L_x_46) ;  /* 0x00000009002c7547 */ /* 0x000fea000b800000 */
[----:B------:R-:W1:Y:S01]  /*3320*/  I2F.S64 R4, R54 ;  /* 0x0000003600047312 */ /* 0x000e620000301400 */
[----:B------:R-:W-:-:S05]  /*3330*/  HFMA2 R5, -RZ, RZ, 0, 0 ;  /* 0x00000000ff057431 */ /* 0x000fca00000001ff */
[----:B-1----:R1:W-:Y:S01]  /*3340*/  STG.E.64 desc[UR36][R2.64], R4 ;  /* 0x0000000402007986 */ /* 0x0023e2000c101b24 */
[----:B------:R-:W-:Y:S05]  /*3350*/  BRA `(.L_x_47) ;  /* 0x0000000800ac7947 */ /* 0x000fea0003800000 */
.L_x_53:
[----:B------:R-:W1:Y:S02]  /*3360*/  I2F.S64 R54, R54 ;  /* 0x0000003600367312 */ /* 0x000e640000301400 */
[----:B-1----:R-:W-:-:S04]  /*3370*/  F2FP.F16.F32.PACK_AB R5, RZ, R54 ;  /* 0x00000036ff05723e */ /* 0x002fc800000000ff */
[----:B------:R-:W-:-:S05]  /*3380*/  PRMT R5, R5, 0x5410, RZ ;  /* 0x0000541005057816 */ /* 0x000fca00000000ff */
[----:B------:R1:W-:Y:S01]  /*3390*/  STG.E desc[UR36][R2.64], R5 ;  /* 0x0000000502007986 */ /* 0x0003e2000c101924 */
[----:B------:R-:W-:Y:S05]  /*33a0*/  BRA `(.L_x_47) ;  /* 0x0000000800987947 */ /* 0x000fea0003800000 */
.L_x_52:
[----:B------:R-:W1:Y:S02]  /*33b0*/  I2F.F64.S64 R4, R54 ;  /* 0x0000003600047312 */ /* 0x000e640000301c00 */
[----:B-1----:R1:W-:Y:S01]  /*33c0*/  STG.E.64 desc[UR36][R2.64], R4 ;  /* 0x0000000402007986 */ /* 0x0023e2000c101b24 */
[----:B------:R-:W-:Y:S05]  /*33d0*/  BRA `(.L_x_47) ;  /* 0x00000008008c7947 */ /* 0x000fea0003800000 */
.L_x_42:
        /* <DEDUP_REMOVED lines=8> */
[----:B------:R-:W-:-:S04]  /*3460*/  ISETP.NE.U32.AND P0, PT, R54, RZ, PT ;  /* 0x000000ff3600720c */ /* 0x000fc80003f05070 */
[----:B------:R-:W-:-:S04]  /*3470*/  ISETP.NE.AND.EX P0, PT, R55, RZ, PT, P0 ;  /* 0x000000ff3700720c */ /* 0x000fc80003f05300 */
[----:B------:R-:W-:-:S05]  /*3480*/  SEL R5, RZ, 0x1, !P0 ;  /* 0x00000001ff057807 */ /* 0x000fca0004000000 */
[----:B------:R1:W-:Y:S01]  /*3490*/  STG.E.U8 desc[UR36][R2.64], R5 ;  /* 0x0000000502007986 */ /* 0x0003e2000c101124 */
[----:B------:R-:W-:Y:S05]  /*34a0*/  BRA `(.L_x_47) ;  /* 0x0000000800587947 */ /* 0x000fea0003800000 */
.L_x_56:
[----:B------:R-:W1:Y:S01]  /*34b0*/  I2F.F64.S64 R4, R54 ;  /* 0x0000003600047312 */ /* 0x000e620000301c00 */
[----:B------:R-:W-:-:S05]  /*34c0*/  CS2R R6, SRZ ;  /* 0x0000000000067805 */ /* 0x000fca000001ff00 */
[----:B-1----:R1:W-:Y:S01]  /*34d0*/  STG.E.128 desc[UR36][R2.64], R4 ;  /* 0x0000000402007986 */ /* 0x0023e2000c101d24 */
[----:B------:R-:W-:Y:S05]  /*34e0*/  BRA `(.L_x_47) ;  /* 0x0000000800487947 */ /* 0x000fea0003800000 */
.L_x_55:
[----:B------:R-:W-:-:S09]  /*34f0*/  UISETP.NE.AND UP0, UPT, UR4, 0xf, UPT ;  /* 0x0000000f0400788c */ /* 0x000fd2000bf05270 */
[----:B------:R-:W-:Y:S05]  /*3500*/  BRA.U !UP0, `(.L_x_57) ;  /* 0x0000000108a07547 */ /* 0x000fea000b800000 */
[----:B------:R-:W-:-:S09]  /*3510*/  UISETP.NE.AND UP0, UPT, UR4, 0x17, UPT ;  /* 0x000000170400788c */ /* 0x000fd2000bf05270 */
[----:B------:R-:W-:Y:S05]  /*3520*/  BRA.U !UP0, `(.L_x_58) ;  /* 0x00000001084c7547 */ /* 0x000fea000b800000 */
[----:B------:R-:W-:-:S09]  /*3530*/  UISETP.NE.AND UP0, UPT, UR4, 0x18, UPT ;  /* 0x000000180400788c */ /* 0x000fd2000bf05270 */
[----:B------:R-:W-:Y:S05]  /*3540*/  BRA.U UP0, `(.L_x_46) ;  /* 0x0000000500a07547 */ /* 0x000fea000b800000 */
[----:B------:R-:W1:Y:S01]  /*3550*/  I2F.S64 R55, R54 ;  /* 0x0000003600377312 */ /* 0x000e620000301400 */
[----:B------:R-:W-:Y:S01]  /*3560*/  BSSY.RECONVERGENT B0, `(.L_x_59) ;  /* 0x000000c000007945 */ /* 0x000fe20003800200 */
[----:B------:R-:W-:Y:S01]  /*3570*/  IMAD.MOV.U32 R0, RZ, RZ, 0x7f ;  /* 0x0000007fff007424 */ /* 0x000fe200078e00ff */
[----:B-1----:R-:W-:Y:S02]  /*3580*/  LOP3.LUT R6, R55, 0x7fffffff, RZ, 0xc0, !PT ;  /* 0x7fffffff37067812 */ /* 0x002fe400078ec0ff */
[----:B------:R-:W-:Y:S02]  /*3590*/  SHF.R.U32.HI R5, RZ, 0x18, R55 ;  /* 0x00000018ff057819 */ /* 0x000fe40000011637 */
[----:B------:R-:W-:-:S13]  /*35a0*/  ISETP.GT.U32.AND P0, PT, R6, 0x43efffff, PT ;  /* 0x43efffff0600780c */ /* 0x000fda0003f04070 */
[----:B------:R-:W-:Y:S05]  /*35b0*/  @P0 BRA `(.L_x_60) ;  /* 0x0000000000180947 */ /* 0x000fea0003800000 */
[----:B------:R-:W-:-:S13]  /*35c0*/  ISETP.GT.U32.AND P0, PT, R6, 0x3c7fffff, PT ;  /* 0x3c7fffff0600780c */ /* 0x000fda0003f04070 */
[----:B------:R-:W-:-:S04]  /*35d0*/  @P0 SHF.R.U32.HI R0, RZ, 0x14, R55 ;  /* 0x00000014ff000819 */ /* 0x000fc80000011637 */
[----:B------:R-:W-:Y:S01]  /*35e0*/  @P0 LOP3.LUT R4, R0, 0x1, RZ, 0xc0, !PT ;  /* 0x0000000100040812 */ /* 0x000fe200078ec0ff */
[----:B------:R-:W-:-:S03]  /*35f0*/  @!P0 FADD.FTZ R0, R6, 16384 ;  /* 0x4680000006008421 */ /* 0x000fc60000010000 */
[----:B------:R-:W-:-:S04]  /*3600*/  @P0 IADD3 R4, PT, PT, R55, 0x407ffff, R4 ;  /* 0x0407ffff37040810 */ /* 0x000fc80007ffe004 */
[----:B------:R-:W-:-:S07]  /*3610*/  @P0 SHF.R.U32.HI R0, RZ, 0x14, R4 ;  /* 0x00000014ff000819 */ /* 0x000fce0000011604 */
.L_x_60:
[----:B------:R-:W-:Y:S05]  /*3620*/  BSYNC.RECONVERGENT B0 ;  /* 0x0000000000007941 */ /* 0x000fea0003800200 */
.L_x_59:
[----:B------:R-:W-:-:S05]  /*3630*/  LOP3.LUT R5, R0, 0x80, R5, 0xf8, !PT ;  /* 0x0000008000057812 */ /* 0x000fca00078ef805 */
[----:B------:R1:W-:Y:S01]  /*3640*/  STG.E.U8 desc[UR36][R2.64], R5 ;  /* 0x0000000502007986 */ /* 0x0003e2000c101124 */
[----:B------:R-:W-:Y:S05]  /*3650*/  BRA `(.L_x_47) ;  /* 0x0000000400ec7947 */ /* 0x000fea0003800000 */
.L_x_58:
[----:B------:R-:W1:Y:S01]  /*3660*/  I2F.S64 R55, R54 ;  /* 0x0000003600377312 */ /* 0x000e620000301400 */
[----:B------:R-:W-:Y:S01]  /*3670*/  BSSY.RECONVERGENT B0, `(.L_x_61) ;  /* 0x000000e000007945 */ /* 0x000fe20003800200 */
[----:B-1----:R-:W-:Y:S02]  /*3680*/  LOP3.LUT R6, R55, 0x7fffffff, RZ, 0xc0, !PT ;  /* 0x7fffffff37067812 */ /* 0x002fe400078ec0ff */
[----:B------:R-:W-:Y:S02]  /*3690*/  SHF.R.U32.HI R5, RZ, 0x18, R55 ;  /* 0x00000018ff057819 */ /* 0x000fe40000011637 */
[----:B------:R-:W-:-:S13]  /*36a0*/  ISETP.GE.U32.AND P1, PT, R6, 0x47800000, PT ;  /* 0x478000000600780c */ /* 0x000fda0003f26070 */
[----:B------:R-:W-:Y:S01]  /*36b0*/  @P1 IMAD.MOV.U32 R0, RZ, RZ, 0x7f ;  /* 0x0000007fff001424 */ /* 0x000fe200078e00ff */
[----:B------:R-:W-:-:S04]  /*36c0*/  @P1 ISETP.GT.U32.AND P0, PT, R6, 0x7f800000, PT ;  /* 0x7f8000000600180c */ /* 0x000fc80003f04070 */
[----:B------:R-:W-:Y:S01]  /*36d0*/  @P1 SEL R0, R0, 0x7c, P0 ;  /* 0x0000007c00001807 */ /* 0x000fe20000000000 */
[----:B------:R-:W-:Y:S08]  /*36e0*/  @P1 BRA `(.L_x_62) ;  /* 0x0000000000181947 */ /* 0x000ff00003800000 */
[----:B------:R-:W-:-:S13]  /*36f0*/  ISETP.GT.U32.AND P0, PT, R6, 0x387fffff, PT ;  /* 0x387fffff0600780c */ /* 0x000fda0003f04070 */
[----:B------:R-:W-:-:S04]  /*3700*/  @P0 SHF.R.U32.HI R0, RZ, 0x15, R55 ;  /* 0x00000015ff000819 */ /* 0x000fc80000011637 */
[----:B------:R-:W-:Y:S01]  /*3710*/  @P0 LOP3.LUT R4, R0, 0x1, RZ, 0xc0, !PT ;  /* 0x0000000100040812 */ /* 0x000fe200078ec0ff */
[----:B------:R-:W-:-:S03]  /*3720*/  @!P0 FADD.FTZ R0, R6, 128 ;  /* 0x4300000006008421 */ /* 0x000fc60000010000 */
[----:B------:R-:W-:-:S04]  /*3730*/  @P0 IADD3 R4, PT, PT, R55, 0x80fffff, R4 ;  /* 0x080fffff37040810 */ /* 0x000fc80007ffe004 */
[----:B------:R-:W-:-:S07]  /*3740*/  @P0 SHF.R.U32.HI R0, RZ, 0x15, R4 ;  /* 0x00000015ff000819 */ /* 0x000fce0000011604 */
.L_x_62:
[----:B------:R-:W-:Y:S05]  /*3750*/  BSYNC.RECONVERGENT B0 ;  /* 0x0000000000007941 */ /* 0x000fea0003800200 */
.L_x_61:
[----:B------:R-:W-:-:S05]  /*3760*/  LOP3.LUT R5, R0, 0x80, R5, 0xf8, !PT ;  /* 0x0000008000057812 */ /* 0x000fca00078ef805 */
[----:B------:R1:W-:Y:S01]  /*3770*/  STG.E.U8 desc[UR36][R2.64], R5 ;  /* 0x0000000502007986 */ /* 0x0003e2000c101124 */
[----:B------:R-:W-:Y:S05]  /*3780*/  BRA `(.L_x_47) ;  /* 0x0000000400a07947 */ /* 0x000fea0003800000 */
.L_x_57:
[----:B------:R-:W1:Y:S02]  /*3790*/  I2F.S64 R0, R54 ;  /* 0x0000003600007312 */ /* 0x000e640000301400 */
[----:B-1----:R-:W-:-:S05]  /*37a0*/  F2FP.BF16.F32.PACK_AB R0, RZ, R0 ;  /* 0x00000000ff00723e */ /* 0x002fca00000010ff */
[----:B------:R1:W-:Y:S01]  /*37b0*/  STG.E.U16 desc[UR36][R2.64], R0 ;  /* 0x0000000002007986 */ /* 0x0003e2000c101524 */
[----:B------:R-:W-:Y:S05]  /*37c0*/  BRA `(.L_x_47) ;  /* 0x0000000400907947 */ /* 0x000fea0003800000 */
.L_x_54:
        /* <DEDUP_REMOVED lines=8> */
[----:B------:R1:W-:Y:S01]  /*3850*/  STG.E.U16 desc[UR36][R2.64], R54 ;  /* 0x0000003602007986 */ /* 0x0003e2000c101524 */
[----:B------:R-:W-:Y:S05]  /*3860*/  BRA `(.L_x_47) ;  /* 0x0000000400687947 */ /* 0x000fea0003800000 */
.L_x_65:
[----:B------:R-:W1:Y:S01]  /*3870*/  I2F.S64 R5, R54 ;  /* 0x0000003600057312 */ /* 0x000e620000301400 */
[----:B------:R-:W-:Y:S01]  /*3880*/  BSSY.RECONVERGENT B0, `(.L_x_66) ;  /* 0x0000014000007945 */ /* 0x000fe20003800200 */
[----:B------:R-:W-:Y:S02]  /*3890*/  MOV R0, 0x80 ;  /* 0x0000008000007802 */ /* 0x000fe40000000f00 */
[----:B-1----:R-:W-:-:S04]  /*38a0*/  LOP3.LUT R4, R5, 0x7fffffff, RZ, 0xc0, !PT ;  /* 0x7fffffff05047812 */ /* 0x002fc800078ec0ff */
[----:B------:R-:W-:-:S13]  /*38b0*/  ISETP.GT.U32.AND P0, PT, R4, 0x437fffff, PT ;  /* 0x437fffff0400780c */ /* 0x000fda0003f04070 */
[----:B------:R-:W-:Y:S05]  /*38c0*/  @P0 BRA `(.L_x_67) ;  /* 0x00000000003c0947 */ /* 0x000fea0003800000 */
[----:B------:R-:W-:-:S13]  /*38d0*/  ISETP.GT.U32.AND P0, PT, R4, 0x3bffffff, PT ;  /* 0x3bffffff0400780c */ /* 0x000fda0003f04070 */
[----:B------:R-:W-:Y:S05]  /*38e0*/  @P0 BRA `(.L_x_68) ;  /* 0x0000000000140947 */ /* 0x000fea0003800000 */
[----:B------:R-:W-:-:S05]  /*38f0*/  FADD.FTZ R0, R4, 8192 ;  /* 0x4600000004007421 */ /* 0x000fca0000010000 */
[----:B------:R-:W-:Y:S02]  /*3900*/  LOP3.LUT P0, R4, R0, 0xff, RZ, 0xc0, !PT ;  /* 0x000000ff00047812 */ /* 0x000fe4000780c0ff */
[----:B------:R-:W-:-:S11]  /*3910*/  PRMT R0, RZ, 0x7610, R0 ;  /* 0x00007610ff007816 */ /* 0x000fd60000000000 */
[----:B------:R-:W-:Y:S05]  /*3920*/  @!P0 BRA `(.L_x_67) ;  /* 0x0000000000248947 */ /* 0x000fea0003800000 */
[----:B------:R-:W-:Y:S05]  /*3930*/  BRA `(.L_x_69) ;  /* 0x0000000000147947 */ /* 0x000fea0003800000 */
.L_x_68:
[----:B------:R-:W-:-:S04]  /*3940*/  SHF.R.U32.HI R0, RZ, 0x14, R5 ;  /* 0x00000014ff007819 */ /* 0x000fc80000011605 */
[----:B------:R-:W-:-:S04]  /*3950*/  LOP3.LUT R0, R0, 0x1, RZ, 0xc0, !PT ;  /* 0x0000000100007812 */ /* 0x000fc800078ec0ff */
[----:B------:R-:W-:-:S04]  /*3960*/  IADD3 R0, PT, PT, R5, 0x487ffff, R0 ;  /* 0x0487ffff05007810 */ /* 0x000fc80007ffe000 */
[----:B------:R-:W-:-:S04]  /*3970*/  SHF.R.U32.HI R0, RZ, 0x14, R0 ;  /* 0x00000014ff007819 */ /* 0x000fc80000011600 */
[----:B------:R-:W-:-:S07]  /*3980*/  LOP3.LUT R4, R0, 0xff, RZ, 0xc0, !PT ;  /* 0x000000ff00047812 */ /* 0x000fce00078ec0ff */
.L_x_69:
[----:B------:R-:W-:-:S04]  /*3990*/  SHF.R.U32.HI R5, RZ, 0x18, R5 ;  /* 0x00000018ff057819 */ /* 0x000fc80000011605 */
[----:B------:R-:W-:-:S04]  /*39a0*/  LOP3.LUT R4, R4, 0x80, R5, 0xf8, !PT ;  /* 0x0000008004047812 */ /* 0x000fc800078ef805 */
[----:B------:R-:W-:-:S07]  /*39b0*/  PRMT R0, R4, 0x7610, R0 ;  /* 0x0000761004007816 */ /* 0x000fce0000000000 */
.L_x_67:
[----:B------:R-:W-:Y:S05]  /*39c0*/  BSYNC.RECONVERGENT B0 ;  /* 0x0000000000007941 */ /* 0x000fea0003800200 */
.L_x_66:
[----:B------:R2:W-:Y:S01]  /*39d0*/  STG.E.U8 desc[UR36][R2.64], R0 ;  /* 0x0000000002007986 */ /* 0x0005e2000c101124 */
[----:B------:R-:W-:Y:S05]  /*39e0*/  BRA `(.L_x_47) ;  /* 0x0000000400087947 */ /* 0x000fea0003800000 */
.L_x_64:
[----:B------:R-:W1:Y:S01]  /*39f0*/  I2F.S64 R5, R54 ;  /* 0x0000003600057312 */ /* 0x000e620000301400 */
[----:B------:R-:W-:Y:S01]  /*3a00*/  BSSY.RECONVERGENT B0, `(.L_x_70) ;  /* 0x0000014000007945 */ /* 0x000fe20003800200 */
[----:B------:R-:W-:Y:S01]  /*3a10*/  IMAD.MOV.U32 R0, RZ, RZ, 0x80 ;  /* 0x00000080ff007424 */ /* 0x000fe200078e00ff */
        /* <DEDUP_REMOVED lines=10> */
.L_x_72:
[----:B------:R-:W-:-:S04]  /*3ac0*/  SHF.R.U32.HI R0, RZ, 0x15, R5 ;  /* 0x00000015ff007819 */ /* 0x000fc80000011605 */
[----:B------:R-:W-:-:S04]  /*3ad0*/  LOP3.LUT R0, R0, 0x1, RZ, 0xc0, !PT ;  /* 0x0000000100007812 */ /* 0x000fc800078ec0ff */
[----:B------:R-:W-:-:S04]  /*3ae0*/  IADD3 R0, PT, PT, R5, 0x88fffff, R0 ;  /* 0x088fffff05007810 */ /* 0x000fc80007ffe000 */
[----:B------:R-:W-:-:S04]  /*3af0*/  SHF.R.U32.HI R0, RZ, 0x15, R0 ;  /* 0x00000015ff007819 */ /* 0x000fc80000011600 */
[----:B------:R-:W-:-:S07]  /*3b00*/  LOP3.LUT R4, R0, 0xff, RZ, 0xc0, !PT ;  /* 0x000000ff00047812 */ /* 0x000fce00078ec0ff */
.L_x_73:
[----:B------:R-:W-:-:S04]  /*3b10*/  SHF.R.U32.HI R5, RZ, 0x18, R5 ;  /* 0x00000018ff057819 */ /* 0x000fc80000011605 */
[----:B------:R-:W-:-:S04]  /*3b20*/  LOP3.LUT R4, R4, 0x80, R5, 0xf8, !PT ;  /* 0x0000008004047812 */ /* 0x000fc800078ef805 */
[----:B------:R-:W-:-:S07]  /*3b30*/  PRMT R0, R4, 0x7610, R0 ;  /* 0x0000761004007816 */ /* 0x000fce0000000000 */
.L_x_71:
[----:B------:R-:W-:Y:S05]  /*3b40*/  BSYNC.RECONVERGENT B0 ;  /* 0x0000000000007941 */ /* 0x000fea0003800200 */
.L_x_70:
[----:B------:R3:W-:Y:S01]  /*3b50*/  STG.E.U8 desc[UR36][R2.64], R0 ;  /* 0x0000000002007986 */ /* 0x0007e2000c101124 */
[----:B------:R-:W-:Y:S05]  /*3b60*/  BRA `(.L_x_47) ;  /* 0x0000000000a87947 */ /* 0x000fea0003800000 */
.L_x_63:
[----:B------:R-:W-:-:S09]  /*3b70*/  UISETP.NE.AND UP0, UPT, UR4, 0x1c, UPT ;  /* 0x0000001c0400788c */ /* 0x000fd2000bf05270 */
[----:B------:R-:W-:Y:S05]  /*3b80*/  BRA.U !UP0, `(.L_x_74) ;  /* 0x00000001089c7547 */ /* 0x000fea000b800000 */
[----:B------:R-:W-:-:S09]  /*3b90*/  UISETP.NE.AND UP0, UPT, UR4, 0x1d, UPT ;  /* 0x0000001d0400788c */ /* 0x000fd2000bf05270 */
[----:B------:R-:W-:Y:S05]  /*3ba0*/  BRA.U !UP0, `(.L_x_75) ;  /* 0x00000001088c7547 */ /* 0x000fea000b800000 */
[----:B------:R-:W-:-:S09]  /*3bb0*/  UISETP.NE.AND UP0, UPT, UR4, 0x2c, UPT ;  /* 0x0000002c0400788c */ /* 0x000fd2000bf05270 */
[----:B------:R-:W-:Y:S05]  /*3bc0*/  BRA.U !UP0, `(.L_x_76) ;  /* 0x0000000108447547 */ /* 0x000fea000b800000 */
.L_x_46:
[----:B------:R-:W-:Y:S01]  /*3bd0*/  MOV R0, 0x0 ;  /* 0x0000000000007802 */ /* 0x000fe20000000f00 */
[----:B------:R-:W1:Y:S01]  /*3be0*/  LDCU.64 UR6, c[0x4][0xf8] ;  /* 0x01001f00ff0677ac */ /* 0x000e620008000a00 */
[----:B------:R-:W-:Y:S02]  /*3bf0*/  HFMA2 R12, -RZ, RZ, 0, 5.9604644775390625e-08 ;  /* 0x00000001ff0c7431 */ /* 0x000fe400000001ff */
[----:B------:R-:W-:Y:S01]  /*3c00*/  IMAD.MOV.U32 R8, RZ, RZ, 0x65 ;  /* 0x00000065ff087424 */ /* 0x000fe200078e00ff */
[----:B------:R2:W3:Y:S01]  /*3c10*/  LDC.64 R2, c[0x4][R0] ;  /* 0x0100000000027b82 */ /* 0x0004e20000000a00 */
[----:B------:R-:W4:Y:S01]  /*3c20*/  LDCU.64 UR8, c[0x4][0x100] ;  /* 0x01002000ff0877ac */ /* 0x000f220008000a00 */
[----:B------:R-:W-:Y:S01]  /*3c30*/  IMAD.MOV.U32 R13, RZ, RZ, RZ ;  /* 0x000000ffff0d7224 */ /* 0x000fe200078e00ff */
[----:B------:R-:W5:Y:S01]  /*3c40*/  LDCU.64 UR4, c[0x4][0x10] ;  /* 0x01000200ff0477ac */ /* 0x000f620008000a00 */
[----:B-1----:R-:W-:Y:S01]  /*3c50*/  IMAD.U32 R4, RZ, RZ, UR6 ;  /* 0x00000006ff047e24 */ /* 0x002fe2000f8e00ff */
[----:B------:R-:W-:Y:S01]  /*3c60*/  MOV R5, UR7 ;  /* 0x0000000700057c02 */ /* 0x000fe20008000f00 */
[----:B----4-:R-:W-:-:S02]  /*3c70*/  IMAD.U32 R6, RZ, RZ, UR8 ;  /* 0x00000008ff067e24 */ /* 0x010fc4000f8e00ff */
[----:B------:R-:W-:Y:S01]  /*3c80*/  IMAD.U32 R7, RZ, RZ, UR9 ;  /* 0x00000009ff077e24 */ /* 0x000fe2000f8e00ff */
[----:B-----5:R-:W-:Y:S01]  /*3c90*/  MOV R10, UR4 ;  /* 0x00000004000a7c02 */ /* 0x020fe20008000f00 */
[----:B--2---:R-:W-:-:S07]  /*3ca0*/  IMAD.U32 R11, RZ, RZ, UR5 ;  /* 0x00000005ff0b7e24 */ /* 0x004fce000f8e00ff */
[----:B------:R-:W-:-:S07]  /*3cb0*/  LEPC R20, `(.L_x_77) ;  /* 0x000000001014794e */ /* 0x000fce0000000000 */
[----:B0--3--:R-:W-:Y:S05]  /*3cc0*/  CALL.ABS.NOINC R2 ;  /* 0x0000000002007343 */ /* 0x009fea0003c00000 */
.L_x_77:
[----:B------:R-:W-:Y:S05]  /*3cd0*/  BRA `(.L_x_47) ;  /* 0x00000000004c7947 */ /* 0x000fea0003800000 */
.L_x_76:
[----:B------:R-:W1:Y:S02]  /*3ce0*/  I2F.S64 R54, R54 ;  /* 0x0000003600367312 */ /* 0x000e640000301400 */
[----:B-1----:R-:W-:-:S04]  /*3cf0*/  SHF.R.U32.HI R4, RZ, 0x17, R54 ;  /* 0x00000017ff047819 */ /* 0x002fc80000011636 */
[----:B------:R-:W-:-:S04]  /*3d00*/  LOP3.LUT R5, R4, 0xff, RZ, 0xc0, !PT ;  /* 0x000000ff04057812 */ /* 0x000fc800078ec0ff */
[----:B------:R-:W-:-:S13]  /*3d10*/  ISETP.NE.AND P1, PT, R5, 0xff, PT ;  /* 0x000000ff0500780c */ /* 0x000fda0003f25270 */
[--C-:B------:R-:W-:Y:S02]  /*3d20*/  @P1 SHF.R.U32.HI R0, RZ, 0x16, R54.reuse ;  /* 0x00000016ff001819 */ /* 0x100fe40000011636 */
[----:B------:R-:W-:Y:S01]  /*3d30*/  @P1 LOP3.LUT P0, RZ, R5, 0x3fffff, R54, 0xf8, !PT ;  /* 0x003fffff05ff1812 */ /* 0x000fe2000780f836 */
[----:B------:R-:W-:Y:S01]  /*3d40*/  IMAD.MOV.U32 R5, RZ, RZ, 0xff ;  /* 0x000000ffff057424 */ /* 0x000fe200078e00ff */
[----:B------:R-:W-:-:S04]  /*3d50*/  @P1 LOP3.LUT R0, R0, 0x1, RZ, 0xc0, !PT ;  /* 0x0000000100001812 */ /* 0x000fc800078ec0ff */
[----:B------:R-:W-:Y:S02]  /*3d60*/  @P1 ISETP.EQ.U32.AND P2, PT, R0, 0x1, P0 ;  /* 0x000000010000180c */ /* 0x000fe40000742070 */
[----:B------:R-:W-:Y:S02]  /*3d70*/  PLOP3.LUT P0, PT, PT, PT, PT, 0x80, 0x8 ;  /* 0x000000000008781c */ /* 0x000fe40003f0f070 */
[----:B------:R-:W-:Y:S02]  /*3d80*/  @P1 PLOP3.LUT P0, PT, P2, PT, PT, 0x80, 0x8 ;  /* 0x000000000008181c */ /* 0x000fe4000170f070 */
[----:B------:R-:W-:-:S11]  /*3d90*/  @P1 IADD3 R0, PT, PT, R4, 0x1, RZ ;  /* 0x0000000104001810 */ /* 0x000fd60007ffe0ff */
[----:B------:R-:W-:-:S04]  /*3da0*/  @!P0 IMAD.MOV R0, RZ, RZ, R4 ;  /* 0x000000ffff008224 */ /* 0x000fc800078e0204 */
[----:B------:R-:W-:-:S05]  /*3db0*/  @P1 IMAD.MOV.U32 R5, RZ, RZ, R0 ;  /* 0x000000ffff051224 */ /* 0x000fca00078e0000 */
[----:B------:R1:W-:Y:S01]  /*3dc0*/  STG.E.U8 desc[UR36][R2.64], R5 ;  /* 0x0000000502007986 */ /* 0x0003e2000c101124 */
[----:B------:R-:W-:Y:S05]  /*3dd0*/  BRA `(.L_x_47) ;  /* 0x00000000000c7947 */ /* 0x000fea0003800000 */
.L_x_75:
[----:B------:R1:W-:Y:S01]  /*3de0*/  STG.E.64 desc[UR36][R2.64], R54 ;  /* 0x0000003602007986 */ /* 0x0003e2000c101b24 */
[----:B------:R-:W-:Y:S05]  /*3df0*/  BRA `(.L_x_47) ;  /* 0x0000000000047947 */ /* 0x000fea0003800000 */
.L_x_74:
[----:B------:R4:W-:Y:S02]  /*3e00*/  STG.E desc[UR36][R2.64], R54 ;  /* 0x0000003602007986 */ /* 0x0009e4000c101924 */
.L_x_47:
[----:B------:R-:W-:-:S07]  /*3e10*/  IADD3 R17, PT, PT, R17, 0x80, RZ ;  /* 0x0000008011117810 */ /* 0x000fce0007ffe0ff */
.L_x_1:
[----:B------:R-:W-:Y:S05]  /*3e20*/  BSYNC.RECONVERGENT B6 ;  /* 0x0000000000067941 */ /* 0x000fea0003800200 */
.L_x_0:
[----:B------:R-:W5:Y:S01]  /*3e30*/  LDCU UR4, c[0x0][0x380] ;  /* 0x00007000ff0477ac */ /* 0x000f620008000800 */
[----:B------:R-:W-:Y:S01]  /*3e40*/  BSSY.RECONVERGENT B6, `(.L_x_78) ;  /* 0x00003cf000067945 */ /* 0x000fe20003800200 */
[----:B-----5:R-:W-:-:S13]  /*3e50*/  ISETP.GE.AND P0, PT, R17, UR4, PT ;  /* 0x0000000411007c0c */ /* 0x020fda000bf06270 */
[----:B------:R-:W-:Y:S05]  /*3e60*/  @P0 BRA `(.L_x_79) ;  /* 0x0000003c00300947 */ /* 0x000fea0003800000 */
[----:B------:R-:W5:Y:S01]  /*3e70*/  LDCU UR4, c[0x0][0x388] ;  /* 0x00007100ff0477ac */ /* 0x000f620008000800 */
[----:B-123--:R-:W-:Y:S02]  /*3e80*/  IMAD.MOV.U32 R0, RZ, RZ, RZ ;  /* 0x000000ffff007224 */ /* 0x00efe400078e00ff */
[----:B----4-:R-:W-:Y:S01]  /*3e90*/  IMAD.MOV.U32 R2, RZ, RZ, RZ ;  /* 0x000000ffff027224 */ /* 0x010fe200078e00ff */
[----:B-----5:R-:W-:-:S09]  /*3ea0*/  UISETP.NE.AND UP0, UPT, UR4, URZ, UPT ;  /* 0x000000ff0400728c */ /* 0x020fd2000bf05270 */
[----:B------:R-:W-:Y:S05]  /*3eb0*/  BRA.U !UP0, `(.L_x_80) ;  /* 0x0000001108a87547 */ /* 0x000fea000b800000 */
[----:B------:R-:W1:Y:S01]  /*3ec0*/  LDCU.64 UR4, c[0x0][0x390] ;  /* 0x00007200ff0477ac */ /* 0x000e620008000a00 */
[----:B------:R-:W-:Y:S01]  /*3ed0*/  HFMA2 R16, -RZ, RZ, 0, 0 ;  /* 0x00000000ff107431 */ /* 0x000fe200000001ff */
[----:B------:R-:W2:Y:S01]  /*3ee0*/  LDCU UR6, c[0x0][0x38c] ;  /* 0x00007180ff0677ac */ /* 0x000ea20008000800 */
[----:B------:R-:W3:Y:S01]  /*3ef0*/  LDCU.64 UR8, c[0x0][0x4b8] ;  /* 0x00009700ff0877ac */ /* 0x000ee20008000a00 */
[----:B------:R-:W-:Y:S02]  /*3f00*/  UISETP.NE.AND UP0, UPT, UR44, URZ, UPT ;  /* 0x000000ff2c00728c */ /* 0x000fe4000bf05270 */
[----:B-1----:R-:W-:-:S05]  /*3f10*/  IMAD.HI.U32 R4, R17, UR4, R16 ;  /* 0x0000000411047c27 */ /* 0x002fca000f8e0010 */
[----:B------:R-:W-:-:S05]  /*3f20*/  SHF.R.U32.HI R5, RZ, UR5, R4 ;  /* 0x00000005ff057c19 */ /* 0x000fca0008011604 */
[----:B------:R-:W-:-:S04]  /*3f30*/  IMAD.MOV R0, RZ, RZ, -R5 ;  /* 0x000000ffff007224 */ /* 0x000fc800078e0a05 */
[----:B--2---:R-:W-:-:S04]  /*3f40*/  IMAD R0, R0, UR6, R17 ;  /* 0x0000000600007c24 */ /* 0x004fc8000f8e0211 */
[C---:B---3--:R-:W-:Y:S02]  /*3f50*/  IMAD R2, R0.reuse, UR8, RZ ;  /* 0x0000000800027c24 */ /* 0x048fe4000f8e02ff */
[----:B------:R-:W-:Y:S01]  /*3f60*/  IMAD R0, R0, UR9, RZ ;  /* 0x0000000900007c24 */ /* 0x000fe2000f8e02ff */
[----:B------:R-:W-:Y:S06]  /*3f70*/  BRA.U !UP0, `(.L_x_80) ;  /* 0x0000001108787547 */ /* 0x000fec000b800000 */
[----:B------:R-:W1:Y:S01]  /*3f80*/  LDCU.64 UR6, c[0x0][0x398] ;  /* 0x00007300ff0677ac */ /* 0x000e620008000a00 */
[----:B------:R-:W-:Y:S01]  /*3f90*/  IMAD.MOV.U32 R4, RZ, RZ, RZ ;  /* 0x000000ffff047224 */ /* 0x000fe200078e00ff */
[----:B------:R-:W2:Y:S01]  /*3fa0*/  LDCU UR4, c[0x0][0x3a0] ;  /* 0x00007400ff0477ac */ /* 0x000ea20008000800 */
[----:B------:R-:W3:Y:S01]  /*3fb0*/  LDCU.64 UR8, c[0x0][0x4c0] ;  /* 0x00009800ff0877ac */ /* 0x000ee20008000a00 */
[----:B------:R-:W-:Y:S01]  /*3fc0*/  UISETP.NE.AND UP0, UPT, UR39, 0x2, UPT ;  /* 0x000000022700788c */ /* 0x000fe2000bf05270 */
[----:B-1----:R-:W-:-:S05]  /*3fd0*/  IMAD.HI.U32 R6, R5, UR7, R4 ;  /* 0x0000000705067c27 */ /* 0x002fca000f8e0004 */
[----:B--2---:R-:W-:-:S04]  /*3fe0*/  SHF.R.U32.HI R7, RZ, UR4, R6 ;  /* 0x00000004ff077c19 */ /* 0x004fc80008011606 */
[----:B------:R-:W-:-:S05]  /*3ff0*/  IADD3 R3, PT, PT, -R7, RZ, RZ ;  /* 0x000000ff07037210 */ /* 0x000fca0007ffe1ff */
[----:B------:R-:W-:-:S04]  /*4000*/  IMAD R5, R3, UR6, R5 ;  /* 0x0000000603057c24 */ /* 0x000fc8000f8e0205 */
[C---:B---3--:R-:W-:Y:S02]  /*4010*/  IMAD R2, R5.reuse, UR8, R2 ;  /* 0x0000000805027c24 */ /* 0x048fe4000f8e0202 */
[----:B------:R-:W-:Y:S01]  /*4020*/  IMAD R0, R5, UR9, R0 ;  /* 0x0000000905007c24 */ /* 0x000fe2000f8e0200 */
[----:B------:R-:W-:Y:S06]  /*4030*/  BRA.U !UP0, `(.L_x_80) ;  /* 0x0000001108487547 */ /* 0x000fec000b800000 */
[----:B------:R-:W1:Y:S01]  /*4040*/  LDCU.64 UR4, c[0x0][0x3a8] ;  /* 0x00007500ff0477ac */ /* 0x000e620008000a00 */
[----:B------:R-:W-:Y:S01]  /*4050*/  IMAD.MOV.U32 R6, RZ, RZ, RZ ;  /* 0x000000ffff067224 */ /* 0x000fe200078e00ff */
[----:B------:R-:W2:Y:S01]  /*4060*/  LDCU UR6, c[0x0][0x3a4] ;  /* 0x00007480ff0677ac */ /* 0x000ea20008000800 */
[----:B------:R-:W3:Y:S01]  /*4070*/  LDCU.64 UR8, c[0x0][0x4c8] ;  /* 0x00009900ff0877ac */ /* 0x000ee20008000a00 */
[----:B------:R-:W-:Y:S01]  /*4080*/  UISETP.NE.AND UP0, UPT, UR39, 0x3, UPT ;  /* 0x000000032700788c */ /* 0x000fe2000bf05270 */
[----:B-1----:R-:W-:-:S05]  /*4090*/  IMAD.HI.U32 R4, R7, UR4, R6 ;  /* 0x0000000407047c27 */ /* 0x002fca000f8e0006 */
[----:B------:R-:W-:-:S05]  /*40a0*/  SHF.R.U32.HI R5, RZ, UR5, R4 ;  /* 0x00000005ff057c19 */ /* 0x000fca0008011604 */
[----:B------:R-:W-:-:S04]  /*40b0*/  IMAD.MOV R3, RZ, RZ, -R5 ;  /* 0x000000ffff037224 */ /* 0x000fc800078e0a05 */
[----:B--2---:R-:W-:-:S04]  /*40c0*/  IMAD R7, R3, UR6, R7 ;  /* 0x0000000603077c24 */ /* 0x004fc8000f8e0207 */
[C---:B---3--:R-:W-:Y:S02]  /*40d0*/  IMAD R2, R7.reuse, UR8, R2 ;  /* 0x0000000807027c24 */ /* 0x048fe4000f8e0202 */
[----:B------:R-:W-:Y:S01]  /*40e0*/  IMAD R0, R7, UR9, R0 ;  /* 0x0000000907007c24 */ /* 0x000fe2000f8e0200 */
[----:B------:R-:W-:Y:S06]  /*40f0*/  BRA.U !UP0, `(.L_x_80) ;  /* 0x0000001108187547 */ /* 0x000fec000b800000 */
[----:B------:R-:W1:Y:S01]  /*4100*/  LDCU.64 UR6, c[0x0][0x3b0] ;  /* 0x00007600ff0677ac */ /* 0x000e620008000a00 */
[----:B------:R-:W-:Y:S01]  /*4110*/  MOV R4, RZ ;  /* 0x000000ff00047202 */ /* 0x000fe20000000f00 */
[----:B------:R-:W2:Y:S01]  /*4120*/  LDCU UR4, c[0x0][0x3b8] ;  /* 0x00007700ff0477ac */ /* 0x000ea20008000800 */
[----:B------:R-:W3:Y:S01]  /*4130*/  LDCU.64 UR8, c[0x0][0x4d0] ;  /* 0x00009a00ff0877ac */ /* 0x000ee20008000a00 */
[----:B------:R-:W-:Y:S02]  /*4140*/  UISETP.NE.AND UP0, UPT, UR39, 0x4, UPT ;  /* 0x000000042700788c */ /* 0x000fe4000bf05270 */
[----:B-1----:R-:W-:-:S05]  /*4150*/  IMAD.HI.U32 R6, R5, UR7, R4 ;  /* 0x0000000705067c27 */ /* 0x002fca000f8e0004 */
[----:B--2---:R-:W-:-:S05]  /*4160*/  SHF.R.U32.HI R7, RZ, UR4, R6 ;  /* 0x00000004ff077c19 */ /* 0x004fca0008011606 */
[----:B------:R-:W-:-:S04]  /*4170*/  IMAD.MOV R3, RZ, RZ, -R7 ;  /* 0x000000ffff037224 */ /* 0x000fc800078e0a07 */
        /* <DEDUP_REMOVED lines=10> */
[----:B------:R-:W-:-:S04]  /*4220*/  SHF.R.U32.HI R5, RZ, UR5, R4 ;  /* 0x00000005ff057c19 */ /* 0x000fc80008011604 */
[----:B------:R-:W-:-:S05]  /*4230*/  IADD3 R3, PT, PT, -R5, RZ, RZ ;  /* 0x000000ff05037210 */ /* 0x000fca0007ffe1ff */
[----:B--2---:R-:W-:-:S04]  /*4240*/  IMAD R7, R3, UR6, R7 ;  /* 0x0000000603077c24 */ /* 0x004fc8000f8e0207 */
        /* <DEDUP_REMOVED lines=16> */
[----:B------:R-:W-:Y:S01]  /*4350*/  HFMA2 R6, -RZ, RZ, 0, 0 ;  /* 0x00000000ff067431 */ /* 0x000fe200000001ff */
[----:B------:R-:W2:Y:S01]  /*4360*/  LDCU UR6, c[0x0][0x3d4] ;  /* 0x00007a80ff0677ac */ /* 0x000ea20008000800 */
[----:B------:R-:W3:Y:S01]  /*4370*/  LDCU.64 UR8, c[0x0][0x4e8] ;  /* 0x00009d00ff0877ac */ /* 0x000ee20008000a00 */
[----:B------:R-:W-:Y:S02]  /*4380*/  UISETP.NE.AND UP0, UPT, UR39, 0x7, UPT ;  /* 0x000000072700788c */ /* 0x000fe4000bf05270 */
        /* <DEDUP_REMOVED lines=214> */
[----:B------:R-:W3:Y:S03]  /*50f0*/  LDCU.64 UR8, c[0x0][0x578] ;  /* 0x0000af00ff0877ac */ /* 0x000ee60008000a00 */
[----:B-1----:R-:W-:-:S05]  /*5100*/  IMAD.HI.U32 R3, R7, UR4, R6 ;  /* 0x0000000407037c27 */ /* 0x002fca000f8e0006 */
[----:B------:R-:W-:-:S05]  /*5110*/  SHF.R.U32.HI R3, RZ, UR5, R3 ;  /* 0x00000005ff037c19 */ /* 0x000fca0008011603 */
[----:B------:R-:W-:-:S04]  /*5120*/  IMAD.MOV R3, RZ, RZ, -R3 ;  /* 0x000000ffff037224 */ /* 0x000fc800078e0a03 */
[----:B--2---:R-:W-:-:S04]  /*5130*/  IMAD R7, R3, UR6, R7 ;  /* 0x0000000603077c24 */ /* 0x004fc8000f8e0207 */
[C---:B---3--:R-:W-:Y:S02]  /*5140*/  IMAD R2, R7.reuse, UR8, R2 ;  /* 0x0000000807027c24 */ /* 0x048fe4000f8e0202 */
[----:B------:R-:W-:-:S07]  /*5150*/  IMAD R0, R7, UR9, R0 ;  /* 0x0000000907007c24 */ /* 0x000fce000f8e0200 */
.L_x_80:
        /* <DEDUP_REMOVED lines=17> */
.L_x_84:
[----:B------:R1:W5:Y:S01]  /*5270*/  LDG.E.U8 R4, desc[UR36][R6.64] ;  /* 0x0000002406047981 */ /* 0x000362000c1e1100 */
[----:B------:R-:W-:Y:S01]  /*5280*/  MOV R5, RZ ;  /* 0x000000ff00057202 */ /* 0x000fe20000000f00 */
[----:B------:R-:W-:Y:S06]  /*5290*/  BRA `(.L_x_86) ;  /* 0x0000000c00447947 */ /* 0x000fec0003800000 */
.L_x_83:
        /* <DEDUP_REMOVED lines=8> */
.L_x_88:
[----:B------:R-:W2:Y:S02]  /*5320*/  LDG.E R4, desc[UR36][R6.64] ;  /* 0x0000002406047981 */ /* 0x000ea4000c1e1900 */
[----:B--2---:R-:W-:Y:S01]  /*5330*/  SHF.R.S32.HI R5, RZ, 0x1f, R4 ;  /* 0x0000001fff057819 */ /* 0x004fe20000011404 */
[----:B------:R-:W-:Y:S06]  /*5340*/  BRA `(.L_x_86) ;  /* 0x0000000c00187947 */ /* 0x000fec0003800000 */
.L_x_87:
[----:B------:R-:W2:Y:S02]  /*5350*/  LDG.E.S16 R4, desc[UR36][R6.64] ;  /* 0x0000002406047981 */ /* 0x000ea4000c1e1700 */
[----:B--2---:R-:W-:Y:S01]  /*5360*/  SHF.R.S32.HI R5, RZ, 0x1f, R4 ;  /* 0x0000001fff057819 */ /* 0x004fe20000011404 */
[----:B------:R-:W-:Y:S06]  /*5370*/  BRA `(.L_x_86) ;  /* 0x0000000c000c7947 */ /* 0x000fec0003800000 */
.L_x_82:
[----:B------:R-:W-:-:S09]  /*5380*/  UISETP.GT.AND UP0, UPT, UR4, 0x6, UPT ;  /* 0x000000060400788c */ /* 0x000fd2000bf04270 */
[----:B------:R-:W-:Y:S05]  /*5390*/  BRA.U UP0, `(.L_x_89) ;  /* 0x00000001002c7547 */ /* 0x000fea000b800000 */
[----:B------:R-:W-:-:S09]  /*53a0*/  UISETP.NE.AND UP0, UPT, UR4, 0x5, UPT ;  /* 0x000000050400788c */ /* 0x000fd2000bf05270 */
[----:B------:R-:W-:Y:S05]  /*53b0*/  BRA.U !UP0, `(.L_x_90) ;  /* 0x0000000108147547 */ /* 0x000fea000b800000 */
[----:B------:R-:W-:-:S09]  /*53c0*/  UISETP.NE.AND UP0, UPT, UR4, 0x6, UPT ;  /* 0x000000060400788c */ /* 0x000fd2000bf05270 */
[----:B------:R-:W-:Y:S05]  /*53d0*/  BRA.U UP0, `(.L_x_85) ;  /* 0x00000009009c7547 */ /* 0x000fea000b800000 */
[----:B------:R-:W2:Y:S02]  /*53e0*/  LDG.E R4, desc[UR36][R6.64] ;  /* 0x0000002406047981 */ /* 0x000ea4000c1e1900 */
[----:B--2---:R-:W1:Y:S01]  /*53f0*/  F2I.S64.TRUNC R4, R4 ;  /* 0x0000000400047311 */ /* 0x004e62000020d900 */
[----:B------:R-:W-:Y:S05]  /*5400*/  BRA `(.L_x_86) ;  /* 0x0000000800e87947 */ /* 0x000fea0003800000 */
.L_x_90:
[----:B------:R-:W2:Y:S02]  /*5410*/  LDG.E.U16 R6, desc[UR36][R6.64] ;  /* 0x0000002406067981 */ /* 0x000ea4000c1e1500 */
[----:B--2---:R-:W-:-:S06]  /*5420*/  HADD2.F32 R4, -RZ, R6.H0_H0 ;  /* 0x20000006ff047230 */ /* 0x004fcc0000004100 */
[----:B------:R-:W1:Y:S01]  /*5430*/  F2I.S64.TRUNC R4, R4 ;  /* 0x0000000400047311 */ /* 0x000e62000020d900 */
[----:B------:R-:W-:Y:S05]  /*5440*/  BRA `(.L_x_86) ;  /* 0x0000000800d87947 */ /* 0x000fea0003800000 */
.L_x_89:
[----:B------:R-:W-:-:S09]  /*5450*/  UISETP.NE.AND UP0, UPT, UR4, 0x7, UPT ;  /* 0x000000070400788c */ /* 0x000fd2000bf05270 */
[----:B------:R-:W-:Y:S05]  /*5460*/  BRA.U !UP0, `(.L_x_91) ;  /* 0x00000001082c7547 */ /* 0x000fea000b800000 */
[----:B------:R-:W-:-:S09]  /*5470*/  UISETP.NE.AND UP0, UPT, UR4, 0x8, UPT ;  /* 0x000000080400788c */ /* 0x000fd2000bf05270 */
[----:B------:R-:W-:Y:S05]  /*5480*/  BRA.U !UP0, `(.L_x_92) ;  /* 0x0000000108147547 */ /* 0x000fea000b800000 */
[----:B------:R-:W-:-:S09]  /*5490*/  UISETP.NE.AND UP0, UPT, UR4, 0x9, UPT ;  /* 0x000000090400788c */ /* 0x000fd2000bf05270 */
[----:B------:R-:W-:Y:S05]  /*54a0*/  BRA.U UP0, `(.L_x_85) ;  /* 0x0000000900687547 */ /* 0x000fea000b800000 */
[----:B------:R-:W2:Y:S02]  /*54b0*/  LDG.E R4, desc[UR36][R6.64] ;  /* 0x0000002406047981 */ /* 0x000ea4000c1e1900 */
[----:B--2---:R-:W1:Y:S01]  /*54c0*/  F2I.S64.TRUNC R4, R4 ;  /* 0x0000000400047311 */ /* 0x004e62000020d900 */
[----:B------:R-:W-:Y:S05]  /*54d0*/  BRA `(.L_x_86) ;  /* 0x0000000800b47947 */ /* 0x000fea0003800000 */
.L_x_92:
[----:B------:R-:W2:Y:S02]  /*54e0*/  LDG.E.U16 R6, desc[UR36][R6.64] ;  /* 0x0000002406067981 */ /* 0x000ea4000c1e1500 */
[----:B--2---:R-:W-:-:S06]  /*54f0*/  HADD2.F32 R4, -RZ, R6.H0_H0 ;  /* 0x20000006ff047230 */ /* 0x004fcc0000004100 */
[----:B------:R-:W1:Y:S01]  /*5500*/  F2I.S64.TRUNC R4, R4 ;  /* 0x0000000400047311 */ /* 0x000e62000020d900 */
[----:B------:R-:W-:Y:S05]  /*5510*/  BRA `(.L_x_86) ;  /* 0x0000000800a47947 */ /* 0x000fea0003800000 */
.L_x_91:
[----:B------:R-:W2:Y:S02]  /*5520*/  LDG.E.64 R4, desc[UR36][R6.64] ;  /* 0x0000002406047981 */ /* 0x000ea4000c1e1b00 */
[----:B--2---:R-:W1:Y:S01]  /*5530*/  F2I.S64.F64.TRUNC R4, R4 ;  /* 0x0000000400047311 */ /* 0x004e62000030d900 */
[----:B------:R-:W-:Y:S05]  /*5540*/  BRA `(.L_x_86) ;  /* 0x0000000800987947 */ /* 0x000fea0003800000 */
.L_x_81:
        /* <DEDUP_REMOVED lines=13> */
.L_x_95:
[----:B------:R-:W2:Y:S02]  /*5620*/  LDG.E.64 R4, desc[UR36][R6.64] ;  /* 0x0000002406047981 */ /* 0x000ea4000c1e1b00 */
[----:B--2---:R-:W1:Y:S01]  /*5630*/  F2I.S64.F64.TRUNC R4, R4 ;  /* 0x0000000400047311 */ /* 0x004e62000030d900 */
[----:B------:R-:W-:Y:S05]  /*5640*/  BRA `(.L_x_86) ;  /* 0x0000000800587947 */ /* 0x000fea0003800000 */
.L_x_94:
        /* <DEDUP_REMOVED lines=11> */
[----:B------:R-:W1:Y:S02]  /*5700*/  FLO.U32 R4, R3 ;  /* 0x0000000300047300 */ /* 0x000e6400000e0000 */
[----:B-1----:R-:W-:-:S05]  /*5710*/  IMAD.MOV R4, RZ, RZ, -R4 ;  /* 0x000000ffff047224 */ /* 0x002fca00078e0a04 */
        /* <DEDUP_REMOVED lines=11> */
[----:B------:R1:W2:Y:S01]  /*57d0*/  F2I.S64.TRUNC R4, R3 ;  /* 0x0000000300047311 */ /* 0x0002a2000020d900 */
[----:B------:R-:W-:Y:S05]  /*57e0*/  BRA `(.L_x_86) ;  /* 0x0000000400f07947 */ /* 0x000fea0003800000 */
.L_x_97:
[----:B------:R-:W2:Y:S02]  /*57f0*/  LDG.E.U8 R4, desc[UR36][R6.64] ;  /* 0x0000002406047981 */ /* 0x000ea4000c1e1100 */
[C---:B--2---:R-:W-:Y:S01]  /*5800*/  SHF.L.U32 R0, R4.reuse, 0x19, RZ ;  /* 0x0000001904007819 */ /* 0x044fe200000006ff */
[----:B------:R-:W-:-:S03]  /*5810*/  IMAD.SHL.U32 R4, R4, 0x100, RZ ;  /* 0x0000010004047824 */ /* 0x000fc600078e00ff */
[----:B------:R-:W-:-:S13]  /*5820*/  ISETP.GE.U32.AND P0, PT, R0, 0x8000000, PT ;  /* 0x080000000000780c */ /* 0x000fda0003f06070 */
[----:B------:R-:W-:Y:S02]  /*5830*/  @!P0 LOP3.LUT R3, R4, 0x7f00, RZ, 0xc0, !PT ;  /* 0x00007f0004038812 */ /* 0x000fe400078ec0ff */
[----:B------:R-:W-:Y:S02]  /*5840*/  @P0 LEA.HI R0, R0, 0x70000000, RZ, 0x1c ;  /* 0x7000000000000811 */ /* 0x000fe400078fe0ff */
[----:B------:R-:W-:Y:S02]  /*5850*/  @!P0 LOP3.LUT R3, R3, 0x3f000000, RZ, 0xfc, !PT ;  /* 0x3f00000003038812 */ /* 0x000fe400078efcff */
[----:B------:R-:W-:Y:S01]  /*5860*/  PRMT R4, R4, 0x9910, RZ ;  /* 0x0000991004047816 */ /* 0x000fe200000000ff */
[----:B------:R-:W-:Y:S02]  /*5870*/  @P0 FMUL.FTZ R0, R0, 1.9259299443872358531e-34 ;  /* 0x0780000000000820 */ /* 0x000fe40000410000 */
[----:B------:R-:W-:Y:S02]  /*5880*/  @!P0 FADD.FTZ R0, R3, -0.5 ;  /* 0xbf00000003008421 */ /* 0x000fe40000010000 */
[----:B------:R-:W-:-:S05]  /*5890*/  IMAD.MOV.U32 R3, RZ, RZ, R4 ;  /* 0x000000ffff037224 */ /* 0x000fca00078e0004 */
[----:B------:R-:W-:-:S04]  /*58a0*/  LOP3.LUT R0, R0, 0x80000000, R3, 0xf8, !PT ;  /* 0x8000000000007812 */ /* 0x000fc800078ef803 */
[----:B------:R1:W2:Y:S01]  /*58b0*/  F2I.S64.TRUNC R4, R0 ;  /* 0x0000000000047311 */ /* 0x0002a2000020d900 */
[----:B------:R-:W-:Y:S05]  /*58c0*/  BRA `(.L_x_86) ;  /* 0x0000000400b87947 */ /* 0x000fea0003800000 */
.L_x_96:
[----:B------:R-:W2:Y:S02]  /*58d0*/  LDG.E.U16 R4, desc[UR36][R6.64] ;  /* 0x0000002406047981 */ /* 0x000ea4000c1e1500 */
[----:B--2---:R-:W-:-:S06]  /*58e0*/  SHF.L.U32 R4, R4, 0x10, RZ ;  /* 0x0000001004047819 */ /* 0x004fcc00000006ff */
[----:B------:R-:W1:Y:S01]  /*58f0*/  F2I.S64.TRUNC R4, R4 ;  /* 0x0000000400047311 */ /* 0x000e62000020d900 */
[----:B------:R-:W-:Y:S05]  /*5900*/  BRA `(.L_x_86) ;  /* 0x0000000400a87947 */ /* 0x000fea0003800000 */
.L_x_93:
        /* <DEDUP_REMOVED lines=11> */
.L_x_100:
        /* <DEDUP_REMOVED lines=15> */
[----:B------:R-:W1:Y:S02]  /*5ab0*/  FLO.U32 R4, R0 ;  /* 0x0000000000047300 */ /* 0x000e6400000e0000 */
[----:B-1----:R-:W-:-:S04]  /*5ac0*/  IADD3 R4, PT, PT, -R4, 0x1f, RZ ;  /* 0x0000001f04047810 */ /* 0x002fc80007ffe1ff */
[----:B------:R-:W-:Y:S01]  /*5ad0*/  IADD3 R3, PT, PT, R3, 0x1d, -R4 ;  /* 0x0000001d03037810 */ /* 0x000fe20007ffe804 */
[----:B------:R-:W-:-:S05]  /*5ae0*/  VIADD R5, R4, 0xffffffe4 ;  /* 0xffffffe404057836 */ /* 0x000fca0000000000 */
[----:B------:R-:W-:-:S04]  /*5af0*/  SHF.L.U32 R5, R0, R5, RZ ;  /* 0x0000000500057219 */ /* 0x000fc800000006ff */
[----:B------:R-:W-:-:S07]  /*5b00*/  LOP3.LUT R0, R5, 0x7, RZ, 0xc0, !PT ;  /* 0x0000000705007812 */ /* 0x000fce00078ec0ff */
.L_x_104:
[----:B------:R-:W-:Y:S05]  /*5b10*/  BSYNC.RECONVERGENT B1 ;  /* 0x0000000000017941 */ /* 0x000fea0003800200 */
.L_x_103:
[----:B------:R-:W-:Y:S02]  /*5b20*/  SHF.L.U32 R0, R0, 0x14, RZ ;  /* 0x0000001400007819 */ /* 0x000fe400000006ff */
[----:B------:R-:W-:-:S04]  /*5b30*/  LEA R3, R3, 0x3b800000, 0x17 ;  /* 0x3b80000003037811 */ /* 0x000fc800078eb8ff */
[----:B------:R-:W-:-:S07]  /*5b40*/  LOP3.LUT R4, R3, R0, R7, 0xfe, !PT ;  /* 0x0000000003047212 */ /* 0x000fce00078efe07 */
.L_x_102:
[----:B------:R-:W-:Y:S05]  /*5b50*/  BSYNC.RECONVERGENT B0 ;  /* 0x0000000000007941 */ /* 0x000fea0003800200 */
.L_x_101:
[----:B------:R-:W2:Y:S01]  /*5b60*/  F2I.S64.TRUNC R4, R4 ;  /* 0x0000000400047311 */ /* 0x000ea2000020d900 */
[----:B------:R-:W-:Y:S05]  /*5b70*/  BRA `(.L_x_86) ;  /* 0x00000004000c7947 */ /* 0x000fea0003800000 */
.L_x_99:
        /* <DEDUP_REMOVED lines=21> */
.L_x_108:
[----:B------:R-:W-:Y:S05]  /*5cd0*/  BSYNC.RECONVERGENT B1 ;  /* 0x0000000000017941 */ /* 0x000fea0003800200 */
.L_x_107:
[----:B------:R-:W-:Y:S01]  /*5ce0*/  IMAD.SHL.U32 R0, R0, 0x200000, RZ ;  /* 0x0020000000007824 */ /* 0x000fe200078e00ff */
[----:B------:R-:W-:-:S04]  /*5cf0*/  LEA R3, R3, 0x37800000, 0x17 ;  /* 0x3780000003037811 */ /* 0x000fc800078eb8ff */
[----:B------:R-:W-:-:S07]  /*5d00*/  LOP3.LUT R4, R3, R0, R7, 0xfe, !PT ;  /* 0x0000000003047212 */ /* 0x000fce00078efe07 */
.L_x_106:
[----:B------:R-:W-:Y:S05]  /*5d10*/  BSYNC.RECONVERGENT B0 ;  /* 0x0000000000007941 */ /* 0x000fea0003800200 */
.L_x_105:
[----:B------:R-:W3:Y:S01]  /*5d20*/  F2I.S64.TRUNC R4, R4 ;  /* 0x0000000400047311 */ /* 0x000ee2000020d900 */
[----:B------:R-:W-:Y:S05]  /*5d30*/  BRA `(.L_x_86) ;  /* 0x00000000009c7947 */ /* 0x000fea0003800000 */
.L_x_98:
[----:B------:R-:W-:-:S09]  /*5d40*/  UISETP.NE.AND UP0, UPT, UR4, 0x1c, UPT ;  /* 0x0000001c0400788c */ /* 0x000fd2000bf05270 */
[----:B------:R-:W-:Y:S05]  /*5d50*/  BRA.U !UP0, `(.L_x_109) ;  /* 0x00000001088c7547 */ /* 0x000fea000b800000 */
[----:B------:R-:W-:-:S09]  /*5d60*/  UISETP.NE.AND UP0, UPT, UR4, 0x1d, UPT ;  /* 0x0000001d0400788c */ /* 0x000fd2000bf05270 */
[----:B------:R-:W-:Y:S05]  /*5d70*/  BRA.U !UP0, `(.L_x_110) ;  /* 0x00000001087c7547 */ /* 0x000fea000b800000 */
[----:B------:R-:W-:-:S09]  /*5d80*/  UISETP.NE.AND UP0, UPT, UR4, 0x2c, UPT ;  /* 0x0000002c0400788c */ /* 0x000fd2000bf05270 */
[----:B------:R-:W-:Y:S05]  /*5d90*/  BRA.U UP0, `(.L_x_85) ;  /* 0x00000001002c7547 */ /* 0x000fea000b800000 */
[----:B------:R-:W2:Y:S01]  /*5da0*/  LDG.E.U8 R6, desc[UR36][R6.64] ;  /* 0x0000002406067981 */ /* 0x000ea2000c1e1100 */
[----:B------:R-:W-:Y:S01]  /*5db0*/  BSSY.RECONVERGENT B0, `(.L_x_111) ;  /* 0x0000007000007945 */ /* 0x000fe20003800200 */
[----:B------:R-:W-:Y:S01]  /*5dc0*/  HFMA2 R4, -RZ, RZ, 3.814697265625e-06, 0 ;  /* 0x00400000ff047431 */ /* 0x000fe200000001ff */
[----:B--2---:R-:W-:-:S13]  /*5dd0*/  ISETP.NE.AND P0, PT, R6, RZ, PT ;  /* 0x000000ff0600720c */ /* 0x004fda0003f05270 */
[----:B------:R-:W-:Y:S05]  /*5de0*/  @!P0 BRA `(.L_x_112) ;  /* 0x00000000000c8947 */ /* 0x000fea0003800000 */
[----:B------:R-:W-:-:S13]  /*5df0*/  ISETP.NE.AND P0, PT, R6, 0xff, PT ;  /* 0x000000ff0600780c */ /* 0x000fda0003f05270 */
[----:B------:R-:W-:Y:S02]  /*5e00*/  @!P0 IMAD.MOV.U32 R4, RZ, RZ, 0x7f800001 ;  /* 0x7f800001ff048424 */ /* 0x000fe400078e00ff */
[----:B------:R-:W-:-:S07]  /*5e10*/  @P0 IMAD.SHL.U32 R4, R6, 0x800000, RZ ;  /* 0x0080000006040824 */ /* 0x000fce00078e00ff */
.L_x_112:
[----:B------:R-:W-:Y:S05]  /*5e20*/  BSYNC.RECONVERGENT B0 ;  /* 0x0000000000007941 */ /* 0x000fea0003800200 */
.L_x_111:
[----:B------:R-:W1:Y:S01]  /*5e30*/  F2I.S64.TRUNC R4, R4 ;  /* 0x0000000400047311 */ /* 0x000e62000020d900 */
[----:B------:R-:W-:Y:S05]  /*5e40*/  BRA `(.L_x_86) ;  /* 0x0000000000587947 */ /* 0x000fea0003800000 */
.L_x_85:
[----:B------:R-:W-:Y:S01]  /*5e50*/  MOV R0, 0x0 ;  /* 0x0000000000007802 */ /* 0x000fe20000000f00 */
[----:B------:R-:W1:Y:S01]  /*5e60*/  LDCU.64 UR4, c[0x4][0xf8] ;  /* 0x01001f00ff0477ac */ /* 0x000e620008000a00 */
[----:B------:R-:W-:Y:S02]  /*5e70*/  HFMA2 R8, -RZ, RZ, 0, 4.64916229248046875e-06 ;  /* 0x0000004eff087431 */ /* 0x000fe400000001ff */
[----:B------:R-:W-:Y:S01]  /*5e80*/  IMAD.MOV.U32 R12, RZ, RZ, 0x1 ;  /* 0x00000001ff0c7424 */ /* 0x000fe200078e00ff */
[----:B0-----:R0:W2:Y:S01]  /*5e90*/  LDC.64 R14, c[0x4][R0] ;  /* 0x01000000000e7b82 */ /* 0x0010a20000000a00 */
[----:B------:R-:W3:Y:S01]  /*5ea0*/  LDCU.64 UR6, c[0x4][0x100] ;  /* 0x01002000ff0677ac */ /* 0x000ee20008000a00 */
[----:B------:R-:W-:Y:S01]  /*5eb0*/  IMAD.MOV.U32 R13, RZ, RZ, RZ ;  /* 0x000000ffff0d7224 */ /* 0x000fe200078e00ff */
[----:B------:R-:W4:Y:S01]  /*5ec0*/  LDCU.64 UR8, c[0x4][0x8] ;  /* 0x01000100ff0877ac */ /* 0x000f220008000a00 */
[----:B-1----:R-:W-:Y:S01]  /*5ed0*/  MOV R4, UR4 ;  /* 0x0000000400047c02 */ /* 0x002fe20008000f00 */
[----:B------:R-:W-:-:S02]  /*5ee0*/  IMAD.U32 R5, RZ, RZ, UR5 ;  /* 0x00000005ff057e24 */ /* 0x000fc4000f8e00ff */
[----:B---3--:R-:W-:Y:S01]  /*5ef0*/  IMAD.U32 R6, RZ, RZ, UR6 ;  /* 0x00000006ff067e24 */ /* 0x008fe2000f8e00ff */
[----:B------:R-:W-:Y:S01]  /*5f00*/  MOV R7, UR7 ;  /* 0x0000000700077c02 */ /* 0x000fe20008000f00 */
[----:B----4-:R-:W-:Y:S02]  /*5f10*/  IMAD.U32 R10, RZ, RZ, UR8 ;  /* 0x00000008ff0a7e24 */ /* 0x010fe4000f8e00ff */
[----:B0-----:R-:W-:-:S07]  /*5f20*/  IMAD.U32 R11, RZ, RZ, UR9 ;  /* 0x00000009ff0b7e24 */ /* 0x001fce000f8e00ff */
[----:B------:R-:W-:-:S07]  /*5f30*/  LEPC R20, `(.L_x_113) ;  /* 0x000000001014794e */ /* 0x000fce0000000000 */
[----:B--2---:R-:W-:Y:S05]  /*5f40*/  CALL.ABS.NOINC R14 ;  /* 0x000000000e007343 */ /* 0x004fea0003c00000 */
.L_x_113:
[----:B------:R-:W-:Y:S01]  /*5f50*/  CS2R R4, SRZ ;  /* 0x0000000000047805 */ /* 0x000fe2000001ff00 */
[----:B------:R-:W-:Y:S06]  /*5f60*/  BRA `(.L_x_86) ;  /* 0x0000000000107947 */ /* 0x000fec0003800000 */
.L_x_110:
[----:B------:R1:W5:Y:S01]  /*5f70*/  LDG.E.64 R4, desc[UR36][R6.64] ;  /* 0x0000002406047981 */ /* 0x000362000c1e1b00 */
[----:B------:R-:W-:Y:S05]  /*5f80*/  BRA `(.L_x_86) ;  /* 0x0000000000087947 */ /* 0x000fea0003800000 */
.L_x_109:
[----:B------:R4:W5:Y:S01]  /*5f90*/  LDG.E R4, desc[UR36][R6.64] ;  /* 0x0000002406047981 */ /* 0x000962000c1e1900 */
[----:B------:R-:W-:-:S07]  /*5fa0*/  MOV R5, RZ ;  /* 0x000000ff00057202 */ /* 0x000fce0000000f00 */
.L_x_86:
[----:B-1--4-:R-:W1:Y:S01]  /*5fb0*/  LDC.64 R6, c[0x0][0x5a0] ;  /* 0x00016800ff067b82 */ /* 0x012e620000000a00 */
[----:B------:R-:W2:Y:S01]  /*5fc0*/  LDCU.64 UR4, c[0x0][0x598] ;  /* 0x0000b300ff0477ac */ /* 0x000ea20008000a00 */
[----:B------:R-:W-:Y:S01]  /*5fd0*/  CS2R R54, SRZ ;  /* 0x0000000000367805 */ /* 0x000fe2000001ff00 */
[----:B--23-5:R-:W-:Y:S02]  /*5fe0*/  IMAD R3, R5, UR4, RZ ;  /* 0x0000000405037c24 */ /* 0x02cfe4000f8e02ff */
[----:B------:R-:W-:Y:S01]  /*5ff0*/  IMAD.WIDE.U32 R10, R4, UR4, RZ ;  /* 0x00000004040a7c25 */ /* 0x000fe2000f8e00ff */
[----:B-1----:R-:W-:-:S03]  /*6000*/  ISETP.GE.U32.AND P0, PT, R6, 0x1, PT ;  /* 0x000000010600780c */ /* 0x002fc60003f06070 */
[----:B------:R-:W-:Y:S01]  /*6010*/  IMAD R3, R4, UR5, R3 ;  /* 0x0000000504037c24 */ /* 0x000fe2000f8e0203 */
[----:B------:R-:W-:-:S13]  /*6020*/  ISETP.GE.AND.EX P0, PT, R7, RZ, PT, P0 ;  /* 0x000000ff0700720c */ /* 0x000fda0003f06300 */
[----:B------:R-:W-:Y:S05]  /*6030*/  @!P0 BRA `(.L_x_114) ;  /* 0x0000000c003c8947 */ /* 0x000fea0003800000 */
[----:B0-----:R-:W0:Y:S01]  /*6040*/  LDC.64 R14, c[0x0][0x5b0] ;  /* 0x00016c00ff0e7b82 */ /* 0x001e220000000a00 */
[----:B------:R-:W-:Y:S01]  /*6050*/  ISETP.GE.U32.AND P0, PT, R6, 0x8, PT ;  /* 0x000000080600780c */ /* 0x000fe20003f06070 */
[----:B------:R-:W-:Y:S02]  /*6060*/  IMAD.IADD R13, R11, 0x1, R3 ;  /* 0x000000010b0d7824 */ /* 0x000fe400078e0203 */
[----:B------:R-:W-:Y:S02]  /*6070*/  HFMA2 R3, -RZ, RZ, 0, 0 ;  /* 0x00000000ff037431 */ /* 0x000fe400000001ff */
        /* <DEDUP_REMOVED lines=22> */
.L_x_116:
        /* <DEDUP_REMOVED lines=37> */
[----:B0-----:R-:W-:Y:S02]  /*6430*/  IADD3 R18, P2, PT, R18, 0x40, RZ ;  /* 0x0000004012127810 */ /* 0x001fe40007f5e0ff */
[----:B------:R-:W-:Y:S02]  /*6440*/  IADD3.X R5, PT, PT, R5, R8, RZ, P1, !PT ;  /* 0x0000000805057210 */ /* 0x000fe40000ffe4ff */
[----:B------:R-:W-:Y:S01]  /*6450*/  IADD3.X R19, PT, PT, RZ, R19, RZ, P2, !PT ;  /* 0x00000013ff137210 */ /* 0x000fe200017fe4ff */
        /* <DEDUP_REMOVED lines=30> */
[----:B------:R-:W-:-:S04]  /*6640*/  IMAD R25, R23, R24, R25 ;  /* 0x0000001817197224 */ /* 0x000fc800078e0219 */
[----:B------:R-:W-:Y:S01]  /*6650*/  IMAD.IADD R55, R55, 0x1, R25 ;  /* 0x0000000137377824 */ /* 0x000fe200078e0219 */
[----:B------:R-:W-:Y:S06]  /*6660*/  @P0 BRA `(.L_x_116) ;  /* 0xfffffff800dc0947 */ /* 0x000fec000383ffff */
[----:B------:R-:W-:Y:S05]  /*6670*/  BSYNC.RECONVERGENT B0 ;  /* 0x0000000000007941 */ /* 0x000fea0003800200 */
.L_x_115:
        /* <DEDUP_REMOVED lines=23> */
[----:B------:R-:W2:Y:S01]  /*67f0*/  LDG.E.64 R32, desc[UR36][R22.64] ;  /* 0x0000002416207981 */ /* 0x000ea2000c1e1b00 */
        /* <DEDUP_REMOVED lines=8> */
[----:B------:R-:W-:-:S03]  /*6880*/  IADD3.X R39, PT, PT, R37, R5, RZ, P0, !PT ;  /* 0x0000000525277210 */ /* 0x000fc600007fe4ff */
[----:B------:R-:W5:Y:S04]  /*6890*/  LDG.E.64 R8, desc[UR36][R28.64+0x18] ;  /* 0x000018241c087981 */ /* 0x000f68000c1e1b00 */
[----:B------:R-:W5:Y:S01]  /*68a0*/  LDG.E.64 R22, desc[UR36][R38.64] ;  /* 0x0000002426167981 */ /* 0x000f62000c1e1b00 */
[----:B------:R-:W-:-:S04]  /*68b0*/  IADD3 R4, P0, PT, R4, 0x4, RZ ;  /* 0x0000000404047810 */ /* 0x000fc80007f1e0ff */
[----:B------:R-:W-:Y:S01]  /*68c0*/  IADD3.X R3, PT, PT, RZ, R3, RZ, P0, !PT ;  /* 0x00000003ff037210 */ /* 0x000fe200007fe4ff */
        /* <DEDUP_REMOVED lines=14> */
[----:B------:R-:W-:-:S04]  /*69b0*/  IMAD.WIDE.U32 R54, R8, R22, R18 ;  /* 0x0000001608367225 */ /* 0x000fc800078e0012 */
[----:B------:R-:W-:-:S07]  /*69c0*/  IMAD.IADD R55, R55, 0x1, R7 ;  /* 0x0000000137377824 */ /* 0x000fce00078e0207 */
.L_x_117:
        /* <DEDUP_REMOVED lines=8> */
[----:B------:R-:W-:Y:S01]  /*6a50*/  MOV R6, R10 ;  /* 0x0000000a00067202 */ /* 0x000fe20000000f00 */
[-C--:B0-----:R-:W-:Y:S01]  /*6a60*/  IMAD R0, R3, R14.reuse, RZ ;  /* 0x0000000e03007224 */ /* 0x081fe200078e02ff */
        /* <DEDUP_REMOVED lines=15> */
[----:B------:R-:W-:-:S04]  /*6b60*/  IADD3 R4, P1, PT, R4, 0x2, RZ ;  /* 0x0000000204047810 */ /* 0x000fc80007f3e0ff */
        /* <DEDUP_REMOVED lines=8> */
[----:B------:R-:W-:-:S07]  /*6bf0*/  IMAD.IADD R55, R55, 0x1, R5 ;  /* 0x0000000137377824 */ /* 0x000fce00078e0205 */
.L_x_118:
[----:B------:R-:W-:Y:S05]  /*6c00*/  @P0 BRA `(.L_x_114) ;  /* 0x0000000000480947 */ /* 0x000fea0003800000 */
        /* <DEDUP_REMOVED lines=18> */
.L_x_114:
[----:B------:R-:W1:Y:S01]  /*6d30*/  LDCU.64 UR6, c[0x0][0x580] ;  /* 0x0000b000ff0677ac */ /* 0x000e620008000a00 */
[----:B------:R-:W-:-:S04]  /*6d40*/  UPRMT UR4, UR41, 0x9910, URZ ;  /* 0x0000991029047896 */ /* 0x000fc800080000ff */
[----:B------:R-:W-:Y:S01]  /*6d50*/  UISETP.GT.AND UP0, UPT, UR4, 0x9, UPT ;  /* 0x000000090400788c */ /* 0x000fe2000bf04270 */
[----:B-1----:R-:W-:-:S04]  /*6d60*/  IADD3 R2, P0, PT, R2, UR6, RZ ;  /* 0x0000000602027c10 */ /* 0x002fc8000ff1e0ff */
[----:B------:R-:W-:-:S04]  /*6d70*/  IADD3.X R3, PT, PT, RZ, UR7, RZ, P0, !PT ;  /* 0x00000007ff037c10 */ /* 0x000fc800087fe4ff */
        /* <DEDUP_REMOVED lines=11> */
.L_x_122:
[----:B------:R1:W-:Y:S01]  /*6e30*/  STG.E.U8 desc[UR36][R2.64], R54 ;  /* 0x0000003602007986 */ /* 0x0003e2000c101124 */
[----:B------:R-:W-:Y:S05]  /*6e40*/  BRA `(.L_x_124) ;  /* 0x0000000c00347947 */ /* 0x000fea0003800000 */
.L_x_121:
        /* <DEDUP_REMOVED lines=8> */
.L_x_126:
[----:B------:R1:W-:Y:S01]  /*6ed0*/  STG.E desc[UR36][R2.64], R54 ;  /* 0x0000003602007986 */ /* 0x0003e2000c101924 */
[----:B------:R-:W-:Y:S05]  /*6ee0*/  BRA `(.L_x_124) ;  /* 0x0000000c000c7947 */ /* 0x000fea0003800000 */
.L_x_125:
[----:B------:R1:W-:Y:S01]  /*6ef0*/  STG.E.U16 desc[UR36][R2.64], R54 ;  /* 0x0000003602007986 */ /* 0x0003e2000c101524 */
[----:B------:R-:W-:Y:S05]  /*6f00*/  BRA `(.L_x_124) ;  /* 0x0000000c00047947 */ /* 0x000fea0003800000 */
.L_x_120:
        /* <DEDUP_REMOVED lines=9> */
.L_x_128:
[----:B------:R-:W1:Y:S02]  /*6fa0*/  I2F.S64 R0, R54 ;  /* 0x0000003600007312 */ /* 0x000e640000301400 */
[----:B-1----:R-:W-:-:S05]  /*6fb0*/  F2FP.F16.F32.PACK_AB R0, RZ, R0 ;  /* 0x00000000ff00723e */ /* 0x002fca00000000ff */
[----:B------:R1:W-:Y:S01]  /*6fc0*/  STG.E.U16 desc[UR36][R2.64], R0 ;  /* 0x0000000002007986 */ /* 0x0003e2000c101524 */
[----:B------:R-:W-:Y:S05]  /*6fd0*/  BRA `(.L_x_124) ;  /* 0x0000000800d07947 */ /* 0x000fea0003800000 */
.L_x_127:
[----:B------:R-:W-:-:S09]  /*6fe0*/  UISETP.NE.AND UP0, UPT, UR4, 0x7, UPT ;  /* 0x000000070400788c */ /* 0x000fd2000bf05270 */
[----:B------:R-:W-:Y:S05]  /*6ff0*/  BRA.U !UP0, `(.L_x_129) ;  /* 0x0000000108347547 */ /* 0x000fea000b800000 */
[----:B------:R-:W-:-:S09]  /*7000*/  UISETP.NE.AND UP0, UPT, UR4, 0x8, UPT ;  /* 0x000000080400788c */ /* 0x000fd2000bf05270 */
[----:B------:R-:W-:Y:S05]  /*7010*/  BRA.U !UP0, `(.L_x_130) ;  /* 0x0000000108187547 */ /* 0x000fea000b800000 */
[----:B------:R-:W-:-:S09]  /*7020*/  UISETP.NE.AND UP0, UPT, UR4, 0x9, UPT ;  /* 0x000000090400788c */ /* 0x000fd2000bf05270 */
[----:B------:R-:W-:Y:S05]  /*7030*/  BRA.U UP0, `(.L_x_123) ;  /* 0x0000000500d47547 */ /* 0x000fea000b800000 */
[----:B------:R-:W1:Y:S01]  /*7040*/  I2F.S64 R4, R54 ;  /* 0x0000003600047312 */ /* 0x000e620000301400 */
[----:B------:R-:W-:-:S05]  /*7050*/  IMAD.MOV.U32 R5, RZ, RZ, RZ ;  /* 0x000000ffff057224 */ /* 0x000fca00078e00ff */
[----:B-1----:R1:W-:Y:S01]  /*7060*/  STG.E.64 desc[UR36][R2.64], R4 ;  /* 0x0000000402007986 */ /* 0x0023e2000c101b24 */
[----:B------:R-:W-:Y:S05]  /*7070*/  BRA `(.L_x_124) ;  /* 0x0000000800a87947 */ /* 0x000fea0003800000 */
.L_x_130:
[----:B------:R-:W1:Y:S02]  /*7080*/  I2F.S64 R54, R54 ;  /* 0x0000003600367312 */ /* 0x000e640000301400 */
[----:B-1----:R-:W-:-:S04]  /*7090*/  F2FP.F16.F32.PACK_AB R5, RZ, R54 ;  /* 0x00000036ff05723e */ /* 0x002fc800000000ff */
[----:B------:R-:W-:-:S05]  /*70a0*/  PRMT R5, R5, 0x5410, RZ ;  /* 0x0000541005057816 */ /* 0x000fca00000000ff */
[----:B------:R1:W-:Y:S01]  /*70b0*/  STG.E desc[UR36][R2.64], R5 ;  /* 0x0000000502007986 */ /* 0x0003e2000c101924 */
[----:B------:R-:W-:Y:S05]  /*70c0*/  BRA `(.L_x_124) ;  /* 0x0000000800947947 */ /* 0x000fea0003800000 */
.L_x_129:
[----:B------:R-:W1:Y:S02]  /*70d0*/  I2F.F64.S64 R4, R54 ;  /* 0x0000003600047312 */ /* 0x000e640000301c00 */
[----:B-1----:R1:W-:Y:S01]  /*70e0*/  STG.E.64 desc[UR36][R2.64], R4 ;  /* 0x0000000402007986 */ /* 0x0023e2000c101b24 */
[----:B------:R-:W-:Y:S05]  /*70f0*/  BRA `(.L_x_124) ;  /* 0x0000000800887947 */ /* 0x000fea0003800000 */
.L_x_119:
[----:B------:R-:W-:-:S09]  /*7100*/  UISETP.GT.AND UP0, UPT, UR4, 0x18, UPT ;  /* 0x000000180400788c */ /* 0x000fd2000bf04270 */
[----:B------:R-:W-:Y:S05]  /*7110*/  BRA.U !UP0, `(.L_x_131) ;  /* 0x0000000508487547 */ /* 0x000fea000b800000 */
        /* <DEDUP_REMOVED lines=10> */
.L_x_134:
[----:B------:R-:W1:Y:S01]  /*71c0*/  I2F.S64 R5, R54 ;  /* 0x0000003600057312 */ /* 0x000e620000301400 */
[----:B------:R-:W-:Y:S01]  /*71d0*/  BSSY.RECONVERGENT B0, `(.L_x_135) ;  /* 0x0000013000007945 */ /* 0x000fe20003800200 */
[----:B------:R-:W-:Y:S01]  /*71e0*/  HFMA2 R0, -RZ, RZ, 0, 7.62939453125e-06 ;  /* 0x00000080ff007431 */ /* 0x000fe200000001ff */
[----:B-1----:R-:W-:-:S04]  /*71f0*/  LOP3.LUT R4, R5, 0x7fffffff, RZ, 0xc0, !PT ;  /* 0x7fffffff05047812 */ /* 0x002fc800078ec0ff */
[----:B------:R-:W-:-:S13]  /*7200*/  ISETP.GT.U32.AND P0, PT, R4, 0x437fffff, PT ;  /* 0x437fffff0400780c */ /* 0x000fda0003f04070 */
[----:B------:R-:W-:Y:S05]  /*7210*/  @P0 BRA `(.L_x_136) ;  /* 0x0000000000380947 */ /* 0x000fea0003800000 */
[----:B------:R-:W-:-:S13]  /*7220*/  ISETP.GE.U32.AND P0, PT, R4, 0x3c000000, PT ;  /* 0x3c0000000400780c */ /* 0x000fda0003f06070 */
[----:B------:R-:W-:-:S04]  /*7230*/  @P0 SHF.R.U32.HI R0, RZ, 0x14, R5 ;  /* 0x00000014ff000819 */ /* 0x000fc80000011605 */
[----:B------:R-:W-:-:S04]  /*7240*/  @P0 LOP3.LUT R0, R0, 0x1, RZ, 0xc0, !PT ;  /* 0x0000000100000812 */ /* 0x000fc800078ec0ff */
[----:B------:R-:W-:-:S04]  /*7250*/  @P0 IADD3 R0, PT, PT, R5, 0x487ffff, R0 ;  /* 0x0487ffff05000810 */ /* 0x000fc80007ffe000 */
[----:B------:R-:W-:-:S04]  /*7260*/  @P0 SHF.R.U32.HI R0, RZ, 0x14, R0 ;  /* 0x00000014ff000819 */ /* 0x000fc80000011600 */
[----:B------:R-:W-:Y:S01]  /*7270*/  @P0 LOP3.LUT R0, R0, 0xff, RZ, 0xc0, !PT ;  /* 0x000000ff00000812 */ /* 0x000fe200078ec0ff */
[----:B------:R-:W-:Y:S06]  /*7280*/  @P0 BRA `(.L_x_137) ;  /* 0x0000000000140947 */ /* 0x000fec0003800000 */
[----:B------:R-:W-:-:S05]  /*7290*/  FADD.FTZ R0, R4, 8192 ;  /* 0x4600000004007421 */ /* 0x000fca0000010000 */
[----:B------:R-:W-:Y:S02]  /*72a0*/  LOP3.LUT P0, R4, R0, 0xff, RZ, 0xc0, !PT ;  /* 0x000000ff00047812 */ /* 0x000fe4000780c0ff */
[----:B------:R-:W-:-:S11]  /*72b0*/  PRMT R0, RZ, 0x7610, R0 ;  /* 0x00007610ff007816 */ /* 0x000fd60000000000 */
[----:B------:R-:W-:Y:S05]  /*72c0*/  @!P0 BRA `(.L_x_136) ;  /* 0x00000000000c8947 */ /* 0x000fea0003800000 */
[----:B------:R-:W-:-:S07]  /*72d0*/  IMAD.MOV.U32 R0, RZ, RZ, R4 ;  /* 0x000000ffff007224 */ /* 0x000fce00078e0004 */
.L_x_137:
[----:B------:R-:W-:-:S04]  /*72e0*/  SHF.R.U32.HI R5, RZ, 0x18, R5 ;  /* 0x00000018ff057819 */ /* 0x000fc80000011605 */
[----:B------:R-:W-:-:S07]  /*72f0*/  LOP3.LUT R0, R0, 0x80, R5, 0xf8, !PT ;  /* 0x0000008000007812 */ /* 0x000fce00078ef805 */
.L_x_136:
[----:B------:R-:W-:Y:S05]  /*7300*/  BSYNC.RECONVERGENT B0 ;  /* 0x0000000000007941 */ /* 0x000fea0003800200 */
.L_x_135:
[----:B------:R1:W-:Y:S01]  /*7310*/  STG.E.U8 desc[UR36][R2.64], R0 ;  /* 0x0000000002007986 */ /* 0x0003e2000c101124 */
[----:B------:R-:W-:Y:S05]  /*7320*/  BRA `(.L_x_124) ;  /* 0x0000000400fc7947 */ /* 0x000fea0003800000 */
.L_x_133:
[----:B------:R-:W1:Y:S01]  /*7330*/  I2F.S64 R5, R54 ;  /* 0x0000003600057312 */ /* 0x000e620000301400 */
[----:B------:R-:W-:Y:S01]  /*7340*/  BSSY.RECONVERGENT B0, `(.L_x_138) ;  /* 0x0000013000007945 */ /* 0x000fe20003800200 */
[----:B------:R-:W-:Y:S02]  /*7350*/  MOV R0, 0x80 ;  /* 0x0000008000007802 */ /* 0x000fe40000000f00 */
        /* <DEDUP_REMOVED lines=15> */
.L_x_140:
[----:B------:R-:W-:-:S04]  /*7450*/  SHF.R.U32.HI R5, RZ, 0x18, R5 ;  /* 0x00000018ff057819 */ /* 0x000fc80000011605 */
[----:B------:R-:W-:-:S07]  /*7460*/  LOP3.LUT R0, R0, 0x80, R5, 0xf8, !PT ;  /* 0x0000008000007812 */ /* 0x000fce00078ef805 */
.L_x_139:
[----:B------:R-:W-:Y:S05]  /*7470*/  BSYNC.RECONVERGENT B0 ;  /* 0x0000000000007941 */ /* 0x000fea0003800200 */
.L_x_138:
[----:B------:R1:W-:Y:S01]  /*7480*/  STG.E.U8 desc[UR36][R2.64], R0 ;  /* 0x0000000002007986 */ /* 0x0003e2000c101124 */
[----:B------:R-:W-:Y:S05]  /*7490*/  BRA `(.L_x_124) ;  /* 0x0000000400a07947 */ /* 0x000fea0003800000 */
.L_x_132:
[----:B------:R-:W-:-:S09]  /*74a0*/  UISETP.NE.AND UP0, UPT, UR4, 0x1c, UPT ;  /* 0x0000001c0400788c */ /* 0x000fd2000bf05270 */
[----:B------:R-:W-:Y:S05]  /*74b0*/  BRA.U !UP0, `(.L_x_141) ;  /* 0x0000000108587547 */ /* 0x000fea000b800000 */
[----:B------:R-:W-:-:S09]  /*74c0*/  UISETP.NE.AND UP0, UPT, UR4, 0x1d, UPT ;  /* 0x0000001d0400788c */ /* 0x000fd2000bf05270 */
[----:B------:R-:W-:Y:S05]  /*74d0*/  BRA.U !UP0, `(.L_x_142) ;  /* 0x0000000108487547 */ /* 0x000fea000b800000 */
[----:B------:R-:W-:-:S09]  /*74e0*/  UISETP.NE.AND UP0, UPT, UR4, 0x2c, UPT ;  /* 0x0000002c0400788c */ /* 0x000fd2000bf05270 */
[----:B------:R-:W-:Y:S05]  /*74f0*/  BRA.U UP0, `(.L_x_123) ;  /* 0x0000000100a47547 */ /* 0x000fea000b800000 */
[----:B------:R-:W1:Y:S02]  /*7500*/  I2F.S64 R54, R54 ;  /* 0x0000003600367312 */ /* 0x000e640000301400 */
[----:B-1----:R-:W-:-:S04]  /*7510*/  SHF.R.U32.HI R4, RZ, 0x17, R54 ;  /* 0x00000017ff047819 */ /* 0x002fc80000011636 */
[----:B------:R-:W-:-:S04]  /*7520*/  LOP3.LUT R5, R4, 0xff, RZ, 0xc0, !PT ;  /* 0x000000ff04057812 */ /* 0x000fc800078ec0ff */
[----:B------:R-:W-:-:S13]  /*7530*/  ISETP.NE.AND P1, PT, R5, 0xff, PT ;  /* 0x000000ff0500780c */ /* 0x000fda0003f25270 */
[--C-:B------:R-:W-:Y:S02]  /*7540*/  @P1 SHF.R.U32.HI R0, RZ, 0x16, R54.reuse ;  /* 0x00000016ff001819 */ /* 0x100fe40000011636 */
[----:B------:R-:W-:Y:S01]  /*7550*/  @P1 LOP3.LUT P0, RZ, R5, 0x3fffff, R54, 0xf8, !PT ;  /* 0x003fffff05ff1812 */ /* 0x000fe2000780f836 */
[----:B------:R-:W-:Y:S01]  /*7560*/  HFMA2 R5, -RZ, RZ, 0, 1.5199184417724609375e-05 ;  /* 0x000000ffff057431 */ /* 0x000fe200000001ff */
[----:B------:R-:W-:-:S04]  /*7570*/  @P1 LOP3.LUT R0, R0, 0x1, RZ, 0xc0, !PT ;  /* 0x0000000100001812 */ /* 0x000fc800078ec0ff */
[----:B------:R-:W-:Y:S01]  /*7580*/  @P1 ISETP.EQ.U32.AND P2, PT, R0, 0x1, P0 ;  /* 0x000000010000180c */ /* 0x000fe20000742070 */
[----:B------:R-:W-:Y:S01]  /*7590*/  @P1 VIADD R0, R4, 0x1 ;  /* 0x0000000104001836 */ /* 0x000fe20000000000 */
[----:B------:R-:W-:Y:S02]  /*75a0*/  PLOP3.LUT P0, PT, PT, PT, PT, 0x80, 0x8 ;  /* 0x000000000008781c */ /* 0x000fe40003f0f070 */
[----:B------:R-:W-:-:S13]  /*75b0*/  @P1 PLOP3.LUT P0, PT, P2, PT, PT, 0x80, 0x8 ;  /* 0x000000000008181c */ /* 0x000fda000170f070 */
[----:B------:R-:W-:-:S05]  /*75c0*/  @!P0 IADD3 R0, PT, PT, R4, RZ, RZ ;  /* 0x000000ff04008210 */ /* 0x000fca0007ffe0ff */
[----:B------:R-:W-:-:S05]  /*75d0*/  @P1 IMAD.MOV.U32 R5, RZ, RZ, R0 ;  /* 0x000000ffff051224 */ /* 0x000fca00078e0000 */
[----:B------:R1:W-:Y:S01]  /*75e0*/  STG.E.U8 desc[UR36][R2.64], R5 ;  /* 0x0000000502007986 */ /* 0x0003e2000c101124 */
[----:B------:R-:W-:Y:S05]  /*75f0*/  BRA `(.L_x_124) ;  /* 0x0000000400487947 */ /* 0x000fea0003800000 */
.L_x_142:
[----:B------:R1:W-:Y:S01]  /*7600*/  STG.E.64 desc[UR36][R2.64], R54 ;  /* 0x0000003602007986 */ /* 0x0003e2000c101b24 */
[----:B------:R-:W-:Y:S05]  /*7610*/  BRA `(.L_x_124) ;  /* 0x0000000400407947 */ /* 0x000fea0003800000 */
.L_x_141:
[----:B------:R1:W-:Y:S01]  /*7620*/  STG.E desc[UR36][R2.64], R54 ;  /* 0x0000003602007986 */ /* 0x0003e2000c101924 */
[----:B------:R-:W-:Y:S05]  /*7630*/  BRA `(.L_x_124) ;  /* 0x0000000400387947 */ /* 0x000fea0003800000 */
.L_x_131:
        /* <DEDUP_REMOVED lines=11> */
.L_x_144:
[----:B------:R-:W1:Y:S01]  /*76f0*/  I2F.F64.S64 R4, R54 ;  /* 0x0000003600047312 */ /* 0x000e620000301c00 */
[----:B------:R-:W-:-:S05]  /*7700*/  CS2R R6, SRZ ;  /* 0x0000000000067805 */ /* 0x000fca000001ff00 */
[----:B-1----:R1:W-:Y:S01]  /*7710*/  STG.E.128 desc[UR36][R2.64], R4 ;  /* 0x0000000402007986 */ /* 0x0023e2000c101d24 */
[----:B------:R-:W-:Y:S05]  /*7720*/  BRA `(.L_x_124) ;  /* 0x0000000000fc7947 */ /* 0x000fea0003800000 */
.L_x_143:
[----:B------:R-:W-:-:S09]  /*7730*/  UISETP.NE.AND UP0, UPT, UR4, 0xf, UPT ;  /* 0x0000000f0400788c */ /* 0x000fd2000bf05270 */
[----:B------:R-:W-:Y:S05]  /*7740*/  BRA.U !UP0, `(.L_x_145) ;  /* 0x0000000108e87547 */ /* 0x000fea000b800000 */
[----:B------:R-:W-:-:S09]  /*7750*/  UISETP.NE.AND UP0, UPT, UR4, 0x17, UPT ;  /* 0x000000170400788c */ /* 0x000fd2000bf05270 */
[----:B------:R-:W-:Y:S05]  /*7760*/  BRA.U !UP0, `(.L_x_146) ;  /* 0x0000000108907547 */ /* 0x000fea000b800000 */
[----:B------:R-:W-:-:S09]  /*7770*/  UISETP.NE.AND UP0, UPT, UR4, 0x18, UPT ;  /* 0x000000180400788c */ /* 0x000fd2000bf05270 */
[----:B------:R-:W-:Y:S05]  /*7780*/  BRA.U !UP0, `(.L_x_147) ;  /* 0x0000000108447547 */ /* 0x000fea000b800000 */
.L_x_123:
[----:B------:R-:W-:Y:S01]  /*7790*/  MOV R0, 0x0 ;  /* 0x0000000000007802 */ /* 0x000fe20000000f00 */
[----:B------:R-:W1:Y:S01]  /*77a0*/  LDCU.64 UR4, c[0x4][0xf8] ;  /* 0x01001f00ff0477ac */ /* 0x000e620008000a00 */
[----:B------:R-:W-:Y:S02]  /*77b0*/  HFMA2 R8, -RZ, RZ, 0, 6.020069122314453125e-06 ;  /* 0x00000065ff087431 */ /* 0x000fe400000001ff */
[----:B------:R-:W-:Y:S01]  /*77c0*/  IMAD.MOV.U32 R12, RZ, RZ, 0x1 ;  /* 0x00000001ff0c7424 */ /* 0x000fe200078e00ff */
[----:B------:R2:W3:Y:S01]  /*77d0*/  LDC.64 R2, c[0x4][R0] ;  /* 0x0100000000027b82 */ /* 0x0004e20000000a00 */
[----:B------:R-:W4:Y:S01]  /*77e0*/  LDCU.64 UR6, c[0x4][0x100] ;  /* 0x01002000ff0677ac */ /* 0x000f220008000a00 */
[----:B------:R-:W-:Y:S01]  /*77f0*/  MOV R13, RZ ;  /* 0x000000ff000d7202 */ /* 0x000fe20000000f00 */
[----:B------:R-:W5:Y:S01]  /*7800*/  LDCU.64 UR8, c[0x4][0x10] ;  /* 0x01000200ff0877ac */ /* 0x000f620008000a00 */
[----:B-1----:R-:W-:Y:S01]  /*7810*/  MOV R4, UR4 ;  /* 0x0000000400047c02 */ /* 0x002fe20008000f00 */
[----:B------:R-:W-:Y:S01]  /*7820*/  IMAD.U32 R5, RZ, RZ, UR5 ;  /* 0x00000005ff057e24 */ /* 0x000fe2000f8e00ff */
[----:B----4-:R-:W-:Y:S01]  /*7830*/  MOV R6, UR6 ;  /* 0x0000000600067c02 */ /* 0x010fe20008000f00 */
[----:B------:R-:W-:Y:S01]  /*7840*/  IMAD.U32 R7, RZ, RZ, UR7 ;  /* 0x00000007ff077e24 */ /* 0x000fe2000f8e00ff */
[----:B-----5:R-:W-:Y:S01]  /*7850*/  MOV R10, UR8 ;  /* 0x00000008000a7c02 */ /* 0x020fe20008000f00 */
[----:B--2---:R-:W-:-:S07]  /*7860*/  IMAD.U32 R11, RZ, RZ, UR9 ;  /* 0x00000009ff0b7e24 */ /* 0x004fce000f8e00ff */
[----:B------:R-:W-:-:S07]  /*7870*/  LEPC R20, `(.L_x_148) ;  /* 0x000000001014794e */ /* 0x000fce0000000000 */
[----:B0--3--:R-:W-:Y:S05]  /*7880*/  CALL.ABS.NOINC R2 ;  /* 0x0000000002007343 */ /* 0x009fea0003c00000 */
.L_x_148:
[----:B------:R-:W-:Y:S05]  /*7890*/  BRA `(.L_x_124) ;  /* 0x0000000000a07947 */ /* 0x000fea0003800000 */
.L_x_147:
[----:B------:R-:W1:Y:S01]  /*78a0*/  I2F.S64 R55, R54 ;  /* 0x0000003600377312 */ /* 0x000e620000301400 */
[----:B------:R-:W-:Y:S01]  /*78b0*/  BSSY.RECONVERGENT B0, `(.L_x_149) ;  /* 0x000000c000007945 */ /* 0x000fe20003800200 */
[----:B------:R-:W-:Y:S01]  /*78c0*/  IMAD.MOV.U32 R0, RZ, RZ, 0x7f ;  /* 0x0000007fff007424 */ /* 0x000fe200078e00ff */
[----:B-1----:R-:W-:Y:S02]  /*78d0*/  LOP3.LUT R4, R55, 0x7fffffff, RZ, 0xc0, !PT ;  /* 0x7fffffff37047812 */ /* 0x002fe400078ec0ff */
[----:B------:R-:W-:Y:S02]  /*78e0*/  SHF.R.U32.HI R5, RZ, 0x18, R55 ;  /* 0x00000018ff057819 */ /* 0x000fe40000011637 */
[----:B------:R-:W-:-:S13]  /*78f0*/  ISETP.GT.U32.AND P0, PT, R4, 0x43efffff, PT ;  /* 0x43efffff0400780c */ /* 0x000fda0003f04070 */
[----:B------:R-:W-:Y:S05]  /*7900*/  @P0 BRA `(.L_x_150) ;  /* 0x0000000000180947 */ /* 0x000fea0003800000 */
[----:B------:R-:W-:-:S13]  /*7910*/  ISETP.GE.U32.AND P0, PT, R4, 0x3c800000, PT ;  /* 0x3c8000000400780c */ /* 0x000fda0003f06070 */
[----:B------:R-:W-:-:S04]  /*7920*/  @P0 SHF.R.U32.HI R0, RZ, 0x14, R55 ;  /* 0x00000014ff000819 */ /* 0x000fc80000011637 */
[----:B------:R-:W-:-:S04]  /*7930*/  @P0 LOP3.LUT R0, R0, 0x1, RZ, 0xc0, !PT ;  /* 0x0000000100000812 */ /* 0x000fc800078ec0ff */
[----:B------:R-:W-:-:S04]  /*7940*/  @P0 IADD3 R0, PT, PT, R55, 0x407ffff, R0 ;  /* 0x0407ffff37000810 */ /* 0x000fc80007ffe000 */
[----:B------:R-:W-:Y:S01]  /*7950*/  @P0 SHF.R.U32.HI R0, RZ, 0x14, R0 ;  /* 0x00000014ff000819 */ /* 0x000fe20000011600 */
[----:B------:R-:W-:-:S07]  /*7960*/  @!P0 FADD.FTZ R0, R4, 16384 ;  /* 0x4680000004008421 */ /* 0x000fce0000010000 */
.L_x_150:
[----:B------:R-:W-:Y:S05]  /*7970*/  BSYNC.RECONVERGENT B0 ;  /* 0x0000000000007941 */ /* 0x000fea0003800200 */
.L_x_149:
[----:B------:R-:W-:-:S05]  /*7980*/  LOP3.LUT R5, R0, 0x80, R5, 0xf8, !PT ;  /* 0x0000008000057812 */ /* 0x000fca00078ef805 */
[----:B------:R4:W-:Y:S01]  /*7990*/  STG.E.U8 desc[UR36][R2.64], R5 ;  /* 0x0000000502007986 */ /* 0x0009e2000c101124 */
[----:B------:R-:W-:Y:S05]  /*79a0*/  BRA `(.L_x_124) ;  /* 0x00000000005c7947 */ /* 0x000fea0003800000 */
.L_x_146:
[----:B------:R-:W1:Y:S01]  /*79b0*/  I2F.S64 R5, R54 ;  /* 0x0000003600057312 */ /* 0x000e620000301400 */
[----:B------:R-:W-:Y:S01]  /*79c0*/  BSSY.RECONVERGENT B0, `(.L_x_151) ;  /* 0x000000e000007945 */ /* 0x000fe20003800200 */
[----:B-1----:R-:W-:-:S04]  /*79d0*/  LOP3.LUT R4, R5, 0x7fffffff, RZ, 0xc0, !PT ;  /* 0x7fffffff05047812 */ /* 0x002fc800078ec0ff */
[----:B------:R-:W-:-:S13]  /*79e0*/  ISETP.GT.U32.AND P0, PT, R4, 0x477fffff, PT ;  /* 0x477fffff0400780c */ /* 0x000fda0003f04070 */
[----:B------:R-:W-:Y:S05]  /*79f0*/  @P0 BRA `(.L_x_152) ;  /* 0x00000000001c0947 */ /* 0x000fea0003800000 */
[----:B------:R-:W-:-:S13]  /*7a00*/  ISETP.GE.U32.AND P0, PT, R4, 0x38800000, PT ;  /* 0x388000000400780c */ /* 0x000fda0003f06070 */
[----:B------:R-:W-:-:S04]  /*7a10*/  @P0 SHF.R.U32.HI R0, RZ, 0x15, R5 ;  /* 0x00000015ff000819 */ /* 0x000fc80000011605 */
[----:B------:R-:W-:-:S04]  /*7a20*/  @P0 LOP3.LUT R0, R0, 0x1, RZ, 0xc0, !PT ;  /* 0x0000000100000812 */ /* 0x000fc800078ec0ff */
[----:B------:R-:W-:-:S04]  /*7a30*/  @P0 IADD3 R0, PT, PT, R5, 0x80fffff, R0 ;  /* 0x080fffff05000810 */ /* 0x000fc80007ffe000 */
[----:B------:R-:W-:Y:S01]  /*7a40*/  @P0 SHF.R.U32.HI R0, RZ, 0x15, R0 ;  /* 0x00000015ff000819 */ /* 0x000fe20000011600 */
[----:B------:R-:W-:Y:S01]  /*7a50*/  @!P0 FADD.FTZ R0, R4, 128 ;  /* 0x4300000004008421 */ /* 0x000fe20000010000 */
[----:B------:R-:W-:Y:S06]  /*7a60*/  BRA `(.L_x_153) ;  /* 0x00000000000c7947 */ /* 0x000fec0003800000 */
.L_x_152:
[----:B------:R-:W-:Y:S01]  /*7a70*/  HFMA2 R0, -RZ, RZ, 0, 7.569789886474609375e-06 ;  /* 0x0000007fff007431 */ /* 0x000fe200000001ff */
[----:B------:R-:W-:-:S04]  /*7a80*/  ISETP.GT.U32.AND P0, PT, R4, 0x7f800000, PT ;  /* 0x7f8000000400780c */ /* 0x000fc80003f04070 */
[----:B------:R-:W-:-:S09]  /*7a90*/  SEL R0, R0, 0x7c, P0 ;  /* 0x0000007c00007807 */ /* 0x000fd20000000000 */
.L_x_153:
[----:B------:R-:W-:Y:S05]  /*7aa0*/  BSYNC.RECONVERGENT B0 ;  /* 0x0000000000007941 */ /* 0x000fea0003800200 */
.L_x_151:
[----:B------:R-:W-:-:S04]  /*7ab0*/  SHF.R.U32.HI R5, RZ, 0x18, R5 ;  /* 0x00000018ff057819 */ /* 0x000fc80000011605 */
[----:B------:R-:W-:-:S05]  /*7ac0*/  LOP3.LUT R5, R0, 0x80, R5, 0xf8, !PT ;  /* 0x0000008000057812 */ /* 0x000fca00078ef805 */
[----:B------:R3:W-:Y:S01]  /*7ad0*/  STG.E.U8 desc[UR36][R2.64], R5 ;  /* 0x0000000502007986 */ /* 0x0007e2000c101124 */
[----:B------:R-:W-:Y:S05]  /*7ae0*/  BRA `(.L_x_124) ;  /* 0x00000000000c7947 */ /* 0x000fea0003800000 */
.L_x_145:
[----:B------:R-:W1:Y:S02]  /*7af0*/  I2F.S64 R0, R54 ;  /* 0x0000003600007312 */ /* 0x000e640000301400 */
[----:B-1----:R-:W-:-:S05]  /*7b00*/  F2FP.BF16.F32.PACK_AB R0, RZ, R0 ;  /* 0x00000000ff00723e */ /* 0x002fca00000010ff */
[----:B------:R1:W-:Y:S02]  /*7b10*/  STG.E.U16 desc[UR36][R2.64], R0 ;  /* 0x0000000002007986 */ /* 0x0003e4000c101524 */
.L_x_124:
[----:B------:R-:W-:-:S07]  /*7b20*/  VIADD R17, R17, 0x80 ;  /* 0x0000008011117836 */ /* 0x000fce0000000000 */
.L_x_79:
[----:B------:R-:W-:Y:S05]  /*7b30*/  BSYNC.RECONVERGENT B6 ;  /* 0x0000000000067941 */ /* 0x000fea0003800200 */
.L_x_78:
[----:B------:R-:W5:Y:S01]  /*7b40*/  LDCU UR4, c[0x0][0x380] ;  /* 0x00007000ff0477ac */ /* 0x000f620008000800 */
[----:B------:R-:W-:Y:S01]  /*7b50*/  BSSY.RECONVERGENT B6, `(.L_x_154) ;  /* 0x00003cf000067945 */ /* 0x000fe20003800200 */
[----:B-----5:R-:W-:-:S13]  /*7b60*/  ISETP.GE.AND P0, PT, R17, UR4, PT ;  /* 0x0000000411007c0c */ /* 0x020fda000bf06270 */
[----:B------:R-:W-:Y:S05]  /*7b70*/  @P0 BRA `(.L_x_155) ;  /* 0x0000003c00300947 */ /* 0x000fea0003800000 */
[----:B------:R-:W5:Y:S01]  /*7b80*/  LDCU UR4, c[0x0][0x388] ;  /* 0x00007100ff0477ac */ /* 0x000f620008000800 */
[----:B-123--:R-:W-:Y:S01]  /*7b90*/  MOV R0, RZ ;  /* 0x000000ff00007202 */ /* 0x00efe20000000f00 */
        /* <DEDUP_REMOVED lines=301> */
.L_x_156:
        /* <DEDUP_REMOVED lines=17> */
.L_x_160:
[----:B------:R1:W5:Y:S01]  /*8f80*/  LDG.E.U8 R4, desc[UR36][R6.64] ;  /* 0x0000002406047981 */ /* 0x000362000c1e1100 */
[----:B------:R-:W-:Y:S01]  /*8f90*/  IMAD.MOV.U32 R5, RZ, RZ, RZ ;  /* 0x000000ffff057224 */ /* 0x000fe200078e00ff */
[----:B------:R-:W-:Y:S06]  /*8fa0*/  BRA `(.L_x_162) ;  /* 0x0000000c00447947 */ /* 0x000fec0003800000 */
.L_x_159:
        /* <DEDUP_REMOVED lines=8> */
.L_x_164:
[----:B------:R-:W2:Y:S02]  /*9030*/  LDG.E R4, desc[UR36][R6.64] ;  /* 0x0000002406047981 */ /* 0x000ea4000c1e1900 */
[----:B--2---:R-:W-:Y:S01]  /*9040*/  SHF.R.S32.HI R5, RZ, 0x1f, R4 ;  /* 0x0000001fff057819 */ /* 0x004fe20000011404 */
[----:B------:R-:W-:Y:S06]  /*9050*/  BRA `(.L_x_162) ;  /* 0x0000000c00187947 */ /* 0x000fec0003800000 */
.L_x_163:
[----:B------:R-:W2:Y:S02]  /*9060*/  LDG.E.S16 R4, desc[UR36][R6.64] ;  /* 0x0000002406047981 */ /* 0x000ea4000c1e1700 */
[----:B--2---:R-:W-:Y:S01]  /*9070*/  SHF.R.S32.HI R5, RZ, 0x1f, R4 ;  /* 0x0000001fff057819 */ /* 0x004fe20000011404 */
[----:B------:R-:W-:Y:S06]  /*9080*/  BRA `(.L_x_162) ;  /* 0x0000000c000c7947 */ /* 0x000fec0003800000 */
.L_x_158:
        /* <DEDUP_REMOVED lines=9> */
.L_x_166:
[----:B------:R-:W2:Y:S02]  /*9120*/  LDG.E.U16 R6, desc[UR36][R6.64] ;  /* 0x0000002406067981 */ /* 0x000ea4000c1e1500 */
[----:B--2---:R-:W-:-:S06]  /*9130*/  HADD2.F32 R4, -RZ, R6.H0_H0 ;  /* 0x20000006ff047230 */ /* 0x004fcc0000004100 */
[----:B------:R-:W1:Y:S01]  /*9140*/  F2I.S64.TRUNC R4, R4 ;  /* 0x0000000400047311 */ /* 0x000e62000020d900 */
[----:B------:R-:W-:Y:S05]  /*9150*/  BRA `(.L_x_162) ;  /* 0x0000000800d87947 */ /* 0x000fea0003800000 */
.L_x_165:
        /* <DEDUP_REMOVED lines=9> */
.L_x_168:
[----:B------:R-:W2:Y:S02]  /*91f0*/  LDG.E.U16 R6, desc[UR36][R6.64] ;  /* 0x0000002406067981 */ /* 0x000ea4000c1e1500 */
[----:B--2---:R-:W-:-:S06]  /*9200*/  HADD2.F32 R4, -RZ, R6.H0_H0 ;  /* 0x20000006ff047230 */ /* 0x004fcc0000004100 */
[----:B------:R-:W1:Y:S01]  /*9210*/  F2I.S64.TRUNC R4, R4 ;  /* 0x0000000400047311 */ /* 0x000e62000020d900 */
[----:B------:R-:W-:Y:S05]  /*9220*/  BRA `(.L_x_162) ;  /* 0x0000000800a47947 */ /* 0x000fea0003800000 */
.L_x_167:
[----:B------:R-:W2:Y:S02]  /*9230*/  LDG.E.64 R4, desc[UR36][R6.64] ;  /* 0x0000002406047981 */ /* 0x000ea4000c1e1b00 */
[----:B--2---:R-:W1:Y:S01]  /*9240*/  F2I.S64.F64.TRUNC R4, R4 ;  /* 0x0000000400047311 */ /* 0x004e62000030d900 */
[----:B------:R-:W-:Y:S05]  /*9250*/  BRA `(.L_x_162) ;  /* 0x0000000800987947 */ /* 0x000fea0003800000 */
.L_x_157:
        /* <DEDUP_REMOVED lines=9> */
[----:B------:R-:W-:Y:S02]  /*92f0*/  MOV R5, RZ ;  /* 0x000000ff00057202 */ /* 0x000fe40000000f00 */
[----:B--2---:R-:W-:-:S04]  /*9300*/  ISETP.NE.AND P0, PT, R6, RZ, PT ;  /* 0x000000ff0600720c */ /* 0x004fc80003f05270 */
[----:B------:R-:W-:Y:S01]  /*9310*/  SEL R4, RZ, 0x1, !P0 ;  /* 0x00000001ff047807 */ /* 0x000fe20004000000 */
[----:B------:R-:W-:Y:S08]  /*9320*/  BRA `(.L_x_162) ;  /* 0x0000000800647947 */ /* 0x000ff00003800000 */
.L_x_171:
[----:B------:R-:W2:Y:S02]  /*9330*/  LDG.E.64 R4, desc[UR36][R6.64] ;  /* 0x0000002406047981 */ /* 0x000ea4000c1e1b00 */
[----:B--2---:R-:W1:Y:S01]  /*9340*/  F2I.S64.F64.TRUNC R4, R4 ;  /* 0x0000000400047311 */ /* 0x004e62000030d900 */
[----:B------:R-:W-:Y:S05]  /*9350*/  BRA `(.L_x_162) ;  /* 0x0000000800587947 */ /* 0x000fea0003800000 */
.L_x_170:
        /* <DEDUP_REMOVED lines=13> */
[----:B------:R-:W-:-:S04]  /*9430*/  VIADDMNMX.U32 R4, R4, R5, 0x4, !PT ;  /* 0x0000000404047446 */ /* 0x000fc80007800005 */
[----:B------:R-:W-:-:S04]  /*9440*/  IADD3 R4, PT, PT, R4, -0x4, RZ ;  /* 0xfffffffc04047810 */ /* 0x000fc80007ffe0ff */
[C---:B------:R-:W-:Y:S01]  /*9450*/  SHF.L.U32 R5, R3.reuse, R4, RZ ;  /* 0x0000000403057219 */ /* 0x040fe200000006ff */
[----:B------:R-:W-:Y:S01]  /*9460*/  IMAD.SHL.U32 R8, R4, 0x800000, RZ ;  /* 0x0080000004087824 */ /* 0x000fe200078e00ff */
[----:B------:R-:W-:-:S04]  /*9470*/  IADD3 R4, PT, PT, R3, 0x1000000, RZ ;  /* 0x0100000003047810 */ /* 0x000fc80007ffe0ff */
[----:B------:R-:W-:Y:S02]  /*9480*/  LEA.HI R5, R5, -R8, RZ, 0x1c ;  /* 0x8000000805057211 */ /* 0x000fe400078fe0ff */
[----:B------:R-:W-:-:S03]  /*9490*/  SHF.R.S32.HI R4, RZ, 0x8, R4 ;  /* 0x00000008ff047819 */ /* 0x000fc60000011404 */
[----:B------:R-:W-:-:S05]  /*94a0*/  VIADD R5, R5, 0x3c000000 ;  /* 0x3c00000005057836 */ /* 0x000fca0000000000 */
[----:B------:R-:W-:-:S04]  /*94b0*/  LOP3.LUT R4, R5, 0x7f800000, R4, 0xf8, !PT ;  /* 0x7f80000005047812 */ /* 0x000fc800078ef804 */
[----:B------:R-:W-:-:S04]  /*94c0*/  SEL R3, R4, RZ, P0 ;  /* 0x000000ff04037207 */ /* 0x000fc80000000000 */
[----:B------:R-:W-:-:S04]  /*94d0*/  LOP3.LUT R3, R3, 0x80000000, R0, 0xf8, !PT ;  /* 0x8000000003037812 */ /* 0x000fc800078ef800 */
[----:B------:R2:W3:Y:S01]  /*94e0*/  F2I.S64.TRUNC R4, R3 ;  /* 0x0000000300047311 */ /* 0x0004e2000020d900 */
[----:B------:R-:W-:Y:S05]  /*94f0*/  BRA `(.L_x_162) ;  /* 0x0000000400f07947 */ /* 0x000fea0003800000 */
.L_x_173:
        /* <DEDUP_REMOVED lines=9> */
[----:B------:R-:W-:Y:S01]  /*9590*/  @!P0 FADD.FTZ R0, R3, -0.5 ;  /* 0xbf00000003008421 */ /* 0x000fe20000010000 */
[----:B------:R-:W-:-:S04]  /*95a0*/  MOV R3, R4 ;  /* 0x0000000400037202 */ /* 0x000fc80000000f00 */
[----:B------:R-:W-:-:S04]  /*95b0*/  LOP3.LUT R0, R0, 0x80000000, R3, 0xf8, !PT ;  /* 0x8000000000007812 */ /* 0x000fc800078ef803 */
[----:B------:R4:W1:Y:S01]  /*95c0*/  F2I.S64.TRUNC R4, R0 ;  /* 0x0000000000047311 */ /* 0x000862000020d900 */
[----:B------:R-:W-:Y:S05]  /*95d0*/  BRA `(.L_x_162) ;  /* 0x0000000400b87947 */ /* 0x000fea0003800000 */
.L_x_172:
[----:B------:R-:W2:Y:S02]  /*95e0*/  LDG.E.U16 R4, desc[UR36][R6.64] ;  /* 0x0000002406047981 */ /* 0x000ea4000c1e1500 */
[----:B--2---:R-:W-:-:S06]  /*95f0*/  IMAD.U32 R4, R4, 0x10000, RZ ;  /* 0x0001000004047824 */ /* 0x004fcc00078e00ff */
[----:B------:R-:W1:Y:S01]  /*9600*/  F2I.S64.TRUNC R4, R4 ;  /* 0x0000000400047311 */ /* 0x000e62000020d900 */
[----:B------:R-:W-:Y:S05]  /*9610*/  BRA `(.L_x_162) ;  /* 0x0000000400a87947 */ /* 0x000fea0003800000 */
.L_x_169:
        /* <DEDUP_REMOVED lines=9> */
[----:B------:R-:W-:Y:S01]  /*96b0*/  HFMA2 R5, -RZ, RZ, 0, 0 ;  /* 0x00000000ff057431 */ /* 0x000fe200000001ff */
[----:B------:R-:W-:Y:S06]  /*96c0*/  BRA `(.L_x_162) ;  /* 0x00000004007c7947 */ /* 0x000fec0003800000 */
.L_x_176:
        /* <DEDUP_REMOVED lines=17> */
[----:B------:R-:W-:Y:S02]  /*97e0*/  IADD3 R5, PT, PT, R4, -0x1c, RZ ;  /* 0xffffffe404057810 */ /* 0x000fe40007ffe0ff */
[----:B------:R-:W-:Y:S02]  /*97f0*/  IADD3 R3, PT, PT, R3, 0x1d, -R4 ;  /* 0x0000001d03037810 */ /* 0x000fe40007ffe804 */
[----:B------:R-:W-:-:S04]  /*9800*/  SHF.L.U32 R5, R0, R5, RZ ;  /* 0x0000000500057219 */ /* 0x000fc800000006ff */
[----:B------:R-:W-:-:S07]  /*9810*/  LOP3.LUT R0, R5, 0x7, RZ, 0xc0, !PT ;  /* 0x0000000705007812 */ /* 0x000fce00078ec0ff */
.L_x_180:
[----:B------:R-:W-:Y:S05]  /*9820*/  BSYNC.RECONVERGENT B1 ;  /* 0x0000000000017941 */ /* 0x000fea0003800200 */
.L_x_179:
[----:B------:R-:W-:Y:S01]  /*9830*/  IMAD.SHL.U32 R0, R0, 0x100000, RZ ;  /* 0x0010000000007824 */ /* 0x000fe200078e00ff */
[----:B------:R-:W-:-:S04]  /*9840*/  LEA R3, R3, 0x3b800000, 0x17 ;  /* 0x3b80000003037811 */ /* 0x000fc800078eb8ff */
[----:B------:R-:W-:-:S07]  /*9850*/  LOP3.LUT R4, R3, R0, R7, 0xfe, !PT ;  /* 0x0000000003047212 */ /* 0x000fce00078efe07 */
.L_x_178:
[----:B------:R-:W-:Y:S05]  /*9860*/  BSYNC.RECONVERGENT B0 ;  /* 0x0000000000007941 */ /* 0x000fea0003800200 */
.L_x_177:
[----:B------:R-:W1:Y:S01]  /*9870*/  F2I.S64.TRUNC R4, R4 ;  /* 0x0000000400047311 */ /* 0x000e62000020d900 */
[----:B------:R-:W-:Y:S05]  /*9880*/  BRA `(.L_x_162) ;  /* 0x00000004000c7947 */ /* 0x000fea0003800000 */
.L_x_175:
[----:B------:R-:W2:Y:S01]  /*9890*/  LDG.E.U8 R6, desc[UR36][R6.64] ;  /* 0x0000002406067981 */ /* 0x000ea2000c1e1100 */
[----:B------:R-:W-:Y:S01]  /*98a0*/  BSSY.RECONVERGENT B0, `(.L_x_181) ;  /* 0x0000018000007945 */ /* 0x000fe20003800200 */
[----:B------:R-:W-:Y:S01]  /*98b0*/  HFMA2 R4, -RZ, RZ, 0, 0 ;  /* 0x00000000ff047431 */ /* 0x000fe200000001ff */
        /* <DEDUP_REMOVED lines=18> */
.L_x_184:
[----:B------:R-:W-:Y:S05]  /*99e0*/  BSYNC.RECONVERGENT B1 ;  /* 0x0000000000017941 */ /* 0x000fea0003800200 */
.L_x_183:
[----:B------:R-:W-:Y:S02]  /*99f0*/  SHF.L.U32 R0, R0, 0x15, RZ ;  /* 0x0000001500007819 */ /* 0x000fe400000006ff */
[----:B------:R-:W-:-:S04]  /*9a00*/  LEA R3, R3, 0x37800000, 0x17 ;  /* 0x3780000003037811 */ /* 0x000fc800078eb8ff */
[----:B------:R-:W-:-:S07]  /*9a10*/  LOP3.LUT R4, R3, R0, R7, 0xfe, !PT ;  /* 0x0000000003047212 */ /* 0x000fce00078efe07 */
.L_x_182:
[----:B------:R-:W-:Y:S05]  /*9a20*/  BSYNC.RECONVERGENT B0 ;  /* 0x0000000000007941 */ /* 0x000fea0003800200 */
.L_x_181:
[----:B------:R-:W1:Y:S01]  /*9a30*/  F2I.S64.TRUNC R4, R4 ;  /* 0x0000000400047311 */ /* 0x000e62000020d900 */
[----:B------:R-:W-:Y:S05]  /*9a40*/  BRA `(.L_x_162) ;  /* 0x00000000009c7947 */ /* 0x000fea0003800000 */
.L_x_174:
        /* <DEDUP_REMOVED lines=8> */
[----:B------:R-:W-:Y:S01]  /*9ad0*/  IMAD.MOV.U32 R4, RZ, RZ, 0x400000 ;  /* 0x00400000ff047424 */ /* 0x000fe200078e00ff */
[----:B--2---:R-:W-:-:S13]  /*9ae0*/  ISETP.NE.AND P0, PT, R6, RZ, PT ;  /* 0x000000ff0600720c */ /* 0x004fda0003f05270 */
[----:B------:R-:W-:Y:S05]  /*9af0*/  @!P0 BRA `(.L_x_188) ;  /* 0x00000000000c8947 */ /* 0x000fea0003800000 */
[----:B------:R-:W-:-:S13]  /*9b00*/  ISETP.NE.AND P0, PT, R6, 0xff, PT ;  /* 0x000000ff0600780c */ /* 0x000fda0003f05270 */
[----:B------:R-:W-:Y:S01]  /*9b10*/  @!P0 MOV R4, 0x7f800001 ;  /* 0x7f80000100048802 */ /* 0x000fe20000000f00 */
[----:B------:R-:W-:-:S07]  /*9b20*/  @P0 IMAD.SHL.U32 R4, R6, 0x800000, RZ ;  /* 0x0080000006040824 */ /* 0x000fce00078e00ff */
.L_x_188:
[----:B------:R-:W-:Y:S05]  /*9b30*/  BSYNC.RECONVERGENT B0 ;  /* 0x0000000000007941 */ /* 0x000fea0003800200 */
.L_x_187:
[----:B------:R-:W1:Y:S01]  /*9b40*/  F2I.S64.TRUNC R4, R4 ;  /* 0x0000000400047311 */ /* 0x000e62000020d900 */
[----:B------:R-:W-:Y:S05]  /*9b50*/  BRA `(.L_x_162) ;  /* 0x0000000000587947 */ /* 0x000fea0003800000 */
.L_x_161:
[----:B------:R-:W-:Y:S01]  /*9b60*/  MOV R0, 0x0 ;  /* 0x0000000000007802 */ /* 0x000fe20000000f00 */
[----:B------:R-:W1:Y:S01]  /*9b70*/  LDCU.64 UR4, c[0x4][0xf8] ;  /* 0x01001f00ff0477ac */ /* 0x000e620008000a00 */
[----:B------:R-:W-:Y:S02]  /*9b80*/  HFMA2 R8, -RZ, RZ, 0, 4.64916229248046875e-06 ;  /* 0x0000004eff087431 */ /* 0x000fe400000001ff */
[----:B------:R-:W-:Y:S01]  /*9b90*/  IMAD.MOV.U32 R12, RZ, RZ, 0x1 ;  /* 0x00000001ff0c7424 */ /* 0x000fe200078e00ff */
[----:B0-----:R0:W2:Y:S01]  /*9ba0*/  LDC.64 R14, c[0x4][R0] ;  /* 0x01000000000e7b82 */ /* 0x0010a20000000a00 */
[----:B------:R-:W3:Y:S01]  /*9bb0*/  LDCU.64 UR6, c[0x4][0x100] ;  /* 0x01002000ff0677ac */ /* 0x000ee20008000a00 */
[----:B------:R-:W-:Y:S01]  /*9bc0*/  MOV R13, RZ ;  /* 0x000000ff000d7202 */ /* 0x000fe20000000f00 */
[----:B------:R-:W4:Y:S01]  /*9bd0*/  LDCU.64 UR8, c[0x4][0x8] ;  /* 0x01000100ff0877ac */ /* 0x000f220008000a00 */
[----:B-1----:R-:W-:Y:S01]  /*9be0*/  MOV R4, UR4 ;  /* 0x0000000400047c02 */ /* 0x002fe20008000f00 */
[----:B------:R-:W-:Y:S01]  /*9bf0*/  IMAD.U32 R5, RZ, RZ, UR5 ;  /* 0x00000005ff057e24 */ /* 0x000fe2000f8e00ff */
[----:B---3--:R-:W-:Y:S01]  /*9c00*/  MOV R6, UR6 ;  /* 0x0000000600067c02 */ /* 0x008fe20008000f00 */
[----:B------:R-:W-:Y:S01]  /*9c10*/  IMAD.U32 R7, RZ, RZ, UR7 ;  /* 0x00000007ff077e24 */ /* 0x000fe2000f8e00ff */
[----:B----4-:R-:W-:Y:S01]  /*9c20*/  MOV R10, UR8 ;  /* 0x00000008000a7c02 */ /* 0x010fe20008000f00 */
[----:B0-----:R-:W-:-:S07]  /*9c30*/  IMAD.U32 R11, RZ, RZ, UR9 ;  /* 0x00000009ff0b7e24 */ /* 0x001fce000f8e00ff */
[----:B------:R-:W-:-:S07]  /*9c40*/  LEPC R20, `(.L_x_189) ;  /* 0x000000001014794e */ /* 0x000fce0000000000 */
[----:B--2---:R-:W-:Y:S05]  /*9c50*/  CALL.ABS.NOINC R14 ;  /* 0x000000000e007343 */ /* 0x004fea0003c00000 */
.L_x_189:
[----:B------:R-:W-:Y:S01]  /*9c60*/  CS2R R4, SRZ ;  /* 0x0000000000047805 */ /* 0x000fe2000001ff00 */
[----:B------:R-:W-:Y:S06]  /*9c70*/  BRA `(.L_x_162) ;  /* 0x0000000000107947 */ /* 0x000fec0003800000 */
.L_x_186:
[----:B------:R1:W5:Y:S01]  /*9c80*/  LDG.E.64 R4, desc[UR36][R6.64] ;  /* 0x0000002406047981 */ /* 0x000362000c1e1b00 */
[----:B------:R-:W-:Y:S05]  /*9c90*/  BRA `(.L_x_162) ;  /* 0x0000000000087947 */ /* 0x000fea0003800000 */
.L_x_185:
[----:B------:R1:W5:Y:S01]  /*9ca0*/  LDG.E R4, desc[UR36][R6.64] ;  /* 0x0000002406047981 */ /* 0x000362000c1e1900 */
[----:B------:R-:W-:-:S07]  /*9cb0*/  IMAD.MOV.U32 R5, RZ, RZ, RZ ;  /* 0x000000ffff057224 */ /* 0x000fce00078e00ff */
.L_x_162:
[----:B-1----:R-:W1:Y:S01]  /*9cc0*/  LDC.64 R6, c[0x0][0x5a0] ;  /* 0x00016800ff067b82 */ /* 0x002e620000000a00 */
        /* <DEDUP_REMOVED lines=10> */
[----:B------:R-:W-:Y:S01]  /*9d70*/  IMAD.MOV.U32 R4, RZ, RZ, RZ ;  /* 0x000000ffff047224 */ /* 0x000fe200078e00ff */
[----:B------:R-:W-:Y:S01]  /*9d80*/  IADD3 R13, PT, PT, R11, R3, RZ ;  /* 0x000000030b0d7210 */ /* 0x000fe20007ffe0ff */
[----:B------:R-:W-:Y:S01]  /*9d90*/  HFMA2 R3, -RZ, RZ, 0, 0 ;  /* 0x00000000ff037431 */ /* 0x000fe200000001ff */
[----:B------:R-:W-:Y:S02]  /*9da0*/  ISETP.GE.U32.AND.EX P0, PT, R7, RZ, PT, P0 ;  /* 0x000000ff0700720c */ /* 0x000fe40003f06100 */
[----:B------:R-:W-:-:S11]  /*9db0*/  CS2R R54, SRZ ;  /* 0x0000000000367805 */ /* 0x000fd6000001ff00 */
[----:B------:R-:W-:Y:S05]  /*9dc0*/  @!P0 BRA `(.L_x_191) ;  /* 0x0000000400708947 */ /* 0x000fea0003800000 */
[----:B------:R-:W1:Y:S01]  /*9dd0*/  LDCU.64 UR4, c[0x0][0x5a8] ;  /* 0x0000b500ff0477ac */ /* 0x000e620008000a00 */
[----:B------:R-:W-:Y:S01]  /*9de0*/  LOP3.LUT R3, R7, 0x7fffffff, RZ, 0xc0, !PT ;  /* 0x7fffffff07037812 */ /* 0x000fe200078ec0ff */
[----:B0-----:R-:W-:Y:S01]  /*9df0*/  IMAD.SHL.U32 R7, R15, 0x8, RZ ;  /* 0x000000080f077824 */ /* 0x001fe200078e00ff */
[----:B------:R-:W-:Y:S01]  /*9e00*/  LOP3.LUT R4, R6, 0xfffffff8, RZ, 0xc0, !PT ;  /* 0xfffffff806047812 */ /* 0x000fe200078ec0ff */
[----:B------:R-:W4:Y:S01]  /*9e10*/  LDCU.64 UR6, c[0x0][0x590] ;  /* 0x0000b200ff0677ac */ /* 0x000f220008000a00 */
[C---:B------:R-:W-:Y:S01]  /*9e20*/  IMAD.WIDE.U32 R20, R14.reuse, 0x8, RZ ;  /* 0x000000080e147825 */ /* 0x040fe200078e00ff */
[----:B------:R-:W-:Y:S01]  /*9e30*/  BSSY.RECONVERGENT B0, `(.L_x_191) ;  /* 0x0000055000007945 */ /* 0x000fe20003800200 */
[----:B------:R-:W-:Y:S02]  /*9e40*/  SHF.L.U64.HI R8, R14, 0x6, R15 ;  /* 0x000000060e087819 */ /* 0x000fe4000001020f */
[----:B------:R-:W-:Y:S02]  /*9e50*/  CS2R R54, SRZ ;  /* 0x0000000000367805 */ /* 0x000fe4000001ff00 */
[----:B------:R-:W-:-:S02]  /*9e60*/  MOV R9, R3 ;  /* 0x0000000300097202 */ /* 0x000fc40000000f00 */
[----:B------:R-:W-:Y:S01]  /*9e70*/  IADD3 R16, PT, PT, R21, R7, RZ ;  /* 0x0000000715107210 */ /* 0x000fe20007ffe0ff */
[----:B------:R-:W-:Y:S01]  /*9e80*/  IMAD.MOV.U32 R7, RZ, RZ, R4 ;  /* 0x000000ffff077224 */ /* 0x000fe200078e0004 */
[----:B-1----:R-:W-:-:S04]  /*9e90*/  UIADD3 UR4, UP0, UPT, UR4, 0x20, URZ ;  /* 0x0000002004047890 */ /* 0x002fc8000ff1e0ff */
[----:B------:R-:W-:Y:S01]  /*9ea0*/  UIADD3.X UR5, UPT, UPT, URZ, UR5, URZ, UP0, !UPT ;  /* 0x00000005ff057290 */ /* 0x000fe200087fe4ff */
[----:B----4-:R-:W-:Y:S01]  /*9eb0*/  LEA R0, P0, R10, UR6, 0x3 ;  /* 0x000000060a007c11 */ /* 0x010fe2000f8018ff */
[----:B------:R-:W-:-:S03]  /*9ec0*/  IMAD.U32 R18, RZ, RZ, UR4 ;  /* 0x00000004ff127e24 */ /* 0x000fc6000f8e00ff */
[----:B------:R-:W-:Y:S02]  /*9ed0*/  LEA.HI.X R5, R10, UR7, R13, 0x3, P0 ;  /* 0x000000070a057c11 */ /* 0x000fe400080f1c0d */
[----:B------:R-:W-:-:S07]  /*9ee0*/  MOV R19, UR5 ;  /* 0x0000000500137c02 */ /* 0x000fce0008000f00 */
.L_x_192:
[----:B------:R-:W-:Y:S01]  /*9ef0*/  IMAD.MOV.U32 R22, RZ, RZ, R0 ;  /* 0x000000ffff167224 */ /* 0x000fe200078e0000 */
[----:B------:R-:W-:Y:S01]  /*9f00*/  MOV R23, R5 ;  /* 0x0000000500177202 */ /* 0x000fe20000000f00 */
[----:B------:R-:W2:Y:S01]  /*9f10*/  LDG.E.64 R50, desc[UR36][R18.64+-0x20] ;  /* 0xffffe02412327981 */ /* 0x000ea2000c1e1b00 */
[----:B------:R-:W-:-:S03]  /*9f20*/  IADD3 R24, P0, PT, R0, R20, RZ ;  /* 0x0000001400187210 */ /* 0x000fc60007f1e0ff */
[----:B------:R0:W2:Y:S02]  /*9f30*/  LDG.E.64 R52, desc[UR36][R22.64] ;  /* 0x0000002416347981 */ /* 0x0000a4000c1e1b00 */
[--C-:B------:R-:W-:Y:S01]  /*9f40*/  IMAD.X R25, R5, 0x1, R16.reuse, P0 ;  /* 0x0000000105197824 */ /* 0x100fe200000e0610 */
[----:B------:R-:W-:Y:S01]  /*9f50*/  IADD3 R26, P0, PT, R24, R20, RZ ;  /* 0x00000014181a7210 */ /* 0x000fe20007f1e0ff */
[----:B------:R-:W3:Y:S04]  /*9f60*/  LDG.E.64 R46, desc[UR36][R18.64+-0x18] ;  /* 0xffffe824122e7981 */ /* 0x000ee8000c1e1b00 */
[----:B------:R1:W3:Y:S01]  /*9f70*/  LDG.E.64 R48, desc[UR36][R24.64] ;  /* 0x0000002418307981 */ /* 0x0002e2000c1e1b00 */
[----:B------:R-:W-:Y:S02]  /*9f80*/  IADD3.X R27, PT, PT, R25, R16, RZ, P0, !PT ;  /* 0x00000010191b7210 */ /* 0x000fe400007fe4ff */
[-C--:B------:R-:W-:Y:S01]  /*9f90*/  IADD3 R28, P0, PT, R26, R20.reuse, RZ ;  /* 0x000000141a1c7210 */ /* 0x080fe20007f1e0ff */
[----:B------:R-:W4:Y:S04]  /*9fa0*/  LDG.E.64 R42, desc[UR36][R18.64+-0x10] ;  /* 0xfffff024122a7981 */ /* 0x000f28000c1e1b00 */
[----:B------:R-:W4:Y:S01]  /*9fb0*/  LDG.E.64 R44, desc[UR36][R26.64] ;  /* 0x000000241a2c7981 */ /* 0x000f22000c1e1b00 */
[----:B------:R-:W-:Y:S01]  /*9fc0*/  IMAD.X R29, R27, 0x1, R16, P0 ;  /* 0x000000011b1d7824 */ /* 0x000fe200000e0610 */
[----:B0-----:R-:W-:-:S02]  /*9fd0*/  IADD3 R22, P0, PT, R28, R20, RZ ;  /* 0x000000141c167210 */ /* 0x001fc40007f1e0ff */
[----:B------:R-:W5:Y:S04]  /*9fe0*/  LDG.E.64 R38, desc[UR36][R18.64+-0x8] ;  /* 0xfffff82412267981 */ /* 0x000f68000c1e1b00 */
[----:B------:R-:W5:Y:S01]  /*9ff0*/  LDG.E.64 R40, desc[UR36][R28.64] ;  /* 0x000000241c287981 */ /* 0x000f62000c1e1b00 */
[----:B------:R-:W-:Y:S02]  /*a000*/  IADD3.X R23, PT, PT, R29, R16, RZ, P0, !PT ;  /* 0x000000101d177210 */ /* 0x000fe400007fe4ff */
[-C--:B------:R-:W-:Y:S01]  /*a010*/  IADD3 R58, P0, PT, R22, R20.reuse, RZ ;  /* 0x00000014163a7210 */ /* 0x080fe20007f1e0ff */
[----:B------:R-:W5:Y:S04]  /*a020*/  LDG.E.64 R34, desc[UR36][R18.64] ;  /* 0x0000002412227981 */ /* 0x000f68000c1e1b00 */
[----:B------:R-:W5:Y:S01]  /*a030*/  LDG.E.64 R36, desc[UR36][R22.64] ;  /* 0x0000002416247981 */ /* 0x000f62000c1e1b00 */
[----:B------:R-:W-:Y:S01]  /*a040*/  IMAD.X R59, R23, 0x1, R16, P0 ;  /* 0x00000001173b7824 */ /* 0x000fe200000e0610 */
[----:B------:R-:W-:-:S02]  /*a050*/  IADD3 R56, P0, PT, R58, R20, RZ ;  /* 0x000000143a387210 */ /* 0x000fc40007f1e0ff */
[----:B------:R-:W5:Y:S04]  /*a060*/  LDG.E.64 R30, desc[UR36][R18.64+0x8] ;  /* 0x00000824121e7981 */ /* 0x000f68000c1e1b00 */
[----:B------:R-:W5:Y:S01]  /*a070*/  LDG.E.64 R32, desc[UR36][R58.64] ;  /* 0x000000243a207981 */ /* 0x000f62000c1e1b00 */
[----:B------:R-:W-:Y:S02]  /*a080*/  IADD3.X R57, PT, PT, R59, R16, RZ, P0, !PT ;  /* 0x000000103b397210 */ /* 0x000fe400007fe4ff */
[----:B-1----:R-:W-:Y:S01]  /*a090*/  IADD3 R24, P0, PT, R56, R20, RZ ;  /* 0x0000001438187210 */ /* 0x002fe20007f1e0ff */
[----:B------:R-:W5:Y:S04]  /*a0a0*/  LDG.E.64 R26, desc[UR36][R18.64+0x10] ;  /* 0x00001024121a7981 */ /* 0x000f68000c1e1b00 */
[----:B------:R-:W5:Y:S01]  /*a0b0*/  LDG.E.64 R28, desc[UR36][R56.64] ;  /* 0x00000024381c7981 */ /* 0x000f62000c1e1b00 */
[----:B------:R-:W-:-:S03]  /*a0c0*/  IMAD.X R25, R57, 0x1, R16, P0 ;  /* 0x0000000139197824 */ /* 0x000fc600000e0610 */
        /* <DEDUP_REMOVED lines=13> */
[----:B---3--:R-:W-:-:S03]  /*a1a0*/  IMAD R49, R49, R46, RZ ;  /* 0x0000002e31317224 */ /* 0x008fc600078e02ff */
[----:B------:R-:W-:Y:S01]  /*a1b0*/  IADD3 R55, PT, PT, R55, R53, RZ ;  /* 0x0000003537377210 */ /* 0x000fe20007ffe0ff */
        /* <DEDUP_REMOVED lines=25> */
[----:B------:R-:W-:-:S05]  /*a350*/  IMAD.WIDE.U32 R54, R22, R24, R26 ;  /* 0x0000001816367225 */ /* 0x000fca00078e001a */
[----:B------:R-:W-:Y:S01]  /*a360*/  IADD3 R55, PT, PT, R55, R25, RZ ;  /* 0x0000001937377210 */ /* 0x000fe20007ffe0ff */
[----:B------:R-:W-:Y:S06]  /*a370*/  @P0 BRA `(.L_x_192) ;  /* 0xfffffff800dc0947 */ /* 0x000fec000383ffff */
[----:B------:R-:W-:Y:S05]  /*a380*/  BSYNC.RECONVERGENT B0 ;  /* 0x0000000000007941 */ /* 0x000fea0003800200 */
.L_x_191:
        /* <DEDUP_REMOVED lines=9> */
[----:B------:R-:W-:Y:S01]  /*a420*/  MOV R12, R10 ;  /* 0x0000000a000c7202 */ /* 0x000fe20000000f00 */
[-C--:B0---4-:R-:W-:Y:S01]  /*a430*/  IMAD R0, R3, R14.reuse, RZ ;  /* 0x0000000e03007224 */ /* 0x091fe200078e02ff */
[----:B------:R-:W-:Y:S01]  /*a440*/  SHF.L.U32 R39, R14, 0x3, RZ ;  /* 0x000000030e277819 */ /* 0x000fe200000006ff */
[----:B------:R-:W0:Y:S02]  /*a450*/  LDCU.64 UR6, c[0x0][0x590] ;  /* 0x0000b200ff0677ac */ /* 0x000e240008000a00 */
[----:B------:R-:W-:-:S04]  /*a460*/  IMAD.WIDE.U32 R8, R4, R14, R12 ;  /* 0x0000000e04087225 */ /* 0x000fc800078e000c */
[----:B------:R-:W-:-:S04]  /*a470*/  IMAD R5, R4, R15, R0 ;  /* 0x0000000f04057224 */ /* 0x000fc800078e0200 */
[----:B------:R-:W-:Y:S01]  /*a480*/  IMAD.IADD R5, R9, 0x1, R5 ;  /* 0x0000000109057824 */ /* 0x000fe200078e0205 */
        /* <DEDUP_REMOVED lines=8> */
[--C-:B------:R-:W-:Y:S01]  /*a510*/  IMAD.X R35, R23, 0x1, R5.reuse, P0 ;  /* 0x0000000117237824 */ /* 0x100fe200000e0605 */
[----:B------:R-:W-:Y:S01]  /*a520*/  IADD3 R36, P0, PT, R34, R39, RZ ;  /* 0x0000002722247210 */ /* 0x000fe20007f1e0ff */
[----:B------:R-:W3:Y:S04]  /*a530*/  LDG.E.64 R24, desc[UR36][R28.64+0x8] ;  /* 0x000008241c187981 */ /* 0x000ee8000c1e1b00 */
        /* <DEDUP_REMOVED lines=12> */
[----:B------:R-:W-:-:S05]  /*a600*/  IMAD R5, R31, R32, R5 ;  /* 0x000000201f057224 */ /* 0x000fca00078e0205 */
[----:B------:R-:W-:Y:S01]  /*a610*/  IADD3 R35, PT, PT, R35, R5, RZ ;  /* 0x0000000523237210 */ /* 0x000fe20007ffe0ff */
[----:B---3--:R-:W-:-:S04]  /*a620*/  IMAD R5, R27, R24, RZ ;  /* 0x000000181b057224 */ /* 0x008fc800078e02ff */
[-C--:B------:R-:W-:Y:S02]  /*a630*/  IMAD R5, R25, R26.reuse, R5 ;  /* 0x0000001a19057224 */ /* 0x080fe400078e0205 */
[----:B------:R-:W-:-:S04]  /*a640*/  IMAD.WIDE.U32 R24, R24, R26, R34 ;  /* 0x0000001a18187225 */ /* 0x000fc800078e0022 */
[----:B------:R-:W-:Y:S02]  /*a650*/  IMAD.IADD R25, R25, 0x1, R5 ;  /* 0x0000000119197824 */ /* 0x000fe400078e0205 */
[----:B----4-:R-:W-:Y:S02]  /*a660*/  IMAD R5, R21, R18, RZ ;  /* 0x0000001215057224 */ /* 0x010fe400078e02ff */
[----:B-----5:R-:W-:Y:S02]  /*a670*/  IMAD R7, R23, R8, RZ ;  /* 0x0000000817077224 */ /* 0x020fe400078e02ff */
[-C--:B------:R-:W-:Y:S02]  /*a680*/  IMAD R5, R19, R20.reuse, R5 ;  /* 0x0000001413057224 */ /* 0x080fe400078e0205 */
[----:B------:R-:W-:-:S04]  /*a690*/  IMAD.WIDE.U32 R18, R18, R20, R24 ;  /* 0x0000001412127225 */ /* 0x000fc800078e0018 */
[----:B------:R-:W-:Y:S01]  /*a6a0*/  IMAD R7, R9, R22, R7 ;  /* 0x0000001609077224 */ /* 0x000fe200078e0207 */
[----:B------:R-:W-:-:S03]  /*a6b0*/  IADD3 R19, PT, PT, R19, R5, RZ ;  /* 0x0000000513137210 */ /* 0x000fc60007ffe0ff */
[----:B------:R-:W-:-:S05]  /*a6c0*/  IMAD.WIDE.U32 R54, R8, R22, R18 ;  /* 0x0000001608367225 */ /* 0x000fca00078e0012 */
[----:B------:R-:W-:-:S07]  /*a6d0*/  IADD3 R55, PT, PT, R55, R7, RZ ;  /* 0x0000000737377210 */ /* 0x000fce0007ffe0ff */
.L_x_193:
        /* <DEDUP_REMOVED lines=9> */
[-C--:B0---4-:R-:W-:Y:S01]  /*a770*/  IMAD R0, R3, R14.reuse, RZ ;  /* 0x0000000e03007224 */ /* 0x091fe200078e02ff */
[----:B------:R-:W0:Y:S01]  /*a780*/  LDCU.64 UR6, c[0x0][0x590] ;  /* 0x0000b200ff0677ac */ /* 0x000e220008000a00 */
[----:B------:R-:W-:Y:S02]  /*a790*/  IMAD.MOV.U32 R6, RZ, RZ, R10 ;  /* 0x000000ffff067224 */ /* 0x000fe400078e000a */
[C---:B------:R-:W-:Y:S02]  /*a7a0*/  IMAD R5, R4.reuse, R15, R0 ;  /* 0x0000000f04057224 */ /* 0x040fe400078e0200 */
[----:B------:R-:W-:-:S04]  /*a7b0*/  IMAD.WIDE.U32 R6, R4, R14, R6 ;  /* 0x0000000e04067225 */ /* 0x000fc800078e0006 */
[----:B------:R-:W-:Y:S01]  /*a7c0*/  IMAD.IADD R5, R7, 0x1, R5 ;  /* 0x0000000107057824 */ /* 0x000fe200078e0205 */
        /* <DEDUP_REMOVED lines=15> */
[----:B---3--:R-:W-:-:S03]  /*a8c0*/  IMAD R5, R7, R24, RZ ;  /* 0x0000001807057224 */ /* 0x008fc600078e02ff */
[----:B------:R-:W-:Y:S01]  /*a8d0*/  IADD3 R55, PT, PT, R55, R19, RZ ;  /* 0x0000001337377210 */ /* 0x000fe20007ffe0ff */
[-C--:B------:R-:W-:Y:S02]  /*a8e0*/  IMAD R5, R25, R6.reuse, R5 ;  /* 0x0000000619057224 */ /* 0x080fe400078e0205 */
[----:B------:R-:W-:-:S05]  /*a8f0*/  IMAD.WIDE.U32 R54, R24, R6, R54 ;  /* 0x0000000618367225 */ /* 0x000fca00078e0036 */
[----:B------:R-:W-:-:S07]  /*a900*/  IADD3 R55, PT, PT, R55, R5, RZ ;  /* 0x0000000537377210 */ /* 0x000fce0007ffe0ff */
.L_x_194:
[----:B------:R-:W-:Y:S05]  /*a910*/  @P0 BRA `(.L_x_190) ;  /* 0x0000000000480947 */ /* 0x000fea0003800000 */
        /* <DEDUP_REMOVED lines=16> */
[----:B------:R-:W-:-:S05]  /*aa20*/  IMAD R3, R5, R6, R3 ;  /* 0x0000000605037224 */ /* 0x000fca00078e0203 */
[----:B------:R-:W-:-:S07]  /*aa30*/  IADD3 R55, PT, PT, R55, R3, RZ ;  /* 0x0000000337377210 */ /* 0x000fce0007ffe0ff */
.L_x_190:
        /* <DEDUP_REMOVED lines=16> */
.L_x_198:
[----:B------:R1:W-:Y:S01]  /*ab40*/  STG.E.U8 desc[UR36][R2.64], R54 ;  /* 0x0000003602007986 */ /* 0x0003e2000c101124 */
[----:B------:R-:W-:Y:S05]  /*ab50*/  BRA `(.L_x_200) ;  /* 0x0000000c00347947 */ /* 0x000fea0003800000 */
.L_x_197:
        /* <DEDUP_REMOVED lines=8> */
.L_x_202:
[----:B------:R1:W-:Y:S01]  /*abe0*/  STG.E desc[UR36][R2.64], R54 ;  /* 0x0000003602007986 */ /* 0x0003e2000c101924 */
[----:B------:R-:W-:Y:S05]  /*abf0*/  BRA `(.L_x_200) ;  /* 0x0000000c000c7947 */ /* 0x000fea0003800000 */
.L_x_201:
[----:B------:R1:W-:Y:S01]  /*ac00*/  STG.E.U16 desc[UR36][R2.64], R54 ;  /* 0x0000003602007986 */ /* 0x0003e2000c101524 */
[----:B------:R-:W-:Y:S05]  /*ac10*/  BRA `(.L_x_200) ;  /* 0x0000000c00047947 */ /* 0x000fea0003800000 */
.L_x_196:
        /* <DEDUP_REMOVED lines=9> */
.L_x_204:
[----:B----4-:R-:W1:Y:S02]  /*acb0*/  I2F.S64 R0, R54 ;  /* 0x0000003600007312 */ /* 0x010e640000301400 */
[----:B-1----:R-:W-:-:S05]  /*acc0*/  F2FP.F16.F32.PACK_AB R0, RZ, R0 ;  /* 0x00000000ff00723e */ /* 0x002fca00000000ff */
[----:B------:R1:W-:Y:S01]  /*acd0*/  STG.E.U16 desc[UR36][R2.64], R0 ;  /* 0x0000000002007986 */ /* 0x0003e2000c101524 */
[----:B------:R-:W-:Y:S05]  /*ace0*/  BRA `(.L_x_200) ;  /* 0x0000000800d07947 */ /* 0x000fea0003800000 */
.L_x_203:
        /* <DEDUP_REMOVED lines=10> */
.L_x_206:
[----:B------:R-:W1:Y:S02]  /*ad90*/  I2F.S64 R54, R54 ;  /* 0x0000003600367312 */ /* 0x000e640000301400 */
[----:B-1----:R-:W-:-:S04]  /*ada0*/  F2FP.F16.F32.PACK_AB R5, RZ, R54 ;  /* 0x00000036ff05723e */ /* 0x002fc800000000ff */
[----:B------:R-:W-:-:S05]  /*adb0*/  PRMT R5, R5, 0x5410, RZ ;  /* 0x0000541005057816 */ /* 0x000fca00000000ff */
[----:B------:R1:W-:Y:S01]  /*adc0*/  STG.E desc[UR36][R2.64], R5 ;  /* 0x0000000502007986 */ /* 0x0003e2000c101924 */
[----:B------:R-:W-:Y:S05]  /*add0*/  BRA `(.L_x_200) ;  /* 0x0000000800947947 */ /* 0x000fea0003800000 */
.L_x_205:
[----:B------:R-:W1:Y:S02]  /*ade0*/  I2F.F64.S64 R4, R54 ;  /* 0x0000003600047312 */ /* 0x000e640000301c00 */
[----:B-1----:R1:W-:Y:S01]  /*adf0*/  STG.E.64 desc[UR36][R2.64], R4 ;  /* 0x0000000402007986 */ /* 0x0023e2000c101b24 */
[----:B------:R-:W-:Y:S05]  /*ae00*/  BRA `(.L_x_200) ;  /* 0x0000000800887947 */ /* 0x000fea0003800000 */
.L_x_195:
        /* <DEDUP_REMOVED lines=12> */
.L_x_210:
[----:B------:R-:W1:Y:S01]  /*aed0*/  I2F.S64 R5, R54 ;  /* 0x0000003600057312 */ /* 0x000e620000301400 */
[----:B------:R-:W-:Y:S01]  /*aee0*/  BSSY.RECONVERGENT B0, `(.L_x_211) ;  /* 0x0000013000007945 */ /* 0x000fe20003800200 */
[----:B----4-:R-:W-:Y:S01]  /*aef0*/  IMAD.MOV.U32 R0, RZ, RZ, 0x80 ;  /* 0x00000080ff007424 */ /* 0x010fe200078e00ff */
        /* <DEDUP_REMOVED lines=14> */
[----:B------:R-:W-:-:S07]  /*afe0*/  MOV R0, R4 ;  /* 0x0000000400007202 */ /* 0x000fce0000000f00 */
.L_x_213:
[----:B------:R-:W-:-:S04]  /*aff0*/  SHF.R.U32.HI R5, RZ, 0x18, R5 ;  /* 0x00000018ff057819 */ /* 0x000fc80000011605 */
[----:B------:R-:W-:-:S07]  /*b000*/  LOP3.LUT R0, R0, 0x80, R5, 0xf8, !PT ;  /* 0x0000008000007812 */ /* 0x000fce00078ef805 */
.L_x_212:
[----:B------:R-:W-:Y:S05]  /*b010*/  BSYNC.RECONVERGENT B0 ;  /* 0x0000000000007941 */ /* 0x000fea0003800200 */
.L_x_211:
[----:B------:R1:W-:Y:S01]  /*b020*/  STG.E.U8 desc[UR36][R2.64], R0 ;  /* 0x0000000002007986 */ /* 0x0003e2000c101124 */
[----:B------:R-:W-:Y:S05]  /*b030*/  BRA `(.L_x_200) ;  /* 0x0000000400fc7947 */ /* 0x000fea0003800000 */
.L_x_209:
        /* <DEDUP_REMOVED lines=18> */
.L_x_216:
[----:B------:R-:W-:-:S04]  /*b160*/  SHF.R.U32.HI R5, RZ, 0x18, R5 ;  /* 0x00000018ff057819 */ /* 0x000fc80000011605 */
[----:B------:R-:W-:-:S07]  /*b170*/  LOP3.LUT R0, R0, 0x80, R5, 0xf8, !PT ;  /* 0x0000008000007812 */ /* 0x000fce00078ef805 */
.L_x_215:
[----:B------:R-:W-:Y:S05]  /*b180*/  BSYNC.RECONVERGENT B0 ;  /* 0x0000000000007941 */ /* 0x000fea0003800200 */
.L_x_214:
[----:B------:R1:W-:Y:S01]  /*b190*/  STG.E.U8 desc[UR36][R2.64], R0 ;  /* 0x0000000002007986 */ /* 0x0003e2000c101124 */
[----:B------:R-:W-:Y:S05]  /*b1a0*/  BRA `(.L_x_200) ;  /* 0x0000000400a07947 */ /* 0x000fea0003800000 */
.L_x_208:
        /* <DEDUP_REMOVED lines=10> */
[--C-:B----4-:R-:W-:Y:S02]  /*b250*/  @P1 SHF.R.U32.HI R0, RZ, 0x16, R54.reuse ;  /* 0x00000016ff001819 */ /* 0x110fe40000011636 */
[----:B------:R-:W-:Y:S01]  /*b260*/  @P1 LOP3.LUT P0, RZ, R5, 0x3fffff, R54, 0xf8, !PT ;  /* 0x003fffff05ff1812 */ /* 0x000fe2000780f836 */
[----:B------:R-:W-:Y:S01]  /*b270*/  IMAD.MOV.U32 R5, RZ, RZ, 0xff ;  /* 0x000000ffff057424 */ /* 0x000fe200078e00ff */
[----:B------:R-:W-:-:S04]  /*b280*/  @P1 LOP3.LUT R0, R0, 0x1, RZ, 0xc0, !PT ;  /* 0x0000000100001812 */ /* 0x000fc800078ec0ff */
[----:B------:R-:W-:Y:S02]  /*b290*/  @P1 ISETP.EQ.U32.AND P2, PT, R0, 0x1, P0 ;  /* 0x000000010000180c */ /* 0x000fe40000742070 */
[----:B------:R-:W-:Y:S02]  /*b2a0*/  PLOP3.LUT P0, PT, PT, PT, PT, 0x80, 0x8 ;  /* 0x000000000008781c */ /* 0x000fe40003f0f070 */
[----:B------:R-:W-:Y:S02]  /*b2b0*/  @P1 PLOP3.LUT P0, PT, P2, PT, PT, 0x80, 0x8 ;  /* 0x000000000008181c */ /* 0x000fe4000170f070 */
[----:B------:R-:W-:-:S11]  /*b2c0*/  @P1 IADD3 R0, PT, PT, R4, 0x1, RZ ;  /* 0x0000000104001810 */ /* 0x000fd60007ffe0ff */
[----:B------:R-:W-:-:S05]  /*b2d0*/  @!P0 IMAD.MOV R0, RZ, RZ, R4 ;  /* 0x000000ffff008224 */ /* 0x000fca00078e0204 */
[----:B------:R-:W-:-:S05]  /*b2e0*/  @P1 MOV R5, R0 ;  /* 0x0000000000051202 */ /* 0x000fca0000000f00 */
[----:B------:R1:W-:Y:S01]  /*b2f0*/  STG.E.U8 desc[UR36][R2.64], R5 ;  /* 0x0000000502007986 */ /* 0x0003e2000c101124 */
[----:B------:R-:W-:Y:S05]  /*b300*/  BRA `(.L_x_200) ;  /* 0x0000000400487947 */ /* 0x000fea0003800000 */
.L_x_218:
[----:B------:R1:W-:Y:S01]  /*b310*/  STG.E.64 desc[UR36][R2.64], R54 ;  /* 0x0000003602007986 */ /* 0x0003e2000c101b24 */
[----:B------:R-:W-:Y:S05]  /*b320*/  BRA `(.L_x_200) ;  /* 0x0000000400407947 */ /* 0x000fea0003800000 */
.L_x_217:
[----:B------:R1:W-:Y:S01]  /*b330*/  STG.E desc[UR36][R2.64], R54 ;  /* 0x0000003602007986 */ /* 0x0003e2000c101924 */
[----:B------:R-:W-:Y:S05]  /*b340*/  BRA `(.L_x_200) ;  /* 0x0000000400387947 */ /* 0x000fea0003800000 */
.L_x_207:
        /* <DEDUP_REMOVED lines=11> */
.L_x_220:
[----:B------:R-:W1:Y:S01]  /*b400*/  I2F.F64.S64 R4, R54 ;  /* 0x0000003600047312 */ /* 0x000e620000301c00 */
[----:B------:R-:W-:-:S05]  /*b410*/  CS2R R6, SRZ ;  /* 0x0000000000067805 */ /* 0x000fca000001ff00 */
[----:B-1----:R1:W-:Y:S01]  /*b420*/  STG.E.128 desc[UR36][R2.64], R4 ;  /* 0x0000000402007986 */ /* 0x0023e2000c101d24 */
[----:B------:R-:W-:Y:S05]  /*b430*/  BRA `(.L_x_200) ;  /* 0x0000000000fc7947 */ /* 0x000fea0003800000 */
.L_x_219:
[----:B------:R-:W-:-:S09]  /*b440*/  UISETP.NE.AND UP0, UPT, UR4, 0xf, UPT ;  /* 0x0000000f0400788c */ /* 0x000fd2000bf05270 */
[----:B------:R-:W-:Y:S05]  /*b450*/  BRA.U !UP0, `(.L_x_221) ;  /* 0x0000000108e87547 */ /* 0x000fea000b800000 */
[----:B------:R-:W-:-:S09]  /*b460*/  UISETP.NE.AND UP0, UPT, UR4, 0x17, UPT ;  /* 0x000000170400788c */ /* 0x000fd2000bf05270 */
[----:B------:R-:W-:Y:S05]  /*b470*/  BRA.U !UP0, `(.L_x_222) ;  /* 0x0000000108907547 */ /* 0x000fea000b800000 */
[----:B------:R-:W-:-:S09]  /*b480*/  UISETP.NE.AND UP0, UPT, UR4, 0x18, UPT ;  /* 0x000000180400788c */ /* 0x000fd2000bf05270 */
[----:B------:R-:W-:Y:S05]  /*b490*/  BRA.U !UP0, `(.L_x_223) ;  /* 0x0000000108447547 */ /* 0x000fea000b800000 */
.L_x_199:
[----:B----4-:R-:W-:Y:S01]  /*b4a0*/  MOV R0, 0x0 ;  /* 0x0000000000007802 */ /* 0x010fe20000000f00 */
        /* <DEDUP_REMOVED lines=9> */
[----:B----4-:R-:W-:Y:S01]  /*b540*/  IMAD.U32 R6, RZ, RZ, UR6 ;  /* 0x00000006ff067e24 */ /* 0x010fe2000f8e00ff */
[----:B------:R-:W-:Y:S01]  /*b550*/  MOV R7, UR7 ;  /* 0x0000000700077c02 */ /* 0x000fe20008000f00 */
[----:B-----5:R-:W-:Y:S01]  /*b560*/  IMAD.U32 R10, RZ, RZ, UR8 ;  /* 0x00000008ff0a7e24 */ /* 0x020fe2000f8e00ff */
[----:B--2---:R-:W-:-:S07]  /*b570*/  MOV R11, UR9 ;  /* 0x00000009000b7c02 */ /* 0x004fce0008000f00 */
[----:B------:R-:W-:-:S07]  /*b580*/  LEPC R20, `(.L_x_224) ;  /* 0x000000001014794e */ /* 0x000fce0000000000 */
[----:B0--3--:R-:W-:Y:S05]  /*b590*/  CALL.ABS.NOINC R2 ;  /* 0x0000000002007343 */ /* 0x009fea0003c00000 */
.L_x_224:
[----:B------:R-:W-:Y:S05]  /*b5a0*/  BRA `(.L_x_200) ;  /* 0x0000000000a07947 */ /* 0x000fea0003800000 */
.L_x_223:
[----:B------:R-:W1:Y:S01]  /*b5b0*/  I2F.S64 R55, R54 ;  /* 0x0000003600377312 */ /* 0x000e620000301400 */
[----:B------:R-:W-:Y:S01]  /*b5c0*/  BSSY.RECONVERGENT B0, `(.L_x_225) ;  /* 0x000000c000007945 */ /* 0x000fe20003800200 */
[----:B----4-:R-:W-:Y:S02]  /*b5d0*/  MOV R0, 0x7f ;  /* 0x0000007f00007802 */ /* 0x010fe40000000f00 */
        /* <DEDUP_REMOVED lines=10> */
.L_x_226:
[----:B------:R-:W-:Y:S05]  /*b680*/  BSYNC.RECONVERGENT B0 ;  /* 0x0000000000007941 */ /* 0x000fea0003800200 */
.L_x_225:
[----:B------:R-:W-:-:S05]  /*b690*/  LOP3.LUT R5, R0, 0x80, R5, 0xf8, !PT ;  /* 0x0000008000057812 */ /* 0x000fca00078ef805 */
[----:B------:R3:W-:Y:S01]  /*b6a0*/  STG.E.U8 desc[UR36][R2.64], R5 ;  /* 0x0000000502007986 */ /* 0x0007e2000c101124 */
[----:B------:R-:W-:Y:S05]  /*b6b0*/  BRA `(.L_x_200) ;  /* 0x00000000005c7947 */ /* 0x000fea0003800000 */
.L_x_222:
[----:B------:R-:W1:Y:S01]  /*b6c0*/  I2F.S64 R5, R54 ;  /* 0x0000003600057312 */ /* 0x000e620000301400 */
[----:B------:R-:W-:Y:S01]  /*b6d0*/  BSSY.RECONVERGENT B0, `(.L_x_227) ;  /* 0x000000e000007945 */ /* 0x000fe20003800200 */
[----:B-1----:R-:W-:-:S04]  /*b6e0*/  LOP3.LUT R4, R5, 0x7fffffff, RZ, 0xc0, !PT ;  /* 0x7fffffff05047812 */ /* 0x002fc800078ec0ff */
[----:B------:R-:W-:-:S13]  /*b6f0*/  ISETP.GT.U32.AND P0, PT, R4, 0x477fffff, PT ;  /* 0x477fffff0400780c */ /* 0x000fda0003f04070 */
[----:B------:R-:W-:Y:S05]  /*b700*/  @P0 BRA `(.L_x_228) ;  /* 0x00000000001c0947 */ /* 0x000fea0003800000 */
[----:B------:R-:W-:-:S13]  /*b710*/  ISETP.GE.U32.AND P0, PT, R4, 0x38800000, PT ;  /* 0x388000000400780c */ /* 0x000fda0003f06070 */
[----:B----4-:R-:W-:-:S04]  /*b720*/  @P0 SHF.R.U32.HI R0, RZ, 0x15, R5 ;  /* 0x00000015ff000819 */ /* 0x010fc80000011605 */
[----:B------:R-:W-:-:S04]  /*b730*/  @P0 LOP3.LUT R0, R0, 0x1, RZ, 0xc0, !PT ;  /* 0x0000000100000812 */ /* 0x000fc800078ec0ff */
[----:B------:R-:W-:-:S04]  /*b740*/  @P0 IADD3 R0, PT, PT, R5, 0x80fffff, R0 ;  /* 0x080fffff05000810 */ /* 0x000fc80007ffe000 */
[----:B------:R-:W-:Y:S01]  /*b750*/  @P0 SHF.R.U32.HI R0, RZ, 0x15, R0 ;  /* 0x00000015ff000819 */ /* 0x000fe20000011600 */
[----:B------:R-:W-:Y:S01]  /*b760*/  @!P0 FADD.FTZ R0, R4, 128 ;  /* 0x4300000004008421 */ /* 0x000fe20000010000 */
[----:B------:R-:W-:Y:S06]  /*b770*/  BRA `(.L_x_229) ;  /* 0x00000000000c7947 */ /* 0x000fec0003800000 */
.L_x_228:
[----:B----4-:R-:W-:Y:S01]  /*b780*/  IMAD.MOV.U32 R0, RZ, RZ, 0x7f ;  /* 0x0000007fff007424 */ /* 0x010fe200078e00ff */
[----:B------:R-:W-:-:S04]  /*b790*/  ISETP.GT.U32.AND P0, PT, R4, 0x7f800000, PT ;  /* 0x7f8000000400780c */ /* 0x000fc80003f04070 */
[----:B------:R-:W-:-:S09]  /*b7a0*/  SEL R0, R0, 0x7c, P0 ;  /* 0x0000007c00007807 */ /* 0x000fd20000000000 */
.L_x_229:
[----:B------:R-:W-:Y:S05]  /*b7b0*/  BSYNC.RECONVERGENT B0 ;  /* 0x0000000000007941 */ /* 0x000fea0003800200 */
.L_x_227:
[----:B------:R-:W-:-:S04]  /*b7c0*/  SHF.R.U32.HI R5, RZ, 0x18, R5 ;  /* 0x00000018ff057819 */ /* 0x000fc80000011605 */
[----:B------:R-:W-:-:S05]  /*b7d0*/  LOP3.LUT R5, R0, 0x80, R5, 0xf8, !PT ;  /* 0x0000008000057812 */ /* 0x000fca00078ef805 */
[----:B------:R1:W-:Y:S01]  /*b7e0*/  STG.E.U8 desc[UR36][R2.64], R5 ;  /* 0x0000000502007986 */ /* 0x0003e2000c101124 */
[----:B------:R-:W-:Y:S05]  /*b7f0*/  BRA `(.L_x_200) ;  /* 0x00000000000c7947 */ /* 0x000fea0003800000 */
.L_x_221:
[----:B----4-:R-:W1:Y:S02]  /*b800*/  I2F.S64 R0, R54 ;  /* 0x0000003600007312 */ /* 0x010e640000301400 */
[----:B-1----:R-:W-:-:S05]  /*b810*/  F2FP.BF16.F32.PACK_AB R0, RZ, R0 ;  /* 0x00000000ff00723e */ /* 0x002fca00000010ff */
[----:B------:R1:W-:Y:S02]  /*b820*/  STG.E.U16 desc[UR36][R2.64], R0 ;  /* 0x0000000002007986 */ /* 0x0003e4000c101524 */
.L_x_200:
[----:B------:R-:W-:-:S07]  /*b830*/  IADD3 R17, PT, PT, R17, 0x80, RZ ;  /* 0x0000008011117810 */ /* 0x000fce0007ffe0ff */
.L_x_155:
[----:B------:R-:W-:Y:S05]  /*b840*/  BSYNC.RECONVERGENT B6 ;  /* 0x0000000000067941 */ /* 0x000fea0003800200 */
.L_x_154:
[----:B------:R-:W5:Y:S02]  /*b850*/  LDCU UR4, c[0x0][0x380] ;  /* 0x00007000ff0477ac */ /* 0x000f640008000800 */
[----:B-----5:R-:W-:-:S13]  /*b860*/  ISETP.GE.AND P0, PT, R17, UR4, PT ;  /* 0x0000000411007c0c */ /* 0x020fda000bf06270 */
[----:B------:R-:W-:Y:S05]  /*b870*/  @P0 EXIT ;  /* 0x000000000000094d */ /* 0x000fea0003800000 */
[----:B------:R-:W5:Y:S01]  /*b880*/  LDCU UR4, c[0x0][0x388] ;  /* 0x00007100ff0477ac */ /* 0x000f620008000800 */
[----:B------:R-:W-:Y:S02]  /*b890*/  HFMA2 R16, -RZ, RZ, 0, 0 ;  /* 0x00000000ff107431 */ /* 0x000fe400000001ff */
[----:B-1234-:R-:W-:Y:S01]  /*b8a0*/  IMAD.MOV.U32 R0, RZ, RZ, RZ ;  /* 0x000000ffff007224 */ /* 0x01efe200078e00ff */
[----:B-----5:R-:W-:-:S09]  /*b8b0*/  UISETP.NE.AND UP0, UPT, UR4, URZ, UPT ;  /* 0x000000ff0400728c */ /* 0x020fd2000bf05270 */
[----:B------:R-:W-:Y:S05]  /*b8c0*/  BRA.U !UP0, `(.L_x_230) ;  /* 0x0000001108a87547 */ /* 0x000fea000b800000 */
[----:B------:R-:W1:Y:S01]  /*b8d0*/  LDCU.64 UR4, c[0x0][0x390] ;  /* 0x00007200ff0477ac */ /* 0x000e620008000a00 */
[----:B------:R-:W-:Y:S01]  /*b8e0*/  IMAD.MOV.U32 R16, RZ, RZ, RZ ;  /* 0x000000ffff107224 */ /* 0x000fe200078e00ff */
[----:B------:R-:W2:Y:S01]  /*b8f0*/  LDCU UR6, c[0x0][0x38c] ;  /* 0x00007180ff0677ac */ /* 0x000ea20008000800 */
[----:B------:R-:W3:Y:S01]  /*b900*/  LDCU.64 UR8, c[0x0][0x4b8] ;  /* 0x00009700ff0877ac */ /* 0x000ee20008000a00 */
[----:B------:R-:W-:Y:S01]  /*b910*/  UISETP.NE.AND UP0, UPT, UR44, URZ, UPT ;  /* 0x000000ff2c00728c */ /* 0x000fe2000bf05270 */
[----:B-1----:R-:W-:-:S05]  /*b920*/  IMAD.HI.U32 R2, R17, UR4, R16 ;  /* 0x0000000411027c27 */ /* 0x002fca000f8e0010 */
[----:B------:R-:W-:-:S04]  /*b930*/  SHF.R.U32.HI R3, RZ, UR5, R2 ;  /* 0x00000005ff037c19 */ /* 0x000fc80008011602 */
[----:B------:R-:W-:-:S05]  /*b940*/  IADD3 R0, PT, PT, -R3, RZ, RZ ;  /* 0x000000ff03007210 */ /* 0x000fca0007ffe1ff */
        /* <DEDUP_REMOVED lines=283> */
[----:B------:R-:W3:Y:S02]  /*cb00*/  LDCU.64 UR8, c[0x0][0x578] ;  /* 0x0000af00ff0877ac */ /* 0x000ee40008000a00 */
[----:B-1----:R-:W-:-:S05]  /*cb10*/  IMAD.HI.U32 R2, R5, UR4, R4 ;  /* 0x0000000405027c27 */ /* 0x002fca000f8e0004 */
[----:B------:R-:W-:-:S04]  /*cb20*/  SHF.R.U32.HI R2, RZ, UR5, R2 ;  /* 0x00000005ff027c19 */ /* 0x000fc80008011602 */
[----:B------:R-:W-:-:S05]  /*cb30*/  IADD3 R3, PT, PT, -R2, RZ, RZ ;  /* 0x000000ff02037210 */ /* 0x000fca0007ffe1ff */
[----:B--2---:R-:W-:-:S04]  /*cb40*/  IMAD R5, R3, UR6, R5 ;  /* 0x0000000603057c24 */ /* 0x004fc8000f8e0205 */
[C---:B---3--:R-:W-:Y:S02]  /*cb50*/  IMAD R16, R5.reuse, UR8, R16 ;  /* 0x0000000805107c24 */ /* 0x048fe4000f8e0210 */
[----:B------:R-:W-:-:S07]  /*cb60*/  IMAD R0, R5, UR9, R0 ;  /* 0x0000000905007c24 */ /* 0x000fce000f8e0200 */
.L_x_230:
[----:B------:R-:W1:Y:S01]  /*cb70*/  LDCU.128 UR8, c[0x0][0x580] ;  /* 0x0000b000ff0877ac */ /* 0x000e620008000c00 */
[----:B------:R-:W-:-:S04]  /*cb80*/  UPRMT UR4, UR40, 0x9910, URZ ;  /* 0x0000991028047896 */ /* 0x000fc800080000ff */
[----:B------:R-:W-:Y:S01]  /*cb90*/  UISETP.GT.AND UP0, UPT, UR4, 0x9, UPT ;  /* 0x000000090400788c */ /* 0x000fe2000bf04270 */
[----:B-1----:R-:W-:Y:S02]  /*cba0*/  IADD3 R16, P0, PT, R16, UR8, RZ ;  /* 0x0000000810107c10 */ /* 0x002fe4000ff1e0ff */
[----:B------:R-:W-:-:S03]  /*cbb0*/  IADD3 R4, P1, PT, R0, UR10, RZ ;  /* 0x0000000a00047c10 */ /* 0x000fc6000ff3e0ff */
[----:B------:R-:W-:Y:S01]  /*cbc0*/  IMAD.X R17, RZ, RZ, UR9, P0 ;  /* 0x00000009ff117e24 */ /* 0x000fe200080e06ff */
[----:B------:R-:W-:Y:S02]  /*cbd0*/  IADD3.X R5, PT, PT, RZ, UR11, RZ, P1, !PT ;  /* 0x0000000bff057c10 */ /* 0x000fe40008ffe4ff */
[----:B------:R-:W-:Y:S07]  /*cbe0*/  BRA.U UP0, `(.L_x_231) ;  /* 0x0000000100e47547 */ /* 0x000fee000b800000 */
        /* <DEDUP_REMOVED lines=11> */
.L_x_234:
[----:B------:R1:W5:Y:S01]  /*cca0*/  LDG.E.U8 R2, desc[UR36][R4.64] ;  /* 0x0000002404027981 */ /* 0x000362000c1e1100 */
[----:B------:R-:W-:Y:S01]  /*ccb0*/  IMAD.MOV.U32 R3, RZ, RZ, RZ ;  /* 0x000000ffff037224 */ /* 0x000fe200078e00ff */
[----:B------:R-:W-:Y:S06]  /*ccc0*/  BRA `(.L_x_236) ;  /* 0x0000000c00407947 */ /* 0x000fec0003800000 */
.L_x_233:
        /* <DEDUP_REMOVED lines=8> */
.L_x_238:
[----:B------:R-:W2:Y:S02]  /*cd50*/  LDG.E R2, desc[UR36][R4.64] ;  /* 0x0000002404027981 */ /* 0x000ea4000c1e1900 */
[----:B--2---:R-:W-:Y:S01]  /*cd60*/  SHF.R.S32.HI R3, RZ, 0x1f, R2 ;  /* 0x0000001fff037819 */ /* 0x004fe20000011402 */
[----:B------:R-:W-:Y:S06]  /*cd70*/  BRA `(.L_x_236) ;  /* 0x0000000c00147947 */ /* 0x000fec0003800000 */
.L_x_237:
[----:B------:R-:W2:Y:S02]  /*cd80*/  LDG.E.S16 R2, desc[UR36][R4.64] ;  /* 0x0000002404027981 */ /* 0x000ea4000c1e1700 */
[----:B--2---:R-:W-:Y:S01]  /*cd90*/  SHF.R.S32.HI R3, RZ, 0x1f, R2 ;  /* 0x0000001fff037819 */ /* 0x004fe20000011402 */
[----:B------:R-:W-:Y:S06]  /*cda0*/  BRA `(.L_x_236) ;  /* 0x0000000c00087947 */ /* 0x000fec0003800000 */
.L_x_232:
[----:B------:R-:W-:-:S09]  /*cdb0*/  UISETP.GT.AND UP0, UPT, UR4, 0x6, UPT ;  /* 0x000000060400788c */ /* 0x000fd2000bf04270 */
[----:B------:R-:W-:Y:S05]  /*cdc0*/  BRA.U UP0, `(.L_x_239) ;  /* 0x00000001002c7547 */ /* 0x000fea000b800000 */
[----:B------:R-:W-:-:S09]  /*cdd0*/  UISETP.NE.AND UP0, UPT, UR4, 0x5, UPT ;  /* 0x000000050400788c */ /* 0x000fd2000bf05270 */
[----:B------:R-:W-:Y:S05]  /*cde0*/  BRA.U !UP0, `(.L_x_240) ;  /* 0x0000000108147547 */ /* 0x000fea000b800000 */
[----:B------:R-:W-:-:S09]  /*cdf0*/  UISETP.NE.AND UP0, UPT, UR4, 0x6, UPT ;  /* 0x000000060400788c */ /* 0x000fd2000bf05270 */
[----:B------:R-:W-:Y:S05]  /*ce00*/  BRA.U UP0, `(.L_x_235) ;  /* 0x0000000900987547 */ /* 0x000fea000b800000 */
[----:B------:R-:W2:Y:S02]  /*ce10*/  LDG.E R2, desc[UR36][R4.64] ;  /* 0x0000002404027981 */ /* 0x000ea4000c1e1900 */
[----:B--2---:R-:W2:Y:S01]  /*ce20*/  F2I.S64.TRUNC R2, R2 ;  /* 0x0000000200027311 */ /* 0x004ea2000020d900 */
[----:B------:R-:W-:Y:S05]  /*ce30*/  BRA `(.L_x_236) ;  /* 0x0000000800e47947 */ /* 0x000fea0003800000 */
.L_x_240:
[----:B------:R-:W2:Y:S02]  /*ce40*/  LDG.E.U16 R4, desc[UR36][R4.64] ;  /* 0x0000002404047981 */ /* 0x000ea4000c1e1500 */
[----:B--2---:R-:W-:-:S06]  /*ce50*/  HADD2.F32 R2, -RZ, R4.H0_H0 ;  /* 0x20000004ff027230 */ /* 0x004fcc0000004100 */
[----:B------:R-:W1:Y:S01]  /*ce60*/  F2I.S64.TRUNC R2, R2 ;  /* 0x0000000200027311 */ /* 0x000e62000020d900 */
[----:B------:R-:W-:Y:S05]  /*ce70*/  BRA `(.L_x_236) ;  /* 0x0000000800d47947 */ /* 0x000fea0003800000 */
.L_x_239:
[----:B------:R-:W-:-:S09]  /*ce80*/  UISETP.NE.AND UP0, UPT, UR4, 0x7, UPT ;  /* 0x000000070400788c */ /* 0x000fd2000bf05270 */
[----:B------:R-:W-:Y:S05]  /*ce90*/  BRA.U !UP0, `(.L_x_241) ;  /* 0x00000001082c7547 */ /* 0x000fea000b800000 */
[----:B------:R-:W-:-:S09]  /*cea0*/  UISETP.NE.AND UP0, UPT, UR4, 0x8, UPT ;  /* 0x000000080400788c */ /* 0x000fd2000bf05270 */
[----:B------:R-:W-:Y:S05]  /*ceb0*/  BRA.U !UP0, `(.L_x_242) ;  /* 0x0000000108147547 */ /* 0x000fea000b800000 */
[----:B------:R-:W-:-:S09]  /*cec0*/  UISETP.NE.AND UP0, UPT, UR4, 0x9, UPT ;  /* 0x000000090400788c */ /* 0x000fd2000bf05270 */
[----:B------:R-:W-:Y:S05]  /*ced0*/  BRA.U UP0, `(.L_x_235) ;  /* 0x0000000900647547 */ /* 0x000fea000b800000 */
[----:B------:R-:W2:Y:S02]  /*cee0*/  LDG.E R2, desc[UR36][R4.64] ;  /* 0x0000002404027981 */ /* 0x000ea4000c1e1900 */
[----:B--2---:R-:W3:Y:S01]  /*cef0*/  F2I.S64.TRUNC R2, R2 ;  /* 0x0000000200027311 */ /* 0x004ee2000020d900 */
[----:B------:R-:W-:Y:S05]  /*cf00*/  BRA `(.L_x_236) ;  /* 0x0000000800b07947 */ /* 0x000fea0003800000 */
.L_x_242:
[----:B------:R-:W2:Y:S02]  /*cf10*/  LDG.E.U16 R4, desc[UR36][R4.64] ;  /* 0x0000002404047981 */ /* 0x000ea4000c1e1500 */
[----:B--2---:R-:W-:-:S06]  /*cf20*/  HADD2.F32 R2, -RZ, R4.H0_H0 ;  /* 0x20000004ff027230 */ /* 0x004fcc0000004100 */
[----:B------:R-:W4:Y:S01]  /*cf30*/  F2I.S64.TRUNC R2, R2 ;  /* 0x0000000200027311 */ /* 0x000f22000020d900 */
[----:B------:R-:W-:Y:S05]  /*cf40*/  BRA `(.L_x_236) ;  /* 0x0000000800a07947 */ /* 0x000fea0003800000 */
.L_x_241:
[----:B------:R-:W2:Y:S02]  /*cf50*/  LDG.E.64 R2, desc[UR36][R4.64] ;  /* 0x0000002404027981 */ /* 0x000ea4000c1e1b00 */
[----:B--2---:R-:W1:Y:S01]  /*cf60*/  F2I.S64.F64.TRUNC R2, R2 ;  /* 0x0000000200027311 */ /* 0x004e62000030d900 */
[----:B------:R-:W-:Y:S05]  /*cf70*/  BRA `(.L_x_236) ;  /* 0x0000000800947947 */ /* 0x000fea0003800000 */
.L_x_231:
        /* <DEDUP_REMOVED lines=13> */
.L_x_245:
[----:B------:R-:W2:Y:S02]  /*d050*/  LDG.E.64 R2, desc[UR36][R4.64] ;  /* 0x0000002404027981 */ /* 0x000ea4000c1e1b00 */
[----:B--2---:R-:W1:Y:S01]  /*d060*/  F2I.S64.F64.TRUNC R2, R2 ;  /* 0x0000000200027311 */ /* 0x004e62000030d900 */
[----:B------:R-:W-:Y:S05]  /*d070*/  BRA `(.L_x_236) ;  /* 0x0000000800547947 */ /* 0x000fea0003800000 */
.L_x_244:
        /* <DEDUP_REMOVED lines=23> */
[----:B------:R-:W-:-:S06]  /*d1f0*/  LOP3.LUT R3, R3, 0x80000000, R0, 0xf8, !PT ;  /* 0x8000000003037812 */ /* 0x000fcc00078ef800 */
[----:B------:R-:W1:Y:S01]  /*d200*/  F2I.S64.TRUNC R2, R3 ;  /* 0x0000000300027311 */ /* 0x000e62000020d900 */
[----:B------:R-:W-:Y:S05]  /*d210*/  BRA `(.L_x_236) ;  /* 0x0000000400ec7947 */ /* 0x000fea0003800000 */
.L_x_247:
[----:B------:R-:W2:Y:S02]  /*d220*/  LDG.E.U8 R3, desc[UR36][R4.64] ;  /* 0x0000002404037981 */ /* 0x000ea4000c1e1100 */
[C---:B--2---:R-:W-:Y:S01]  /*d230*/  SHF.L.U32 R0, R3.reuse, 0x19, RZ ;  /* 0x0000001903007819 */ /* 0x044fe200000006ff */
[----:B------:R-:W-:-:S03]  /*d240*/  IMAD.SHL.U32 R3, R3, 0x100, RZ ;  /* 0x0000010003037824 */ /* 0x000fc600078e00ff */
[----:B------:R-:W-:-:S13]  /*d250*/  ISETP.GE.U32.AND P0, PT, R0, 0x8000000, PT ;  /* 0x080000000000780c */ /* 0x000fda0003f06070 */
[C---:B------:R-:W-:Y:S02]  /*d260*/  @!P0 LOP3.LUT R2, R3.reuse, 0x7f00, RZ, 0xc0, !PT ;  /* 0x00007f0003028812 */ /* 0x040fe400078ec0ff */
[----:B------:R-:W-:Y:S02]  /*d270*/  @P0 LEA.HI R0, R0, 0x70000000, RZ, 0x1c ;  /* 0x7000000000000811 */ /* 0x000fe400078fe0ff */
[----:B------:R-:W-:Y:S02]  /*d280*/  @!P0 LOP3.LUT R2, R2, 0x3f000000, RZ, 0xfc, !PT ;  /* 0x3f00000002028812 */ /* 0x000fe400078efcff */
[----:B------:R-:W-:Y:S01]  /*d290*/  PRMT R3, R3, 0x9910, RZ ;  /* 0x0000991003037816 */ /* 0x000fe200000000ff */
[----:B------:R-:W-:Y:S02]  /*d2a0*/  @P0 FMUL.FTZ R0, R0, 1.9259299443872358531e-34 ;  /* 0x0780000000000820 */ /* 0x000fe40000410000 */
[----:B------:R-:W-:-:S05]  /*d2b0*/  @!P0 FADD.FTZ R0, R2, -0.5 ;  /* 0xbf00000002008421 */ /* 0x000fca0000010000 */
[----:B------:R-:W-:-:S06]  /*d2c0*/  LOP3.LUT R3, R0, 0x80000000, R3, 0xf8, !PT ;  /* 0x8000000000037812 */ /* 0x000fcc00078ef803 */
[----:B------:R-:W1:Y:S01]  /*d2d0*/  F2I.S64.TRUNC R2, R3 ;  /* 0x0000000300027311 */ /* 0x000e62000020d900 */
[----:B------:R-:W-:Y:S05]  /*d2e0*/  BRA `(.L_x_236) ;  /* 0x0000000400b87947 */ /* 0x000fea0003800000 */
.L_x_246:
[----:B------:R-:W2:Y:S02]  /*d2f0*/  LDG.E.U16 R2, desc[UR36][R4.64] ;  /* 0x0000002404027981 */ /* 0x000ea4000c1e1500 */
[----:B--2---:R-:W-:-:S06]  /*d300*/  SHF.L.U32 R2, R2, 0x10, RZ ;  /* 0x0000001002027819 */ /* 0x004fcc00000006ff */
[----:B------:R-:W1:Y:S01]  /*d310*/  F2I.S64.TRUNC R2, R2 ;  /* 0x0000000200027311 */ /* 0x000e62000020d900 */
[----:B------:R-:W-:Y:S05]  /*d320*/  BRA `(.L_x_236) ;  /* 0x0000000400a87947 */ /* 0x000fea0003800000 */
.L_x_243:
        /* <DEDUP_REMOVED lines=11> */
.L_x_250:
[----:B------:R-:W2:Y:S01]  /*d3e0*/  LDG.E.U8 R4, desc[UR36][R4.64] ;  /* 0x0000002404047981 */ /* 0x000ea2000c1e1100 */
[----:B------:R-:W-:Y:S01]  /*d3f0*/  BSSY.RECONVERGENT B0, `(.L_x_251) ;  /* 0x0000018000007945 */ /* 0x000fe20003800200 */
[----:B------:R-:W-:Y:S02]  /*d400*/  MOV R2, RZ ;  /* 0x000000ff00027202 */ /* 0x000fe40000000f00 */
        /* <DEDUP_REMOVED lines=18> */
.L_x_254:
[----:B------:R-:W-:Y:S05]  /*d530*/  BSYNC.RECONVERGENT B1 ;  /* 0x0000000000017941 */ /* 0x000fea0003800200 */
.L_x_253:
[----:B------:R-:W-:Y:S02]  /*d540*/  SHF.L.U32 R0, R0, 0x14, RZ ;  /* 0x0000001400007819 */ /* 0x000fe400000006ff */
[----:B------:R-:W-:-:S04]  /*d550*/  LEA R2, R2, 0x3b800000, 0x17 ;  /* 0x3b80000002027811 */ /* 0x000fc800078eb8ff */
[----:B------:R-:W-:-:S07]  /*d560*/  LOP3.LUT R2, R2, R0, R7, 0xfe, !PT ;  /* 0x0000000002027212 */ /* 0x000fce00078efe07 */
.L_x_252:
[----:B------:R-:W-:Y:S05]  /*d570*/  BSYNC.RECONVERGENT B0 ;  /* 0x0000000000007941 */ /* 0x000fea0003800200 */
.L_x_251:
[----:B------:R-:W1:Y:S01]  /*d580*/  F2I.S64.TRUNC R2, R2 ;  /* 0x0000000200027311 */ /* 0x000e62000020d900 */
[----:B------:R-:W-:Y:S05]  /*d590*/  BRA `(.L_x_236) ;  /* 0x00000004000c7947 */ /* 0x000fea0003800000 */
.L_x_249:
        /* <DEDUP_REMOVED lines=21> */
.L_x_258:
[----:B------:R-:W-:Y:S05]  /*d6f0*/  BSYNC.RECONVERGENT B1 ;  /* 0x0000000000017941 */ /* 0x000fea0003800200 */
.L_x_257:
[----:B------:R-:W-:Y:S01]  /*d700*/  IMAD.SHL.U32 R0, R0, 0x200000, RZ ;  /* 0x0020000000007824 */ /* 0x000fe200078e00ff */
[----:B------:R-:W-:-:S04]  /*d710*/  LEA R2, R2, 0x37800000, 0x17 ;  /* 0x3780000002027811 */ /* 0x000fc800078eb8ff */
[----:B------:R-:W-:-:S07]  /*d720*/  LOP3.LUT R2, R2, R0, R7, 0xfe, !PT ;  /* 0x0000000002027212 */ /* 0x000fce00078efe07 */
.L_x_256:
[----:B------:R-:W-:Y:S05]  /*d730*/  BSYNC.RECONVERGENT B0 ;  /* 0x0000000000007941 */ /* 0x000fea0003800200 */
.L_x_255:
[----:B------:R-:W1:Y:S01]  /*d740*/  F2I.S64.TRUNC R2, R2 ;  /* 0x0000000200027311 */ /* 0x000e62000020d900 */
[----:B------:R-:W-:Y:S05]  /*d750*/  BRA `(.L_x_236) ;  /* 0x00000000009c7947 */ /* 0x000fea0003800000 */
.L_x_248:
        /* <DEDUP_REMOVED lines=12> */
[----:B------:R-:W-:Y:S01]  /*d820*/  @!P0 IMAD.MOV.U32 R2, RZ, RZ, 0x7f800001 ;  /* 0x7f800001ff028424 */ /* 0x000fe200078e00ff */
[----:B------:R-:W-:-:S07]  /*d830*/  @P0 SHF.L.U32 R2, R4, 0x17, RZ ;  /* 0x0000001704020819 */ /* 0x000fce00000006ff */
.L_x_262:
[----:B------:R-:W-:Y:S05]  /*d840*/  BSYNC.RECONVERGENT B0 ;  /* 0x0000000000007941 */ /* 0x000fea0003800200 */
.L_x_261:
[----:B------:R-:W1:Y:S01]  /*d850*/  F2I.S64.TRUNC R2, R2 ;  /* 0x0000000200027311 */ /* 0x000e62000020d900 */
[----:B------:R-:W-:Y:S05]  /*d860*/  BRA `(.L_x_236) ;  /* 0x0000000000587947 */ /* 0x000fea0003800000 */
.L_x_235:
        /* <DEDUP_REMOVED lines=16> */
.L_x_263:
[----:B------:R-:W-:Y:S01]  /*d970*/  CS2R R2, SRZ ;  /* 0x0000000000027805 */ /* 0x000fe2000001ff00 */
[----:B------:R-:W-:Y:S06]  /*d980*/  BRA `(.L_x_236) ;  /* 0x0000000000107947 */ /* 0x000fec0003800000 */
.L_x_260:
[----:B------:R1:W5:Y:S01]  /*d990*/  LDG.E.64 R2, desc[UR36][R4.64] ;  /* 0x0000002404027981 */ /* 0x000362000c1e1b00 */
[----:B------:R-:W-:Y:S05]  /*d9a0*/  BRA `(.L_x_236) ;  /* 0x0000000000087947 */ /* 0x000fea0003800000 */
.L_x_259:
[----:B------:R1:W5:Y:S01]  /*d9b0*/  LDG.E R2, desc[UR36][R4.64] ;  /* 0x0000002404027981 */ /* 0x000362000c1e1900 */
[----:B------:R-:W-:-:S07]  /*d9c0*/  MOV R3, RZ ;  /* 0x000000ff00037202 */ /* 0x000fce0000000f00 */
.L_x_236:
[----:B------:R-:W0:Y:S01]  /*d9d0*/  LDC.64 R10, c[0x0][0x5a0] ;  /* 0x00016800ff0a7b82 */ /* 0x000e220000000a00 */
[----:B------:R-:W1:Y:S01]  /*d9e0*/  LDCU.64 UR4, c[0x0][0x598] ;  /* 0x0000b300ff0477ac */ /* 0x000e620008000a00 */
[----:B------:R-:W-:Y:S01]  /*d9f0*/  CS2R R48, SRZ ;  /* 0x0000000000307805 */ /* 0x000fe2000001ff00 */
[----:B-12345:R-:W-:Y:S02]  /*da00*/  IMAD R3, R3, UR4, RZ ;  /* 0x0000000403037c24 */ /* 0x03efe4000f8e02ff */
[----:B------:R-:W-:Y:S01]  /*da10*/  IMAD.WIDE.U32 R8, R2, UR4, RZ ;  /* 0x0000000402087c25 */ /* 0x000fe2000f8e00ff */
[----:B0-----:R-:W-:-:S03]  /*da20*/  ISETP.GE.U32.AND P0, PT, R10, 0x1, PT ;  /* 0x000000010a00780c */ /* 0x001fc60003f06070 */
[----:B------:R-:W-:Y:S01]  /*da30*/  IMAD R3, R2, UR5, R3 ;  /* 0x0000000502037c24 */ /* 0x000fe2000f8e0203 */
[----:B------:R-:W-:-:S13]  /*da40*/  ISETP.GE.AND.EX P0, PT, R11, RZ, PT, P0 ;  /* 0x000000ff0b00720c */ /* 0x000fda0003f06300 */
[----:B------:R-:W-:Y:S05]  /*da50*/  @!P0 BRA `(.L_x_264) ;  /* 0x0000000c00388947 */ /* 0x000fea0003800000 */
[----:B------:R-:W0:Y:S01]  /*da60*/  LDC.64 R4, c[0x0][0x5b0] ;  /* 0x00016c00ff047b82 */ /* 0x000e220000000a00 */
[----:B------:R-:W-:Y:S01]  /*da70*/  ISETP.GE.U32.AND P0, PT, R10, 0x8, PT ;  /* 0x000000080a00780c */ /* 0x000fe20003f06070 */
[----:B------:R-:W-:Y:S02]  /*da80*/  HFMA2 R53, -RZ, RZ, 0, 0 ;  /* 0x00000000ff357431 */ /* 0x000fe400000001ff */
[----:B------:R-:W-:Y:S01]  /*da90*/  IMAD.IADD R7, R9, 0x1, R3 ;  /* 0x0000000109077824 */ /* 0x000fe200078e0203 */
[----:B------:R-:W-:Y:S02]  /*daa0*/  CS2R R48, SRZ ;  /* 0x0000000000307805 */ /* 0x000fe4000001ff00 */
[----:B------:R-:W-:Y:S01]  /*dab0*/  ISETP.GE.U32.AND.EX P0, PT, R11, RZ, PT, P0 ;  /* 0x000000ff0b00720c */ /* 0x000fe20003f06100 */
[----:B------:R-:W-:-:S12]  /*dac0*/  IMAD.MOV.U32 R0, RZ, RZ, RZ ;  /* 0x000000ffff007224 */ /* 0x000fd800078e00ff */
[----:B------:R-:W-:Y:S05]  /*dad0*/  @!P0 BRA `(.L_x_265) ;  /* 0x0000000400708947 */ /* 0x000fea0003800000 */
[----:B------:R-:W1:Y:S01]  /*dae0*/  LDCU.64 UR4, c[0x0][0x5a8] ;  /* 0x0000b500ff0477ac */ /* 0x000e620008000a00 */
[----:B0-----:R-:W-:Y:S01]  /*daf0*/  SHF.L.U32 R13, R5, 0x3, RZ ;  /* 0x00000003050d7819 */ /* 0x001fe200000006ff */
[----:B------:R-:W-:Y:S01]  /*db00*/  IMAD.WIDE.U32 R2, R4, 0x8, RZ ;  /* 0x0000000804027825 */ /* 0x000fe200078e00ff */
[----:B------:R-:W-:Y:S01]  /*db10*/  LOP3.LUT R0, R11, 0x7fffffff, RZ, 0xc0, !PT ;  /* 0x7fffffff0b007812 */ /* 0x000fe200078ec0ff */
[----:B------:R-:W0:Y:S01]  /*db20*/  LDCU.64 UR6, c[0x0][0x590] ;  /* 0x0000b200ff0677ac */ /* 0x000e220008000a00 */
[----:B------:R-:W-:Y:S01]  /*db30*/  LOP3.LUT R53, R10, 0xfffffff8, RZ, 0xc0, !PT ;  /* 0xfffffff80a357812 */ /* 0x000fe200078ec0ff */
[----:B------:R-:W-:Y:S01]  /*db40*/  BSSY.RECONVERGENT B0, `(.L_x_265) ;  /* 0x0000055000007945 */ /* 0x000fe20003800200 */
[----:B------:R-:W-:Y:S01]  /*db50*/  IMAD.IADD R52, R3, 0x1, R13 ;  /* 0x0000000103347824 */ /* 0x000fe200078e020d */
[----:B------:R-:W-:Y:S02]  /*db60*/  SHF.L.U64.HI R50, R4, 0x6, R5 ;  /* 0x0000000604327819 */ /* 0x000fe40000010205 */
[----:B------:R-:W-:-:S02]  /*db70*/  CS2R R48, SRZ ;  /* 0x0000000000307805 */ /* 0x000fc4000001ff00 */
[----:B------:R-:W-:Y:S01]  /*db80*/  MOV R54, R53 ;  /* 0x0000003500367202 */ /* 0x000fe20000000f00 */
[----:B------:R-:W-:Y:S01]  /*db90*/  IMAD.MOV.U32 R55, RZ, RZ, R0 ;  /* 0x000000ffff377224 */ /* 0x000fe200078e0000 */
[----:B-1----:R-:W-:-:S04]  /*dba0*/  UIADD3 UR4, UP0, UPT, UR4, 0x20, URZ ;  /* 0x0000002004047890 */ /* 0x002fc8000ff1e0ff */
[----:B------:R-:W-:Y:S01]  /*dbb0*/  UIADD3.X UR5, UPT, UPT, URZ, UR5, URZ, UP0, !UPT ;  /* 0x00000005ff057290 */ /* 0x000fe200087fe4ff */
[C---:B0-----:R-:W-:Y:S02]  /*dbc0*/  LEA R51, P0, R8.reuse, UR6, 0x3 ;  /* 0x0000000608337c11 */ /* 0x041fe4000f8018ff */
[----:B------:R-:W-:Y:S02]  /*dbd0*/  MOV R12, UR4 ;  /* 0x00000004000c7c02 */ /* 0x000fe40008000f00 */
[----:B------:R-:W-:Y:S01]  /*dbe0*/  LEA.HI.X R11, R8, UR7, R7, 0x3, P0 ;  /* 0x00000007080b7c11 */ /* 0x000fe200080f1c07 */
[----:B------:R-:W-:-:S08]  /*dbf0*/  IMAD.U32 R13, RZ, RZ, UR5 ;  /* 0x00000005ff0d7e24 */ /* 0x000fd0000f8e00ff */
.L_x_266:
[----:B------:R-:W-:Y:S01]  /*dc00*/  MOV R14, R51 ;  /* 0x00000033000e7202 */ /* 0x000fe20000000f00 */
[----:B------:R-:W-:Y:S01]  /*dc10*/  IMAD.MOV.U32 R15, RZ, RZ, R11 ;  /* 0x000000ffff0f7224 */ /* 0x000fe200078e000b */
[----:B------:R-:W2:Y:S01]  /*dc20*/  LDG.E.64 R18, desc[UR36][R12.64+-0x20] ;  /* 0xffffe0240c127981 */ /* 0x000ea2000c1e1b00 */
[----:B------:R-:W-:-:S03]  /*dc30*/  IADD3 R32, P0, PT, R51, R2, RZ ;  /* 0x0000000233207210 */ /* 0x000fc60007f1e0ff */
[----:B------:R-:W3:Y:S04]  /*dc40*/  LDG.E.64 R20, desc[UR36][R12.64+-0x18] ;  /* 0xffffe8240c147981 */ /* 0x000ee8000c1e1b00 */
[----:B------:R-:W2:Y:S01]  /*dc50*/  LDG.E.64 R14, desc[UR36][R14.64] ;  /* 0x000000240e0e7981 */ /* 0x000ea2000c1e1b00 */
[----:B------:R-:W-:Y:S02]  /*dc60*/  IADD3.X R33, PT, PT, R11, R52, RZ, P0, !PT ;  /* 0x000000340b217210 */ /* 0x000fe400007fe4ff */
[-C--:B------:R-:W-:Y:S01]  /*dc70*/  IADD3 R36, P0, PT, R32, R2.reuse, RZ ;  /* 0x0000000220247210 */ /* 0x080fe20007f1e0ff */
[----:B------:R-:W4:Y:S04]  /*dc80*/  LDG.E.64 R24, desc[UR36][R12.64+-0x10] ;  /* 0xfffff0240c187981 */ /* 0x000f28000c1e1b00 */
[----:B------:R-:W3:Y:S01]  /*dc90*/  LDG.E.64 R22, desc[UR36][R32.64] ;  /* 0x0000002420167981 */ /* 0x000ee2000c1e1b00 */
[----:B------:R-:W-:Y:S01]  /*dca0*/  IMAD.X R37, R33, 0x1, R52, P0 ;  /* 0x0000000121257824 */ /* 0x000fe200000e0634 */
[----:B------:R-:W-:-:S02]  /*dcb0*/  IADD3 R40, P0, PT, R36, R2, RZ ;  /* 0x0000000224287210 */ /* 0x000fc40007f1e0ff */
[----:B------:R-:W5:Y:S04]  /*dcc0*/  LDG.E.64 R28, desc[UR36][R12.64+-0x8] ;  /* 0xfffff8240c1c7981 */ /* 0x000f68000c1e1b00 */
[----:B------:R-:W4:Y:S01]  /*dcd0*/  LDG.E.64 R26, desc[UR36][R36.64] ;  /* 0x00000024241a7981 */ /* 0x000f22000c1e1b00 */
        /* <DEDUP_REMOVED lines=14> */
[----:B------:R0:W5:Y:S04]  /*ddc0*/  LDG.E.64 R44, desc[UR36][R12.64+0x18] ;  /* 0x000018240c2c7981 */ /* 0x000168000c1e1b00 */
[----:B------:R-:W5:Y:S01]  /*ddd0*/  LDG.E.64 R42, desc[UR36][R56.64] ;  /* 0x00000024382a7981 */ /* 0x000f62000c1e1b00 */
[----:B------:R-:W-:-:S06]  /*dde0*/  IADD3.X R47, PT, PT, R57, R52, RZ, P0, !PT ;  /* 0x00000034392f7210 */ /* 0x000fcc00007fe4ff */
        /* <DEDUP_REMOVED lines=11> */
[----:B------:R-:W-:-:S04]  /*dea0*/  IMAD R15, R19, R14, R15 ;  /* 0x0000000e130f7224 */ /* 0x000fc800078e020f */
[----:B------:R-:W-:Y:S02]  /*deb0*/  IMAD.IADD R49, R49, 0x1, R15 ;  /* 0x0000000131317824 */ /* 0x000fe400078e020f */
[----:B---3--:R-:W-:-:S04]  /*dec0*/  IMAD R15, R23, R20, RZ ;  /* 0x00000014170f7224 */ /* 0x008fc800078e02ff */
[-C--:B------:R-:W-:Y:S02]  /*ded0*/  IMAD R15, R21, R22.reuse, R15 ;  /* 0x00000016150f7224 */ /* 0x080fe400078e020f */
[----:B------:R-:W-:-:S05]  /*dee0*/  IMAD.WIDE.U32 R20, R20, R22, R48 ;  /* 0x0000001614147225 */ /* 0x000fca00078e0030 */
[----:B------:R-:W-:Y:S01]  /*def0*/  IADD3 R21, PT, PT, R21, R15, RZ ;  /* 0x0000000f15157210 */ /* 0x000fe20007ffe0ff */
[----:B----4-:R-:W-:-:S04]  /*df00*/  IMAD R15, R27, R24, RZ ;  /* 0x000000181b0f7224 */ /* 0x010fc800078e02ff */
[-C--:B------:R-:W-:Y:S02]  /*df10*/  IMAD R15, R25, R26.reuse, R15 ;  /* 0x0000001a190f7224 */ /* 0x080fe400078e020f */
[----:B------:R-:W-:-:S04]  /*df20*/  IMAD.WIDE.U32 R24, R24, R26, R20 ;  /* 0x0000001a18187225 */ /* 0x000fc800078e0014 */
[----:B------:R-:W-:Y:S02]  /*df30*/  IMAD.IADD R25, R25, 0x1, R15 ;  /* 0x0000000119197824 */ /* 0x000fe400078e020f */
[----:B-----5:R-:W-:-:S04]  /*df40*/  IMAD R15, R31, R28, RZ ;  /* 0x0000001c1f0f7224 */ /* 0x020fc800078e02ff */
[-C--:B------:R-:W-:Y:S02]  /*df50*/  IMAD R15, R29, R30.reuse, R15 ;  /* 0x0000001e1d0f7224 */ /* 0x080fe400078e020f */
[----:B------:R-:W-:-:S05]  /*df60*/  IMAD.WIDE.U32 R28, R28, R30, R24 ;  /* 0x0000001e1c1c7225 */ /* 0x000fca00078e0018 */
[----:B------:R-:W-:Y:S01]  /*df70*/  IADD3 R29, PT, PT, R29, R15, RZ ;  /* 0x0000000f1d1d7210 */ /* 0x000fe20007ffe0ff */
[----:B------:R-:W-:-:S04]  /*df80*/  IMAD R15, R35, R32, RZ ;  /* 0x00000020230f7224 */ /* 0x000fc800078e02ff */
[-C--:B------:R-:W-:Y:S02]  /*df90*/  IMAD R15, R33, R34.reuse, R15 ;  /* 0x00000022210f7224 */ /* 0x080fe400078e020f */
[----:B------:R-:W-:-:S04]  /*dfa0*/  IMAD.WIDE.U32 R32, R32, R34, R28 ;  /* 0x0000002220207225 */ /* 0x000fc800078e001c */
[----:B------:R-:W-:Y:S02]  /*dfb0*/  IMAD.IADD R33, R33, 0x1, R15 ;  /* 0x0000000121217824 */ /* 0x000fe400078e020f */
[----:B------:R-:W-:-:S04]  /*dfc0*/  IMAD R15, R39, R36, RZ ;  /* 0x00000024270f7224 */ /* 0x000fc800078e02ff */
[-C--:B------:R-:W-:Y:S02]  /*dfd0*/  IMAD R15, R37, R38.reuse, R15 ;  /* 0x00000026250f7224 */ /* 0x080fe400078e020f */
[----:B------:R-:W-:-:S05]  /*dfe0*/  IMAD.WIDE.U32 R36, R36, R38, R32 ;  /* 0x0000002624247225 */ /* 0x000fca00078e0020 */
[----:B------:R-:W-:Y:S01]  /*dff0*/  IADD3 R37, PT, PT, R37, R15, RZ ;  /* 0x0000000f25257210 */ /* 0x000fe20007ffe0ff */
[----:B------:R-:W-:-:S04]  /*e000*/  IMAD R15, R43, R40, RZ ;  /* 0x000000282b0f7224 */ /* 0x000fc800078e02ff */
        /* <DEDUP_REMOVED lines=9> */
.L_x_265:
        /* <DEDUP_REMOVED lines=16> */
[C---:B-1----:R-:W-:Y:S02]  /*e1a0*/  LEA R20, P0, R53.reuse, UR4, 0x3 ;  /* 0x0000000435147c11 */ /* 0x042fe4000f8018ff */
[C---:B0-----:R-:W-:Y:S02]  /*e1b0*/  LEA R18, P1, R2.reuse, UR6, 0x3 ;  /* 0x0000000602127c11 */ /* 0x041fe4000f8218ff */
        /* <DEDUP_REMOVED lines=35> */
.L_x_267:
        /* <DEDUP_REMOVED lines=15> */
[C---:B-1----:R-:W-:Y:S02]  /*e4e0*/  LEA R10, P1, R53.reuse, UR4, 0x3 ;  /* 0x00000004350a7c11 */ /* 0x042fe4000f8218ff */
[C---:B0-----:R-:W-:Y:S02]  /*e4f0*/  LEA R14, P2, R2.reuse, UR6, 0x3 ;  /* 0x00000006020e7c11 */ /* 0x041fe4000f8418ff */
        /* <DEDUP_REMOVED lines=18> */
.L_x_268:
[----:B------:R-:W-:Y:S05]  /*e620*/  @P0 BRA `(.L_x_264) ;  /* 0x0000000000440947 */ /* 0x000fea0003800000 */
[----:B------:R-:W1:Y:S01]  /*e630*/  LDCU.64 UR4, c[0x0][0x5a8] ;  /* 0x0000b500ff0477ac */ /* 0x000e620008000a00 */
[----:B------:R-:W-:Y:S01]  /*e640*/  MOV R6, R8 ;  /* 0x0000000800067202 */ /* 0x000fe20000000f00 */
[-C--:B0-----:R-:W-:Y:S01]  /*e650*/  IMAD R2, R0, R4.reuse, RZ ;  /* 0x0000000400027224 */ /* 0x081fe200078e02ff */
[----:B------:R-:W0:Y:S03]  /*e660*/  LDCU.64 UR6, c[0x0][0x590] ;  /* 0x0000b200ff0677ac */ /* 0x000e260008000a00 */
[----:B------:R-:W-:-:S04]  /*e670*/  IMAD.WIDE.U32 R6, R53, R4, R6 ;  /* 0x0000000435067225 */ /* 0x000fc800078e0006 */
[----:B------:R-:W-:-:S04]  /*e680*/  IMAD R5, R53, R5, R2 ;  /* 0x0000000535057224 */ /* 0x000fc800078e0202 */
[----:B------:R-:W-:Y:S01]  /*e690*/  IMAD.IADD R5, R7, 0x1, R5 ;  /* 0x0000000107057824 */ /* 0x000fe200078e0205 */
[C---:B-1----:R-:W-:Y:S02]  /*e6a0*/  LEA R2, P0, R53.reuse, UR4, 0x3 ;  /* 0x0000000435027c11 */ /* 0x042fe4000f8018ff */
[C---:B0-----:R-:W-:Y:S02]  /*e6b0*/  LEA R4, P1, R6.reuse, UR6, 0x3 ;  /* 0x0000000606047c11 */ /* 0x041fe4000f8218ff */
[----:B------:R-:W-:Y:S02]  /*e6c0*/  LEA.HI.X R3, R53, UR5, R0, 0x3, P0 ;  /* 0x0000000535037c11 */ /* 0x000fe400080f1c00 */
[----:B------:R-:W-:-:S04]  /*e6d0*/  LEA.HI.X R5, R6, UR7, R5, 0x3, P1 ;  /* 0x0000000706057c11 */ /* 0x000fc800088f1c05 */
[----:B------:R-:W2:Y:S04]  /*e6e0*/  LDG.E.64 R2, desc[UR36][R2.64] ;  /* 0x0000002402027981 */ /* 0x000ea8000c1e1b00 */
[----:B------:R-:W2:Y:S02]  /*e6f0*/  LDG.E.64 R4, desc[UR36][R4.64] ;  /* 0x0000002404047981 */ /* 0x000ea4000c1e1b00 */
[----:B--2---:R-:W-:Y:S02]  /*e700*/  IMAD R7, R5, R2, RZ ;  /* 0x0000000205077224 */ /* 0x004fe400078e02ff */
[----:B------:R-:W-:-:S04]  /*e710*/  IMAD.WIDE.U32 R48, R2, R4, R48 ;  /* 0x0000000402307225 */ /* 0x000fc800078e0030 */
[----:B------:R-:W-:-:S05]  /*e720*/  IMAD R7, R3, R4, R7 ;  /* 0x0000000403077224 */ /* 0x000fca00078e0207 */
[----:B------:R-:W-:-:S07]  /*e730*/  IADD3 R49, PT, PT, R49, R7, RZ ;  /* 0x0000000731317210 */ /* 0x000fce0007ffe0ff */
.L_x_264:
[----:B------:R-:W-:-:S04]  /*e740*/  UPRMT UR4, UR41, 0x9910, URZ ;  /* 0x0000991029047896 */ /* 0x000fc800080000ff */
[----:B------:R-:W-:-:S09]  /*e750*/  UISETP.GT.AND UP0, UPT, UR4, 0x9, UPT ;  /* 0x000000090400788c */ /* 0x000fd2000bf04270 */
        /* <DEDUP_REMOVED lines=9> */
[----:B------:R-:W-:Y:S01]  /*e7f0*/  STG.E.U8 desc[UR36][R16.64], R48 ;  /* 0x0000003010007986 */ /* 0x000fe2000c101124 */
[----:B------:R-:W-:Y:S05]  /*e800*/  EXIT ;  /* 0x000000000000794d */ /* 0x000fea0003800000 */
.L_x_272:
[----:B------:R-:W-:Y:S01]  /*e810*/  STG.E.U8 desc[UR36][R16.64], R48 ;  /* 0x0000003010007986 */ /* 0x000fe2000c101124 */
[----:B------:R-:W-:Y:S05]  /*e820*/  EXIT ;  /* 0x000000000000794d */ /* 0x000fea0003800000 */
.L_x_271:
[----:B------:R-:W-:-:S09]  /*e830*/  UISETP.NE.AND UP0, UPT, UR4, 0x2, UPT ;  /* 0x000000020400788c */ /* 0x000fd2000bf05270 */
[----:B------:R-:W-:Y:S05]  /*e840*/  BRA.U !UP0, `(.L_x_274) ;  /* 0x0000000108207547 */ /* 0x000fea000b800000 */
[----:B------:R-:W-:-:S09]  /*e850*/  UISETP.NE.AND UP0, UPT, UR4, 0x3, UPT ;  /* 0x000000030400788c */ /* 0x000fd2000bf05270 */
[----:B------:R-:W-:Y:S05]  /*e860*/  BRA.U !UP0, `(.L_x_275) ;  /* 0x0000000108107547 */ /* 0x000fea000b800000 */
[----:B------:R-:W-:-:S09]  /*e870*/  UISETP.NE.AND UP0, UPT, UR4, 0x4, UPT ;  /* 0x000000040400788c */ /* 0x000fd2000bf05270 */
[----:B------:R-:W-:Y:S05]  /*e880*/  BRA.U UP0, `(.L_x_273) ;  /* 0x0000000900387547 */ /* 0x000fea000b800000 */
[----:B------:R-:W-:Y:S01]  /*e890*/  STG.E.64 desc[UR36][R16.64], R48 ;  /* 0x0000003010007986 */ /* 0x000fe2000c101b24 */
[----:B------:R-:W-:Y:S05]  /*e8a0*/  EXIT ;  /* 0x000000000000794d */ /* 0x000fea0003800000 */
.L_x_275:
[----:B------:R-:W-:Y:S01]  /*e8b0*/  STG.E desc[UR36][R16.64], R48 ;  /* 0x0000003010007986 */ /* 0x000fe2000c101924 */
[----:B------:R-:W-:Y:S05]  /*e8c0*/  EXIT ;  /* 0x000000000000794d */ /* 0x000fea0003800000 */
.L_x_274:
[----:B------:R-:W-:Y:S01]  /*e8d0*/  STG.E.U16 desc[UR36][R16.64], R48 ;  /* 0x0000003010007986 */ /* 0x000fe2000c101524 */
[----:B------:R-:W-:Y:S05]  /*e8e0*/  EXIT ;  /* 0x000000000000794d */ /* 0x000fea0003800000 */
.L_x_270:
[----:B------:R-:W-:-:S09]  /*e8f0*/  UISETP.GT.AND UP0, UPT, UR4, 0x6, UPT ;  /* 0x000000060400788c */ /* 0x000fd2000bf04270 */
[----:B------:R-:W-:Y:S05]  /*e900*/  BRA.U UP0, `(.L_x_276) ;  /* 0x00000001002c7547 */ /* 0x000fea000b800000 */
[----:B------:R-:W-:-:S09]  /*e910*/  UISETP.NE.AND UP0, UPT, UR4, 0x5, UPT ;  /* 0x000000050400788c */ /* 0x000fd2000bf05270 */
[----:B------:R-:W-:Y:S05]  /*e920*/  BRA.U !UP0, `(.L_x_277) ;  /* 0x0000000108147547 */ /* 0x000fea000b800000 */
[----:B------:R-:W-:-:S09]  /*e930*/  UISETP.NE.AND UP0, UPT, UR4, 0x6, UPT ;  /* 0x000000060400788c */ /* 0x000fd2000bf05270 */
[----:B------:R-:W-:Y:S05]  /*e940*/  BRA.U UP0, `(.L_x_273) ;  /* 0x0000000900087547 */ /* 0x000fea000b800000 */
[----:B------:R-:W1:Y:S02]  /*e950*/  I2F.S64 R49, R48 ;  /* 0x0000003000317312 */ /* 0x000e640000301400 */
[----:B-1----:R-:W-:Y:S01]  /*e960*/  STG.E desc[UR36][R16.64], R49 ;  /* 0x0000003110007986 */ /* 0x002fe2000c101924 */
[----:B------:R-:W-:Y:S05]  /*e970*/  EXIT ;  /* 0x000000000000794d */ /* 0x000fea0003800000 */
.L_x_277:
[----:B------:R-:W1:Y:S02]  /*e980*/  I2F.S64 R0, R48 ;  /* 0x0000003000007312 */ /* 0x000e640000301400 */
[----:B-1----:R-:W-:-:S05]  /*e990*/  F2FP.F16.F32.PACK_AB R0, RZ, R0 ;  /* 0x00000000ff00723e */ /* 0x002fca00000000ff */
[----:B------:R-:W-:Y:S01]  /*e9a0*/  STG.E.U16 desc[UR36][R16.64], R0 ;  /* 0x0000000010007986 */ /* 0x000fe2000c101524 */
[----:B------:R-:W-:Y:S05]  /*e9b0*/  EXIT ;  /* 0x000000000000794d */ /* 0x000fea0003800000 */
.L_x_276:
        /* <DEDUP_REMOVED lines=8> */
[----:B-1----:R-:W-:Y:S01]  /*ea40*/  STG.E.64 desc[UR36][R16.64], R2 ;  /* 0x0000000210007986 */ /* 0x002fe2000c101b24 */
[----:B------:R-:W-:Y:S05]  /*ea50*/  EXIT ;  /* 0x000000000000794d */ /* 0x000fea0003800000 */
.L_x_279:
[----:B------:R-:W1:Y:S02]  /*ea60*/  I2F.S64 R48, R48 ;  /* 0x0000003000307312 */ /* 0x000e640000301400 */
[----:B-1----:R-:W-:-:S04]  /*ea70*/  F2FP.F16.F32.PACK_AB R3, RZ, R48 ;  /* 0x00000030ff03723e */ /* 0x002fc800000000ff */
[----:B------:R-:W-:-:S05]  /*ea80*/  PRMT R3, R3, 0x5410, RZ ;  /* 0x0000541003037816 */ /* 0x000fca00000000ff */
[----:B------:R-:W-:Y:S01]  /*ea90*/  STG.E desc[UR36][R16.64], R3 ;  /* 0x0000000310007986 */ /* 0x000fe2000c101924 */
[----:B------:R-:W-:Y:S05]  /*eaa0*/  EXIT ;  /* 0x000000000000794d */ /* 0x000fea0003800000 */
.L_x_278:
[----:B------:R-:W1:Y:S02]  /*eab0*/  I2F.F64.S64 R2, R48 ;  /* 0x0000003000027312 */ /* 0x000e640000301c00 */
[----:B-1----:R-:W-:Y:S01]  /*eac0*/  STG.E.64 desc[UR36][R16.64], R2 ;  /* 0x0000000210007986 */ /* 0x002fe2000c101b24 */
[----:B------:R-:W-:Y:S05]  /*ead0*/  EXIT ;  /* 0x000000000000794d */ /* 0x000fea0003800000 */
.L_x_269:
        /* <DEDUP_REMOVED lines=10> */
[----:B------:R-:W-:Y:S01]  /*eb80*/  STG.E.U16 desc[UR36][R16.64], R48 ;  /* 0x0000003010007986 */ /* 0x000fe2000c101524 */
[----:B------:R-:W-:Y:S05]  /*eb90*/  EXIT ;  /* 0x000000000000794d */ /* 0x000fea0003800000 */
.L_x_283:
        /* <DEDUP_REMOVED lines=13> */
[----:B------:R-:W-:Y:S01]  /*ec70*/  FADD.FTZ R0, R2, 8192 ;  /* 0x4600000002007421 */ /* 0x000fe20000010000 */
[----:B------:R-:W-:-:S04]  /*ec80*/  PRMT R8, RZ, 0x7610, R8 ;  /* 0x00007610ff087816 */ /* 0x000fc80000000008 */
[----:B------:R-:W-:-:S13]  /*ec90*/  LOP3.LUT P0, R0, R0, 0xff, RZ, 0xc0, !PT ;  /* 0x000000ff00007812 */ /* 0x000fda000780c0ff */
[----:B------:R-:W-:Y:S05]  /*eca0*/  @!P0 BRA `(.L_x_285) ;  /* 0x00000000000c8947 */ /* 0x000fea0003800000 */
.L_x_286:
[----:B------:R-:W-:-:S04]  /*ecb0*/  SHF.R.U32.HI R3, RZ, 0x18, R3 ;  /* 0x00000018ff037819 */ /* 0x000fc80000011603 */
[----:B------:R-:W-:-:S04]  /*ecc0*/  LOP3.LUT R0, R0, 0x80, R3, 0xf8, !PT ;  /* 0x0000008000007812 */ /* 0x000fc800078ef803 */
[----:B------:R-:W-:-:S07]  /*ecd0*/  PRMT R8, R0, 0x7610, R8 ;  /* 0x0000761000087816 */ /* 0x000fce0000000008 */
.L_x_285:
[----:B------:R-:W-:Y:S05]  /*ece0*/  BSYNC.RECONVERGENT B0 ;  /* 0x0000000000007941 */ /* 0x000fea0003800200 */
.L_x_284:
[----:B------:R-:W-:Y:S01]  /*ecf0*/  STG.E.U8 desc[UR36][R16.64], R8 ;  /* 0x0000000810007986 */ /* 0x000fe2000c101124 */
[----:B------:R-:W-:Y:S05]  /*ed00*/  EXIT ;  /* 0x000000000000794d */ /* 0x000fea0003800000 */
.L_x_282:
[----:B------:R-:W1:Y:S01]  /*ed10*/  I2F.S64 R3, R48 ;  /* 0x0000003000037312 */ /* 0x000e620000301400 */
[----:B------:R-:W-:Y:S01]  /*ed20*/  BSSY.RECONVERGENT B0, `(.L_x_287) ;  /* 0x0000013000007945 */ /* 0x000fe20003800200 */
[----:B------:R-:W-:Y:S01]  /*ed30*/  IMAD.MOV.U32 R8, RZ, RZ, 0x80 ;  /* 0x00000080ff087424 */ /* 0x000fe200078e00ff */
        /* <DEDUP_REMOVED lines=14> */
.L_x_289:
[----:B------:R-:W-:-:S04]  /*ee20*/  SHF.R.U32.HI R3, RZ, 0x18, R3 ;  /* 0x00000018ff037819 */ /* 0x000fc80000011603 */
[----:B------:R-:W-:-:S04]  /*ee30*/  LOP3.LUT R0, R0, 0x80, R3, 0xf8, !PT ;  /* 0x0000008000007812 */ /* 0x000fc800078ef803 */
[----:B------:R-:W-:-:S07]  /*ee40*/  PRMT R8, R0, 0x7610, R8 ;  /* 0x0000761000087816 */ /* 0x000fce0000000008 */
.L_x_288:
[----:B------:R-:W-:Y:S05]  /*ee50*/  BSYNC.RECONVERGENT B0 ;  /* 0x0000000000007941 */ /* 0x000fea0003800200 */
.L_x_287:
[----:B------:R-:W-:Y:S01]  /*ee60*/  STG.E.U8 desc[UR36][R16.64], R8 ;  /* 0x0000000810007986 */ /* 0x000fe2000c101124 */
[----:B------:R-:W-:Y:S05]  /*ee70*/  EXIT ;  /* 0x000000000000794d */ /* 0x000fea0003800000 */
.L_x_281:
        /* <DEDUP_REMOVED lines=20> */
[----:B------:R-:W-:Y:S01]  /*efc0*/  STG.E.U8 desc[UR36][R16.64], R3 ;  /* 0x0000000310007986 */ /* 0x000fe2000c101124 */
[----:B------:R-:W-:Y:S05]  /*efd0*/  EXIT ;  /* 0x000000000000794d */ /* 0x000fea0003800000 */
.L_x_291:
[----:B------:R-:W-:Y:S01]  /*efe0*/  STG.E.64 desc[UR36][R16.64], R48 ;  /* 0x0000003010007986 */ /* 0x000fe2000c101b24 */
[----:B------:R-:W-:Y:S05]  /*eff0*/  EXIT ;  /* 0x000000000000794d */ /* 0x000fea0003800000 */
.L_x_290:
[----:B------:R-:W-:Y:S01]  /*f000*/  STG.E desc[UR36][R16.64], R48 ;  /* 0x0000003010007986 */ /* 0x000fe2000c101924 */
[----:B------:R-:W-:Y:S05]  /*f010*/  EXIT ;  /* 0x000000000000794d */ /* 0x000fea0003800000 */
.L_x_280:
        /* <DEDUP_REMOVED lines=9> */
[----:B------:R-:W-:Y:S01]  /*f0b0*/  STG.E.U8 desc[UR36][R16.64], R3 ;  /* 0x0000000310007986 */ /* 0x000fe2000c101124 */
[----:B------:R-:W-:Y:S05]  /*f0c0*/  EXIT ;  /* 0x000000000000794d */ /* 0x000fea0003800000 */
.L_x_293:
[----:B------:R-:W1:Y:S01]  /*f0d0*/  I2F.F64.S64 R48, R48 ;  /* 0x0000003000307312 */ /* 0x000e620000301c00 */
[----:B------:R-:W-:-:S05]  /*f0e0*/  CS2R R50, SRZ ;  /* 0x0000000000327805 */ /* 0x000fca000001ff00 */
[----:B-1----:R-:W-:Y:S01]  /*f0f0*/  STG.E.128 desc[UR36][R16.64], R48 ;  /* 0x0000003010007986 */ /* 0x002fe2000c101d24 */
[----:B------:R-:W-:Y:S05]  /*f100*/  EXIT ;  /* 0x000000000000794d */ /* 0x000fea0003800000 */
.L_x_292:
[----:B------:R-:W-:-:S09]  /*f110*/  UISETP.NE.AND UP0, UPT, UR4, 0xf, UPT ;  /* 0x0000000f0400788c */ /* 0x000fd2000bf05270 */
[----:B------:R-:W-:Y:S05]  /*f120*/  BRA.U !UP0, `(.L_x_294) ;  /* 0x0000000108e87547 */ /* 0x000fea000b800000 */
[----:B------:R-:W-:-:S09]  /*f130*/  UISETP.NE.AND UP0, UPT, UR4, 0x17, UPT ;  /* 0x000000170400788c */ /* 0x000fd2000bf05270 */
[----:B------:R-:W-:Y:S05]  /*f140*/  BRA.U !UP0, `(.L_x_295) ;  /* 0x0000000108907547 */ /* 0x000fea000b800000 */
[----:B------:R-:W-:-:S09]  /*f150*/  UISETP.NE.AND UP0, UPT, UR4, 0x18, UPT ;  /* 0x000000180400788c */ /* 0x000fd2000bf05270 */
[----:B------:R-:W-:Y:S05]  /*f160*/  BRA.U !UP0, `(.L_x_296) ;  /* 0x0000000108447547 */ /* 0x000fea000b800000 */
.L_x_273:
[----:B------:R-:W-:Y:S01]  /*f170*/  MOV R0, 0x0 ;  /* 0x0000000000007802 */ /* 0x000fe20000000f00 */
[----:B------:R-:W0:Y:S01]  /*f180*/  LDCU.64 UR4, c[0x4][0xf8] ;  /* 0x01001f00ff0477ac */ /* 0x000e220008000a00 */
[----:B------:R-:W-:Y:S02]  /*f190*/  HFMA2 R8, -RZ, RZ, 0, 6.020069122314453125e-06 ;  /* 0x00000065ff087431 */ /* 0x000fe400000001ff */
[----:B------:R-:W-:Y:S01]  /*f1a0*/  IMAD.MOV.U32 R12, RZ, RZ, 0x1 ;  /* 0x00000001ff0c7424 */ /* 0x000fe200078e00ff */
[----:B------:R1:W2:Y:S01]  /*f1b0*/  LDC.64 R2, c[0x4][R0] ;  /* 0x0100000000027b82 */ /* 0x0002a20000000a00 */
[----:B------:R-:W3:Y:S01]  /*f1c0*/  LDCU.64 UR6, c[0x4][0x100] ;  /* 0x01002000ff0677ac */ /* 0x000ee20008000a00 */
[----:B------:R-:W-:Y:S01]  /*f1d0*/  MOV R13, RZ ;  /* 0x000000ff000d7202 */ /* 0x000fe20000000f00 */
[----:B------:R-:W4:Y:S01]  /*f1e0*/  LDCU.64 UR8, c[0x4][0x10] ;  /* 0x01000200ff0877ac */ /* 0x000f220008000a00 */
[----:B0-----:R-:W-:Y:S01]  /*f1f0*/  MOV R4, UR4 ;  /* 0x0000000400047c02 */ /* 0x001fe20008000f00 */
[----:B------:R-:W-:Y:S01]  /*f200*/  IMAD.U32 R5, RZ, RZ, UR5 ;  /* 0x00000005ff057e24 */ /* 0x000fe2000f8e00ff */
[----:B---3--:R-:W-:Y:S01]  /*f210*/  MOV R6, UR6 ;  /* 0x0000000600067c02 */ /* 0x008fe20008000f00 */
[----:B------:R-:W-:Y:S01]  /*f220*/  IMAD.U32 R7, RZ, RZ, UR7 ;  /* 0x00000007ff077e24 */ /* 0x000fe2000f8e00ff */
[----:B----4-:R-:W-:Y:S01]  /*f230*/  MOV R10, UR8 ;  /* 0x00000008000a7c02 */ /* 0x010fe20008000f00 */
[----:B-1----:R-:W-:-:S07]  /*f240*/  IMAD.U32 R11, RZ, RZ, UR9 ;  /* 0x00000009ff0b7e24 */ /* 0x002fce000f8e00ff */
[----:B------:R-:W-:-:S07]  /*f250*/  LEPC R20, `(.L_x_297) ;  /* 0x000000001014794e */ /* 0x000fce0000000000 */
[----:B--2---:R-:W-:Y:S05]  /*f260*/  CALL.ABS.NOINC R2 ;  /* 0x0000000002007343 */ /* 0x004fea0003c00000 */
.L_x_297:
[----:B------:R-:W-:Y:S05]  /*f270*/  EXIT ;  /* 0x000000000000794d */ /* 0x000fea0003800000 */
.L_x_296:
        /* <DEDUP_REMOVED lines=13> */
.L_x_299:
[----:B------:R-:W-:Y:S05]  /*f350*/  BSYNC.RECONVERGENT B0 ;  /* 0x0000000000007941 */ /* 0x000fea0003800200 */
.L_x_298:
[----:B------:R-:W-:-:S05]  /*f360*/  LOP3.LUT R3, R0, 0x80, R3, 0xf8, !PT ;  /* 0x0000008000037812 */ /* 0x000fca00078ef803 */
[----:B------:R-:W-:Y:S01]  /*f370*/  STG.E.U8 desc[UR36][R16.64], R3 ;  /* 0x0000000310007986 */ /* 0x000fe2000c101124 */
[----:B------:R-:W-:Y:S05]  /*f380*/  EXIT ;  /* 0x000000000000794d */ /* 0x000fea0003800000 */
.L_x_295:
        /* <DEDUP_REMOVED lines=12> */
.L_x_301:
[----:B------:R-:W-:Y:S01]  /*f450*/  HFMA2 R0, -RZ, RZ, 0, 7.569789886474609375e-06 ;  /* 0x0000007fff007431 */ /* 0x000fe200000001ff */
[----:B------:R-:W-:-:S04]  /*f460*/  ISETP.GT.U32.AND P0, PT, R2, 0x7f800000, PT ;  /* 0x7f8000000200780c */ /* 0x000fc80003f04070 */
[----:B------:R-:W-:-:S09]  /*f470*/  SEL R0, R0, 0x7c, P0 ;  /* 0x0000007c00007807 */ /* 0x000fd20000000000 */
.L_x_302:
[----:B------:R-:W-:Y:S05]  /*f480*/  BSYNC.RECONVERGENT B0 ;  /* 0x0000000000007941 */ /* 0x000fea0003800200 */
.L_x_300:
[----:B------:R-:W-:-:S04]  /*f490*/  SHF.R.U32.HI R3, RZ, 0x18, R3 ;  /* 0x00000018ff037819 */ /* 0x000fc80000011603 */
[----:B------:R-:W-:-:S05]  /*f4a0*/  LOP3.LUT R3, R0, 0x80, R3, 0xf8, !PT ;  /* 0x0000008000037812 */ /* 0x000fca00078ef803 */
[----:B------:R-:W-:Y:S01]  /*f4b0*/  STG.E.U8 desc[UR36][R16.64], R3 ;  /* 0x0000000310007986 */ /* 0x000fe2000c101124 */
[----:B------:R-:W-:Y:S05]  /*f4c0*/  EXIT ;  /* 0x000000000000794d */ /* 0x000fea0003800000 */
.L_x_294:
[----:B------:R-:W1:Y:S02]  /*f4d0*/  I2F.S64 R0, R48 ;  /* 0x0000003000007312 */ /* 0x000e640000301400 */
[----:B-1----:R-:W-:-:S05]  /*f4e0*/  F2FP.BF16.F32.PACK_AB R0, RZ, R0 ;  /* 0x00000000ff00723e */ /* 0x002fca00000010ff */
[----:B------:R-:W-:Y:S01]  /*f4f0*/  STG.E.U16 desc[UR36][R16.64], R0 ;  /* 0x0000000010007986 */ /* 0x000fe2000c101524 */
[----:B------:R-:W-:Y:S05]  /*f500*/  EXIT ;  /* 0x000000000000794d */ /* 0x000fea0003800000 */
.L_x_303:
[----:B------:R-:W-:-:S00]  /*f510*/  BRA `(.L_x_303) ;  /* 0xfffffffc00fc7947 */ /* 0x000fc0000383ffff */
[----:B------:R-:W-:-:S00]  /*f520*/  NOP ;  /* 0x0000000000007918 */ /* 0x000fc00000000000 */
        /* <DEDUP_REMOVED lines=13> */
.L_x_3880:


//--------------------- .text._ZN2at6native27unrolled_elementwise_kernelIZZNS0_61_GLOBAL__N__ae8afa13_23_FlattenIndicesKernel_cu_7dd49032_311621_flatten_indices_implINS2_18CUDAKernelLauncherElLl0EEENS_6TensorERKS5_N3c108ArrayRefIlEEENKUlvE0_clEvEUllE_St5arrayIPcLm2EELi4E23TrivialOffsetCalculatorILi1EjESH_NS0_6memory12LoadWithCastILi1EEENSI_13StoreWithCastILi1EEEEEviT_T0_T2_T3_T4_T5_ --------------------------
	.section	.text._ZN2at6native27unrolled_elementwise_kernelIZZNS0_61_GLOBAL__N__ae8afa13_23_FlattenIndicesKernel_cu_7dd49032_311621_flatten_indices_implINS2_18CUDAKernelLauncherElLl0EEENS_6TensorERKS5_N3c108ArrayRefIlEEENKUlvE0_clEvEUllE_St5arrayIPcLm2EELi4E23TrivialOffsetCalculatorILi1EjESH_NS0_6memory12LoadWithCastILi1EEENSI_13StoreWithCastILi1EEEEEviT_T0_T2_T3_T4_T5_,"ax",@progbits
	.align	128
        .global         _ZN2at6native27unrolled_elementwise_kernelIZZNS0_61_GLOBAL__N__ae8afa13_23_FlattenIndicesKernel_cu_7dd49032_311621_flatten_indices_implINS2_18CUDAKernelLauncherElLl0EEENS_6TensorERKS5_N3c108ArrayRefIlEEENKUlvE0_clEvEUllE_St5arrayIPcLm2EELi4E23TrivialOffsetCalculatorILi1EjESH_NS0_6memory12LoadWithCastILi1EEENSI_13StoreWithCastILi1EEEEEviT_T0_T2_T3_T4_T5_
        .type           _ZN2at6native27unrolled_elementwise_kernelIZZNS0_61_GLOBAL__N__ae8afa13_23_FlattenIndicesKernel_cu_7dd49032_311621_flatten_indices_implINS2_18CUDAKernelLauncherElLl0EEENS_6TensorERKS5_N3c108ArrayRefIlEEENKUlvE0_clEvEUllE_St5arrayIPcLm2EELi4E23TrivialOffsetCalculatorILi1EjESH_NS0_6memory12LoadWithCastILi1EEENSI_13StoreWithCastILi1EEEEEviT_T0_T2_T3_T4_T5_,@function
        .size           _ZN2at6native27unrolled_elementwise_kernelIZZNS0_61_GLOBAL__N__ae8afa13_23_FlattenIndicesKernel_cu_7dd49032_311621_flatten_indices_implINS2_18CUDAKernelLauncherElLl0EEENS_6TensorERKS5_N3c108ArrayRefIlEEENKUlvE0_clEvEUllE_St5arrayIPcLm2EELi4E23TrivialOffsetCalculatorILi1EjESH_NS0_6memory12LoadWithCastILi1EEENSI_13StoreWithCastILi1EEEEEviT_T0_T2_T3_T4_T5_,(.L_x_3881 - _ZN2at6native27unrolled_elementwise_kernelIZZNS0_61_GLOBAL__N__ae8afa13_23_FlattenIndicesKernel_cu_7dd49032_311621_flatten_indices_implINS2_18CUDAKernelLauncherElLl0EEENS_6TensorERKS5_N3c108ArrayRefIlEEENKUlvE0_clEvEUllE_St5arrayIPcLm2EELi4E23TrivialOffsetCalculatorILi1EjESH_NS0_6memory12LoadWithCastILi1EEENSI_13StoreWithCastILi1EEEEEviT_T0_T2_T3_T4_T5_)
        .other          _ZN2at6native27unrolled_elementwise_kernelIZZNS0_61_GLOBAL__N__ae8afa13_23_FlattenIndicesKernel_cu_7dd49032_311621_flatten_indices_implINS2_18CUDAKernelLauncherElLl0EEENS_6TensorERKS5_N3c108ArrayRefIlEEENKUlvE0_clEvEUllE_St5arrayIPcLm2EELi4E23TrivialOffsetCalculatorILi1EjESH_NS0_6memory12LoadWithCastILi1EEENSI_13StoreWithCastILi1EEEEEviT_T0_T2_T3_T4_T5_,@"STO_CUDA_ENTRY STV_DEFAULT"
_ZN2at6native27unrolled_elementwise_kernelIZZNS0_61_GLOBAL__N__ae8afa13_23_FlattenIndicesKernel_cu_7dd49032_311621_flatten_indices_implINS2_18CUDAKernelLauncherElLl0EEENS_6TensorERKS5_N3c108ArrayRefIlEEENKUlvE0_clEvEUllE_St5arrayIPcLm2EELi4E23TrivialOffsetCalculatorILi1EjESH_NS0_6memory12LoadWithCastILi1EEENSI_13StoreWithCastILi1EEEEEviT_T0_T2_T3_T4_T5_:
.text._ZN2at6native27unrolled_elementwise_kernelIZZNS0_61_GLOBAL__N__ae8afa13_23_FlattenIndicesKernel_cu_7dd49032_311621_flatten_indices_implINS2_18CUDAKernelLauncherElLl0EEENS_6TensorERKS5_N3c108ArrayRefIlEEENKUlvE0_clEvEUllE_St5arrayIPcLm2EELi4E23TrivialOffsetCalculatorILi1EjESH_NS0_6memory12LoadWithCastILi1EEENSI_13StoreWithCastILi1EEEEEviT_T0_T2_T3_T4_T5_:
[----:B------:R-:W0:Y:S01]  /*0000*/  LDC R1, c[0x0][0x37c] ;  /* 0x0000df00ff017b82 */ /* 0x000e220000000800 */
[----:B------:R-:W1:Y:S07]  /*0010*/  S2R R2, SR_CTAID.X ;  /* 0x0000000000027919 */ /* 0x000e6e0000002500 */
[----:B------:R-:W1:Y:S01]  /*0020*/  LDC R3, c[0x0][0x380] ;  /* 0x0000e000ff037b82 */ /* 0x000e620000000800 */
[----:B------:R-:W2:Y:S01]  /*0030*/  LDCU.64 UR36, c[0x0][0x358] ;  /* 0x00006b00ff2477ac */ /* 0x000ea20008000a00 */
[----:B------:R-:W-:Y:S01]  /*0040*/  BSSY.RECONVERGENT B6, `(.L_x_304) ;  /* 0x00000f1000067945 */ /* 0x000fe20003800200 */
[----:B------:R-:W3:Y:S01]  /*0050*/  S2R R29, SR_TID.X ;  /* 0x00000000001d7919 */ /* 0x000ee20000002100 */
[----:B------:R-:W-:Y:S01]  /*0060*/  CS2R R26, SRZ ;  /* 0x00000000001a7805 */ /* 0x000fe2000001ff00 */
[----:B------:R-:W4:Y:S01]  /*0070*/  LDCU.U8 UR38, c[0x0][0x3cc] ;  /* 0x00007980ff2677ac */ /* 0x000f220008000000 */
[----:B-1----:R-:W-:-:S02]  /*0080*/  IMAD R16, R2, -0x200, R3 ;  /* 0xfffffe0002107824 */ /* 0x002fc400078e0203 */
[----:B---3--:R-:W-:-:S03]  /*0090*/  IMAD.MOV.U32 R17, RZ, RZ, R29 ;  /* 0x000000ffff117224 */ /* 0x008fc600078e001d */
[----:B------:R-:W-:-:S13]  /*00a0*/  ISETP.GE.AND P0, PT, R29, R16, PT ;  /* 0x000000101d00720c */ /* 0x000fda0003f06270 */
[----:B0-2-4-:R-:W-:Y:S05]  /*00b0*/  @P0 BRA `(.L_x_305) ;  /* 0x0000000c00a40947 */ /* 0x015fea0003800000 */
[----:B------:R-:W0:Y:S01]  /*00c0*/  LDC.64 R4, c[0x0][0x3c0] ;  /* 0x0000f000ff047b82 */ /* 0x000e220000000a00 */
[----:B------:R-:W1:Y:S01]  /*00d0*/  LDCU UR5, c[0x0][0x3d0] ;  /* 0x00007a00ff0577ac */ /* 0x000e620008000800 */
[----:B------:R-:W-:Y:S01]  /*00e0*/  IMAD R0, R2, 0x200, R17 ;  /* 0x0000020002007824 */ /* 0x000fe200078e0211 */
[----:B------:R-:W-:-:S04]  /*00f0*/  UPRMT UR4, UR38, 0x9910, URZ ;  /* 0x0000991026047896 */ /* 0x000fc800080000ff */
[----:B------:R-:W-:Y:S01]  /*0100*/  UISETP.GT.AND UP0, UPT, UR4, 0x9, UPT ;  /* 0x000000090400788c */ /* 0x000fe2000bf04270 */
[----:B-1----:R-:W-:-:S05]  /*0110*/  IMAD R3, R0, UR5, RZ ;  /* 0x0000000500037c24 */ /* 0x002fca000f8e02ff */
[----:B0-----:R-:W-:-:S05]  /*0120*/  IADD3 R4, P0, PT, R3, R4, RZ ;  /* 0x0000000403047210 */ /* 0x001fca0007f1e0ff */
[----:B------:R-:W-:Y:S01]  /*0130*/  IMAD.X R5, RZ, RZ, R5, P0 ;  /* 0x000000ffff057224 */ /* 0x000fe200000e0605 */
        /* <DEDUP_REMOVED lines=12> */
.L_x_309:
[----:B------:R1:W5:Y:S01]  /*0200*/  LDG.E.U8 R26, desc[UR36][R4.64] ;  /* 0x00000024041a7981 */ /* 0x000362000c1e1100 */
[----:B------:R-:W-:Y:S01]  /*0210*/  IMAD.MOV.U32 R27, RZ, RZ, RZ ;  /* 0x000000ffff1b7224 */ /* 0x000fe200078e00ff */
[----:B------:R-:W-:Y:S06]  /*0220*/  BRA `(.L_x_311) ;  /* 0x0000000c00447947 */ /* 0x000fec0003800000 */
.L_x_308:
        /* <DEDUP_REMOVED lines=8> */
.L_x_313:
[----:B------:R-:W2:Y:S02]  /*02b0*/  LDG.E R26, desc[UR36][R4.64] ;  /* 0x00000024041a7981 */ /* 0x000ea4000c1e1900 */
[----:B--2---:R-:W-:Y:S01]  /*02c0*/  SHF.R.S32.HI R27, RZ, 0x1f, R26 ;  /* 0x0000001fff1b7819 */ /* 0x004fe2000001141a */
[----:B------:R-:W-:Y:S06]  /*02d0*/  BRA `(.L_x_311) ;  /* 0x0000000c00187947 */ /* 0x000fec0003800000 */
.L_x_312:
[----:B------:R-:W2:Y:S02]  /*02e0*/  LDG.E.S16 R26, desc[UR36][R4.64] ;  /* 0x00000024041a7981 */ /* 0x000ea4000c1e1700 */
[----:B--2---:R-:W-:Y:S01]  /*02f0*/  SHF.R.S32.HI R27, RZ, 0x1f, R26 ;  /* 0x0000001fff1b7819 */ /* 0x004fe2000001141a */
[----:B------:R-:W-:Y:S06]  /*0300*/  BRA `(.L_x_311) ;  /* 0x0000000c000c7947 */ /* 0x000fec0003800000 */
.L_x_307:
[----:B------:R-:W-:-:S09]  /*0310*/  UISETP.GT.AND UP0, UPT, UR4, 0x6, UPT ;  /* 0x000000060400788c */ /* 0x000fd2000bf04270 */
[----:B------:R-:W-:Y:S05]  /*0320*/  BRA.U UP0, `(.L_x_314) ;  /* 0x00000001002c7547 */ /* 0x000fea000b800000 */
[----:B------:R-:W-:-:S09]  /*0330*/  UISETP.NE.AND UP0, UPT, UR4, 0x5, UPT ;  /* 0x000000050400788c */ /* 0x000fd2000bf05270 */
[----:B------:R-:W-:Y:S05]  /*0340*/  BRA.U !UP0, `(.L_x_315) ;  /* 0x0000000108147547 */ /* 0x000fea000b800000 */
[----:B------:R-:W-:-:S09]  /*0350*/  UISETP.NE.AND UP0, UPT, UR4, 0x6, UPT ;  /* 0x000000060400788c */ /* 0x000fd2000bf05270 */
[----:B------:R-:W-:Y:S05]  /*0360*/  BRA.U UP0, `(.L_x_310) ;  /* 0x0000000900707547 */ /* 0x000fea000b800000 */
[----:B------:R-:W2:Y:S02]  /*0370*/  LDG.E R4, desc[UR36][R4.64] ;  /* 0x0000002404047981 */ /* 0x000ea4000c1e1900 */
[----:B--2---:R0:W1:Y:S01]  /*0380*/  F2I.S64.TRUNC R26, R4 ;  /* 0x00000004001a7311 */ /* 0x004062000020d900 */
[----:B------:R-:W-:Y:S05]  /*0390*/  BRA `(.L_x_311) ;  /* 0x0000000800e87947 */ /* 0x000fea0003800000 */
.L_x_315:
[----:B------:R-:W2:Y:S02]  /*03a0*/  LDG.E.U16 R4, desc[UR36][R4.64] ;  /* 0x0000002404047981 */ /* 0x000ea4000c1e1500 */
[----:B--2---:R-:W-:-:S06]  /*03b0*/  HADD2.F32 R26, -RZ, R4.H0_H0 ;  /* 0x20000004ff1a7230 */ /* 0x004fcc0000004100 */
[----:B------:R-:W0:Y:S01]  /*03c0*/  F2I.S64.TRUNC R26, R26 ;  /* 0x0000001a001a7311 */ /* 0x000e22000020d900 */
[----:B------:R-:W-:Y:S05]  /*03d0*/  BRA `(.L_x_311) ;  /* 0x0000000800d87947 */ /* 0x000fea0003800000 */
.L_x_314:
[----:B------:R-:W-:-:S09]  /*03e0*/  UISETP.NE.AND UP0, UPT, UR4, 0x7, UPT ;  /* 0x000000070400788c */ /* 0x000fd2000bf05270 */
[----:B------:R-:W-:Y:S05]  /*03f0*/  BRA.U !UP0, `(.L_x_316) ;  /* 0x00000001082c7547 */ /* 0x000fea000b800000 */
[----:B------:R-:W-:-:S09]  /*0400*/  UISETP.NE.AND UP0, UPT, UR4, 0x8, UPT ;  /* 0x000000080400788c */ /* 0x000fd2000bf05270 */
[----:B------:R-:W-:Y:S05]  /*0410*/  BRA.U !UP0, `(.L_x_317) ;  /* 0x0000000108147547 */ /* 0x000fea000b800000 */
[----:B------:R-:W-:-:S09]  /*0420*/  UISETP.NE.AND UP0, UPT, UR4, 0x9, UPT ;  /* 0x000000090400788c */ /* 0x000fd2000bf05270 */
[----:B------:R-:W-:Y:S05]  /*0430*/  BRA.U UP0, `(.L_x_310) ;  /* 0x00000009003c7547 */ /* 0x000fea000b800000 */
[----:B------:R-:W2:Y:S02]  /*0440*/  LDG.E R4, desc[UR36][R4.64] ;  /* 0x0000002404047981 */ /* 0x000ea4000c1e1900 */
[----:B--2---:R0:W1:Y:S01]  /*0450*/  F2I.S64.TRUNC R26, R4 ;  /* 0x00000004001a7311 */ /* 0x004062000020d900 */
[----:B------:R-:W-:Y:S05]  /*0460*/  BRA `(.L_x_311) ;  /* 0x0000000800b47947 */ /* 0x000fea0003800000 */
.L_x_317:
[----:B------:R-:W2:Y:S02]  /*0470*/  LDG.E.U16 R4, desc[UR36][R4.64] ;  /* 0x0000002404047981 */ /* 0x000ea4000c1e1500 */
[----:B--2---:R-:W-:-:S06]  /*0480*/  HADD2.F32 R26, -RZ, R4.H0_H0 ;  /* 0x20000004ff1a7230 */ /* 0x004fcc0000004100 */
[----:B------:R-:W4:Y:S01]  /*0490*/  F2I.S64.TRUNC R26, R26 ;  /* 0x0000001a001a7311 */ /* 0x000f22000020d900 */
[----:B------:R-:W-:Y:S05]  /*04a0*/  BRA `(.L_x_311) ;  /* 0x0000000800a47947 */ /* 0x000fea0003800000 */
.L_x_316:
[----:B------:R-:W2:Y:S02]  /*04b0*/  LDG.E.64 R4, desc[UR36][R4.64] ;  /* 0x0000002404047981 */ /* 0x000ea4000c1e1b00 */
[----:B--2---:R2:W3:Y:S01]  /*04c0*/  F2I.S64.F64.TRUNC R26, R4 ;  /* 0x00000004001a7311 */ /* 0x0044e2000030d900 */
[----:B------:R-:W-:Y:S05]  /*04d0*/  BRA `(.L_x_311) ;  /* 0x0000000800987947 */ /* 0x000fea0003800000 */
.L_x_306:
        /* <DEDUP_REMOVED lines=13> */
.L_x_320:
[----:B------:R-:W2:Y:S02]  /*05b0*/  LDG.E.64 R4, desc[UR36][R4.64] ;  /* 0x0000002404047981 */ /* 0x000ea4000c1e1b00 */
[----:B--2---:R0:W1:Y:S01]  /*05c0*/  F2I.S64.F64.TRUNC R26, R4 ;  /* 0x00000004001a7311 */ /* 0x004062000030d900 */
[----:B------:R-:W-:Y:S05]  /*05d0*/  BRA `(.L_x_311) ;  /* 0x0000000800587947 */ /* 0x000fea0003800000 */
.L_x_319:
[----:B------:R-:W-:-:S09]  /*05e0*/  UISETP.NE.AND UP0, UPT, UR4, 0xf, UPT ;  /* 0x0000000f0400788c */ /* 0x000fd2000bf05270 */
[----:B------:R-:W-:Y:S05]  /*05f0*/  BRA.U !UP0, `(.L_x_321) ;  /* 0x0000000108987547 */ /* 0x000fea000b800000 */
[----:B------:R-:W-:-:S09]  /*0600*/  UISETP.NE.AND UP0, UPT, UR4, 0x17, UPT ;  /* 0x000000170400788c */ /* 0x000fd2000bf05270 */
[----:B------:R-:W-:Y:S05]  /*0610*/  BRA.U !UP0, `(.L_x_322) ;  /* 0x0000000108587547 */ /* 0x000fea000b800000 */
[----:B------:R-:W-:-:S09]  /*0620*/  UISETP.NE.AND UP0, UPT, UR4, 0x18, UPT ;  /* 0x000000180400788c */ /* 0x000fd2000bf05270 */
[----:B------:R-:W-:Y:S05]  /*0630*/  BRA.U UP0, `(.L_x_310) ;  /* 0x0000000500bc7547 */ /* 0x000fea000b800000 */
[----:B------:R-:W2:Y:S01]  /*0640*/  LDG.E.U8 R0, desc[UR36][R4.64] ;  /* 0x0000002404007981 */ /* 0x000ea2000c1e1100 */
[----:B------:R-:W-:Y:S02]  /*0650*/  IMAD.MOV.U32 R7, RZ, RZ, 0x1f ;  /* 0x0000001fff077424 */ /* 0x000fe400078e00ff */
[----:B--2---:R-:W-:-:S05]  /*0660*/  IMAD.SHL.U32 R0, R0, 0x1000000, RZ ;  /* 0x0100000000007824 */ /* 0x004fca00078e00ff */
[C---:B------:R-:W-:Y:S02]  /*0670*/  LOP3.LUT R3, R0.reuse, 0x7f000000, RZ, 0xc0, !PT ;  /* 0x7f00000000037812 */ /* 0x040fe400078ec0ff */
[----:B------:R-:W-:Y:S02]  /*0680*/  LOP3.LUT P0, RZ, R0, 0x7f000000, RZ, 0xc0, !PT ;  /* 0x7f00000000ff7812 */ /* 0x000fe4000780c0ff */
[----:B------:R-:W0:Y:S02]  /*0690*/  FLO.U32 R6, R3 ;  /* 0x0000000300067300 */ /* 0x000e2400000e0000 */
[----:B0-----:R-:W-:-:S05]  /*06a0*/  IMAD.MOV R6, RZ, RZ, -R6 ;  /* 0x000000ffff067224 */ /* 0x001fca00078e0a06 */
[----:B------:R-:W-:-:S05]  /*06b0*/  VIADDMNMX.U32 R6, R6, R7, 0x4, !PT ;  /* 0x0000000406067446 */ /* 0x000fca0007800007 */
[----:B------:R-:W-:-:S04]  /*06c0*/  VIADD R6, R6, 0xfffffffc ;  /* 0xfffffffc06067836 */ /* 0x000fc80000000000 */
[----:B------:R-:W-:Y:S01]  /*06d0*/  IMAD.SHL.U32 R8, R6, 0x800000, RZ ;  /* 0x0080000006087824 */ /* 0x000fe200078e00ff */
[C---:B------:R-:W-:Y:S01]  /*06e0*/  SHF.L.U32 R7, R3.reuse, R6, RZ ;  /* 0x0000000603077219 */ /* 0x040fe200000006ff */
        /* <DEDUP_REMOVED lines=9> */
.L_x_322:
[----:B------:R-:W2:Y:S02]  /*0780*/  LDG.E.U8 R4, desc[UR36][R4.64] ;  /* 0x0000002404047981 */ /* 0x000ea4000c1e1100 */
[C---:B--2---:R-:W-:Y:S02]  /*0790*/  IMAD.SHL.U32 R3, R4.reuse, 0x2000000, RZ ;  /* 0x0200000004037824 */ /* 0x044fe400078e00ff */
        /* <DEDUP_REMOVED lines=12> */
.L_x_321:
[----:B------:R-:W2:Y:S02]  /*0860*/  LDG.E.U16 R26, desc[UR36][R4.64] ;  /* 0x00000024041a7981 */ /* 0x000ea4000c1e1500 */
[----:B--2---:R-:W-:-:S06]  /*0870*/  IMAD.U32 R26, R26, 0x10000, RZ ;  /* 0x000100001a1a7824 */ /* 0x004fcc00078e00ff */
[----:B------:R-:W0:Y:S01]  /*0880*/  F2I.S64.TRUNC R26, R26 ;  /* 0x0000001a001a7311 */ /* 0x000e22000020d900 */
[----:B------:R-:W-:Y:S05]  /*0890*/  BRA `(.L_x_311) ;  /* 0x0000000400a87947 */ /* 0x000fea0003800000 */
.L_x_318:
        /* <DEDUP_REMOVED lines=11> */
.L_x_325:
        /* <DEDUP_REMOVED lines=21> */
.L_x_329:
[----:B------:R-:W-:Y:S05]  /*0aa0*/  BSYNC.RECONVERGENT B1 ;  /* 0x0000000000017941 */ /* 0x000fea0003800200 */
.L_x_328:
[----:B------:R-:W-:Y:S01]  /*0ab0*/  IMAD.SHL.U32 R0, R0, 0x100000, RZ ;  /* 0x0010000000007824 */ /* 0x000fe200078e00ff */
[----:B------:R-:W-:-:S04]  /*0ac0*/  LEA R3, R3, 0x3b800000, 0x17 ;  /* 0x3b80000003037811 */ /* 0x000fc800078eb8ff */
[----:B------:R-:W-:-:S07]  /*0ad0*/  LOP3.LUT R26, R3, R0, R7, 0xfe, !PT ;  /* 0x00000000031a7212 */ /* 0x000fce00078efe07 */
.L_x_327:
[----:B------:R-:W-:Y:S05]  /*0ae0*/  BSYNC.RECONVERGENT B0 ;  /* 0x0000000000007941 */ /* 0x000fea0003800200 */
.L_x_326:
[----:B------:R-:W0:Y:S01]  /*0af0*/  F2I.S64.TRUNC R26, R26 ;  /* 0x0000001a001a7311 */ /* 0x000e22000020d900 */
[----:B------:R-:W-:Y:S05]  /*0b00*/  BRA `(.L_x_311) ;  /* 0x00000004000c7947 */ /* 0x000fea0003800000 */
.L_x_324:
        /* <DEDUP_REMOVED lines=21> */
.L_x_333:
[----:B------:R-:W-:Y:S05]  /*0c60*/  BSYNC.RECONVERGENT B1 ;  /* 0x0000000000017941 */ /* 0x000fea0003800200 */
.L_x_332:
[----:B------:R-:W-:Y:S01]  /*0c70*/  IMAD.SHL.U32 R0, R0, 0x200000, RZ ;  /* 0x0020000000007824 */ /* 0x000fe200078e00ff */
[----:B------:R-:W-:-:S04]  /*0c80*/  LEA R3, R3, 0x37800000, 0x17 ;  /* 0x3780000003037811 */ /* 0x000fc800078eb8ff */
[----:B------:R-:W-:-:S07]  /*0c90*/  LOP3.LUT R26, R3, R0, R7, 0xfe, !PT ;  /* 0x00000000031a7212 */ /* 0x000fce00078efe07 */
.L_x_331:
[----:B------:R-:W-:Y:S05]  /*0ca0*/  BSYNC.RECONVERGENT B0 ;  /* 0x0000000000007941 */ /* 0x000fea0003800200 */
.L_x_330:
[----:B------:R-:W0:Y:S01]  /*0cb0*/  F2I.S64.TRUNC R26, R26 ;  /* 0x0000001a001a7311 */ /* 0x000e22000020d900 */
[----:B------:R-:W-:Y:S05]  /*0cc0*/  BRA `(.L_x_311) ;  /* 0x00000000009c7947 */ /* 0x000fea0003800000 */
.L_x_323:
[----:B------:R-:W-:-:S09]  /*0cd0*/  UISETP.NE.AND UP0, UPT, UR4, 0x1c, UPT ;  /* 0x0000001c0400788c */ /* 0x000fd2000bf05270 */
[----:B------:R-:W-:Y:S05]  /*0ce0*/  BRA.U !UP0, `(.L_x_334) ;  /* 0x00000001088c7547 */ /* 0x000fea000b800000 */
[----:B------:R-:W-:-:S09]  /*0cf0*/  UISETP.NE.AND UP0, UPT, UR4, 0x1d, UPT ;  /* 0x0000001d0400788c */ /* 0x000fd2000bf05270 */
[----:B------:R-:W-:Y:S05]  /*0d00*/  BRA.U !UP0, `(.L_x_335) ;  /* 0x00000001087c7547 */ /* 0x000fea000b800000 */
[----:B------:R-:W-:-:S09]  /*0d10*/  UISETP.NE.AND UP0, UPT, UR4, 0x2c, UPT ;  /* 0x0000002c0400788c */ /* 0x000fd2000bf05270 */
[----:B------:R-:W-:Y:S05]  /*0d20*/  BRA.U !UP0, `(.L_x_336) ;  /* 0x0000000108487547 */ /* 0x000fea000b800000 */
.L_x_310:
[----:B------:R-:W-:Y:S01]  /*0d30*/  MOV R0, 0x0 ;  /* 0x0000000000007802 */ /* 0x000fe20000000f00 */
[----:B------:R-:W0:Y:S01]  /*0d40*/  LDCU.64 UR4, c[0x4][0xf8] ;  /* 0x01001f00ff0477ac */ /* 0x000e220008000a00 */
[----:B------:R-:W-:Y:S02]  /*0d50*/  IMAD.MOV.U32 R8, RZ, RZ, 0x4e ;  /* 0x0000004eff087424 */ /* 0x000fe400078e00ff */
[----:B------:R1:W2:Y:S01]  /*0d60*/  LDC.64 R14, c[0x4][R0] ;  /* 0x01000000000e7b82 */ /* 0x0002a20000000a00 */
[----:B------:R-:W3:Y:S01]  /*0d70*/  LDCU.64 UR6, c[0x4][0x100] ;  /* 0x01002000ff0677ac */ /* 0x000ee20008000a00 */
[----:B------:R-:W-:Y:S02]  /*0d80*/  IMAD.MOV.U32 R12, RZ, RZ, 0x1 ;  /* 0x00000001ff0c7424 */ /* 0x000fe400078e00ff */
[----:B------:R-:W-:Y:S01]  /*0d90*/  IMAD.MOV.U32 R13, RZ, RZ, RZ ;  /* 0x000000ffff0d7224 */ /* 0x000fe200078e00ff */
[----:B------:R-:W4:Y:S01]  /*0da0*/  LDCU.64 UR8, c[0x4][0x8] ;  /* 0x01000100ff0877ac */ /* 0x000f220008000a00 */
[----:B0-----:R-:W-:-:S02]  /*0db0*/  IMAD.U32 R4, RZ, RZ, UR4 ;  /* 0x00000004ff047e24 */ /* 0x001fc4000f8e00ff */
[----:B------:R-:W-:Y:S02]  /*0dc0*/  IMAD.U32 R5, RZ, RZ, UR5 ;  /* 0x00000005ff057e24 */ /* 0x000fe4000f8e00ff */
[----:B---3--:R-:W-:Y:S02]  /*0dd0*/  IMAD.U32 R6, RZ, RZ, UR6 ;  /* 0x00000006ff067e24 */ /* 0x008fe4000f8e00ff */
[----:B------:R-:W-:Y:S02]  /*0de0*/  IMAD.U32 R7, RZ, RZ, UR7 ;  /* 0x00000007ff077e24 */ /* 0x000fe4000f8e00ff */
[----:B----4-:R-:W-:Y:S02]  /*0df0*/  IMAD.U32 R10, RZ, RZ, UR8 ;  /* 0x00000008ff0a7e24 */ /* 0x010fe4000f8e00ff */
[----:B-1----:R-:W-:-:S07]  /*0e00*/  IMAD.U32 R11, RZ, RZ, UR9 ;  /* 0x00000009ff0b7e24 */ /* 0x002fce000f8e00ff */
[----:B------:R-:W-:-:S07]  /*0e10*/  LEPC R20, `(.L_x_337) ;  /* 0x000000001014794e */ /* 0x000fce0000000000 */
[----:B--2---:R-:W-:Y:S05]  /*0e20*/  CALL.ABS.NOINC R14 ;  /* 0x000000000e007343 */ /* 0x004fea0003c00000 */
.L_x_337:
[----:B------:R-:W-:Y:S01]  /*0e30*/  CS2R R26, SRZ ;  /* 0x00000000001a7805 */ /* 0x000fe2000001ff00 */
[----:B------:R-:W-:Y:S06]  /*0e40*/  BRA `(.L_x_311) ;  /* 0x00000000003c7947 */ /* 0x000fec0003800000 */
.L_x_336:
[----:B------:R-:W2:Y:S01]  /*0e50*/  LDG.E.U8 R4, desc[UR36][R4.64] ;  /* 0x0000002404047981 */ /* 0x000ea2000c1e1100 */
[----:B------:R-:W-:Y:S01]  /*0e60*/  BSSY.RECONVERGENT B0, `(.L_x_338) ;  /* 0x0000007000007945 */ /* 0x000fe20003800200 */
[----:B------:R-:W-:Y:S01]  /*0e70*/  IMAD.MOV.U32 R26, RZ, RZ, 0x400000 ;  /* 0x00400000ff1a7424 */ /* 0x000fe200078e00ff */
[----:B--2---:R-:W-:-:S13]  /*0e80*/  ISETP.NE.AND P0, PT, R4, RZ, PT ;  /* 0x000000ff0400720c */ /* 0x004fda0003f05270 */
[----:B------:R-:W-:Y:S05]  /*0e90*/  @!P0 BRA `(.L_x_339) ;  /* 0x00000000000c8947 */ /* 0x000fea0003800000 */
[----:B------:R-:W-:-:S13]  /*0ea0*/  ISETP.NE.AND P0, PT, R4, 0xff, PT ;  /* 0x000000ff0400780c */ /* 0x000fda0003f05270 */
[----:B------:R-:W-:Y:S02]  /*0eb0*/  @!P0 IMAD.MOV.U32 R26, RZ, RZ, 0x7f800001 ;  /* 0x7f800001ff1a8424 */ /* 0x000fe400078e00ff */
[----:B------:R-:W-:-:S07]  /*0ec0*/  @P0 IMAD.SHL.U32 R26, R4, 0x800000, RZ ;  /* 0x00800000041a0824 */ /* 0x000fce00078e00ff */
.L_x_339:
[----:B------:R-:W-:Y:S05]  /*0ed0*/  BSYNC.RECONVERGENT B0 ;  /* 0x0000000000007941 */ /* 0x000fea0003800200 */
.L_x_338:
[----:B------:R-:W0:Y:S01]  /*0ee0*/  F2I.S64.TRUNC R26, R26 ;  /* 0x0000001a001a7311 */ /* 0x000e22000020d900 */
[----:B------:R-:W-:Y:S05]  /*0ef0*/  BRA `(.L_x_311) ;  /* 0x0000000000107947 */ /* 0x000fea0003800000 */
.L_x_335:
[----:B------:R0:W5:Y:S01]  /*0f00*/  LDG.E.64 R26, desc[UR36][R4.64] ;  /* 0x00000024041a7981 */ /* 0x000162000c1e1b00 */
[----:B------:R-:W-:Y:S05]  /*0f10*/  BRA `(.L_x_311) ;  /* 0x0000000000087947 */ /* 0x000fea0003800000 */
.L_x_334:
[----:B------:R0:W5:Y:S01]  /*0f20*/  LDG.E R26, desc[UR36][R4.64] ;  /* 0x00000024041a7981 */ /* 0x000162000c1e1900 */
[----:B------:R-:W-:-:S07]  /*0f30*/  IMAD.MOV.U32 R27, RZ, RZ, RZ ;  /* 0x000000ffff1b7224 */ /* 0x000fce00078e00ff */
.L_x_311:
[----:B------:R-:W-:-:S07]  /*0f40*/  VIADD R29, R17, 0x80 ;  /* 0x00000080111d7836 */ /* 0x000fce0000000000 */
.L_x_305:
[----:B------:R-:W-:Y:S05]  /*0f50*/  BSYNC.RECONVERGENT B6 ;  /* 0x0000000000067941 */ /* 0x000fea0003800200 */
.L_x_304:
[----:B------:R-:W-:Y:S01]  /*0f60*/  ISETP.GE.AND P0, PT, R29, R16, PT ;  /* 0x000000101d00720c */ /* 0x000fe20003f06270 */
[----:B------:R-:W-:Y:S01]  /*0f70*/  BSSY.RECONVERGENT B6, `(.L_x_340) ;  /* 0x00000ec000067945 */ /* 0x000fe20003800200 */
[----:B------:R-:W-:-:S11]  /*0f80*/  CS2R R24, SRZ ;  /* 0x0000000000187805 */ /* 0x000fd6000001ff00 */
[----:B------:R-:W-:Y:S05]  /*0f90*/  @P0 BRA `(.L_x_341) ;  /* 0x0000000c00a40947 */ /* 0x000fea0003800000 */
[----:B012---:R-:W0:Y:S01]  /*0fa0*/  LDC.64 R4, c[0x0][0x3c0] ;  /* 0x0000f000ff047b82 */ /* 0x007e220000000a00 */
        /* <DEDUP_REMOVED lines=19> */
.L_x_345:
[----:B------:R0:W5:Y:S01]  /*10e0*/  LDG.E.U8 R24, desc[UR36][R4.64] ;  /* 0x0000002404187981 */ /* 0x000162000c1e1100 */
[----:B------:R-:W-:Y:S01]  /*10f0*/  IMAD.MOV.U32 R25, RZ, RZ, RZ ;  /* 0x000000ffff197224 */ /* 0x000fe200078e00ff */
[----:B------:R-:W-:Y:S06]  /*1100*/  BRA `(.L_x_347) ;  /* 0x0000000c00447947 */ /* 0x000fec0003800000 */
.L_x_344:
        /* <DEDUP_REMOVED lines=8> */
.L_x_349:
[----:B------:R-:W2:Y:S02]  /*1190*/  LDG.E R24, desc[UR36][R4.64] ;  /* 0x0000002404187981 */ /* 0x000ea4000c1e1900 */
[----:B--2---:R-:W-:Y:S01]  /*11a0*/  SHF.R.S32.HI R25, RZ, 0x1f, R24 ;  /* 0x0000001fff197819 */ /* 0x004fe20000011418 */
[----:B------:R-:W-:Y:S06]  /*11b0*/  BRA `(.L_x_347) ;  /* 0x0000000c00187947 */ /* 0x000fec0003800000 */
.L_x_348:
[----:B------:R-:W2:Y:S02]  /*11c0*/  LDG.E.S16 R24, desc[UR36][R4.64] ;  /* 0x0000002404187981 */ /* 0x000ea4000c1e1700 */
[----:B--2---:R-:W-:Y:S01]  /*11d0*/  SHF.R.S32.HI R25, RZ, 0x1f, R24 ;  /* 0x0000001fff197819 */ /* 0x004fe20000011418 */
[----:B------:R-:W-:Y:S06]  /*11e0*/  BRA `(.L_x_347) ;  /* 0x0000000c000c7947 */ /* 0x000fec0003800000 */
.L_x_343:
        /* <DEDUP_REMOVED lines=9> */
.L_x_351:
[----:B------:R-:W2:Y:S02]  /*1280*/  LDG.E.U16 R4, desc[UR36][R4.64] ;  /* 0x0000002404047981 */ /* 0x000ea4000c1e1500 */
[----:B--2---:R-:W-:-:S06]  /*1290*/  HADD2.F32 R24, -RZ, R4.H0_H0 ;  /* 0x20000004ff187230 */ /* 0x004fcc0000004100 */
[----:B------:R-:W0:Y:S01]  /*12a0*/  F2I.S64.TRUNC R24, R24 ;  /* 0x0000001800187311 */ /* 0x000e22000020d900 */
[----:B------:R-:W-:Y:S05]  /*12b0*/  BRA `(.L_x_347) ;  /* 0x0000000800d87947 */ /* 0x000fea0003800000 */
.L_x_350:
        /* <DEDUP_REMOVED lines=9> */
.L_x_353:
[----:B------:R-:W2:Y:S02]  /*1350*/  LDG.E.U16 R4, desc[UR36][R4.64] ;  /* 0x0000002404047981 */ /* 0x000ea4000c1e1500 */
[----:B--2---:R-:W-:-:S06]  /*1360*/  HADD2.F32 R24, -RZ, R4.H0_H0 ;  /* 0x20000004ff187230 */ /* 0x004fcc0000004100 */
[----:B------:R-:W0:Y:S01]  /*1370*/  F2I.S64.TRUNC R24, R24 ;  /* 0x0000001800187311 */ /* 0x000e22000020d900 */
[----:B------:R-:W-:Y:S05]  /*1380*/  BRA `(.L_x_347) ;  /* 0x0000000800a47947 */ /* 0x000fea0003800000 */
.L_x_352:
[----:B------:R-:W2:Y:S02]  /*1390*/  LDG.E.64 R4, desc[UR36][R4.64] ;  /* 0x0000002404047981 */ /* 0x000ea4000c1e1b00 */
[----:B--2---:R0:W1:Y:S01]  /*13a0*/  F2I.S64.F64.TRUNC R24, R4 ;  /* 0x0000000400187311 */ /* 0x004062000030d900 */
[----:B------:R-:W-:Y:S05]  /*13b0*/  BRA `(.L_x_347) ;  /* 0x0000000800987947 */ /* 0x000fea0003800000 */
.L_x_342:
        /* <DEDUP_REMOVED lines=13> */
.L_x_356:
[----:B------:R-:W2:Y:S02]  /*1490*/  LDG.E.64 R4, desc[UR36][R4.64] ;  /* 0x0000002404047981 */ /* 0x000ea4000c1e1b00 */
[----:B--2---:R0:W1:Y:S01]  /*14a0*/  F2I.S64.F64.TRUNC R24, R4 ;  /* 0x0000000400187311 */ /* 0x004062000030d900 */
[----:B------:R-:W-:Y:S05]  /*14b0*/  BRA `(.L_x_347) ;  /* 0x0000000800587947 */ /* 0x000fea0003800000 */
.L_x_355:
        /* <DEDUP_REMOVED lines=26> */
.L_x_358:
[----:B------:R-:W2:Y:S02]  /*1660*/  LDG.E.U8 R4, desc[UR36][R4.64] ;  /* 0x0000002404047981 */ /* 0x000ea4000c1e1100 */
[C---:B--2---:R-:W-:Y:S02]  /*1670*/  IMAD.SHL.U32 R0, R4.reuse, 0x2000000, RZ ;  /* 0x0200000004007824 */ /* 0x044fe400078e00ff */
        /* <DEDUP_REMOVED lines=10> */
[----:B------:R2:W0:Y:S01]  /*1720*/  F2I.S64.TRUNC R24, R0 ;  /* 0x0000000000187311 */ /* 0x000422000020d900 */
[----:B------:R-:W-:Y:S05]  /*1730*/  BRA `(.L_x_347) ;  /* 0x0000000400b87947 */ /* 0x000fea0003800000 */
.L_x_357:
[----:B------:R-:W2:Y:S02]  /*1740*/  LDG.E.U16 R24, desc[UR36][R4.64] ;  /* 0x0000002404187981 */ /* 0x000ea4000c1e1500 */
[----:B--2---:R-:W-:-:S06]  /*1750*/  IMAD.U32 R24, R24, 0x10000, RZ ;  /* 0x0001000018187824 */ /* 0x004fcc00078e00ff */
[----:B------:R-:W0:Y:S01]  /*1760*/  F2I.S64.TRUNC R24, R24 ;  /* 0x0000001800187311 */ /* 0x000e22000020d900 */
[----:B------:R-:W-:Y:S05]  /*1770*/  BRA `(.L_x_347) ;  /* 0x0000000400a87947 */ /* 0x000fea0003800000 */
.L_x_354:
        /* <DEDUP_REMOVED lines=11> */
.L_x_361:
        /* <DEDUP_REMOVED lines=21> */
.L_x_365:
[----:B------:R-:W-:Y:S05]  /*1980*/  BSYNC.RECONVERGENT B1 ;  /* 0x0000000000017941 */ /* 0x000fea0003800200 */
.L_x_364:
[----:B------:R-:W-:Y:S01]  /*1990*/  IMAD.SHL.U32 R0, R0, 0x100000, RZ ;  /* 0x0010000000007824 */ /* 0x000fe200078e00ff */
[----:B------:R-:W-:-:S04]  /*19a0*/  LEA R3, R3, 0x3b800000, 0x17 ;  /* 0x3b80000003037811 */ /* 0x000fc800078eb8ff */
[----:B------:R-:W-:-:S07]  /*19b0*/  LOP3.LUT R24, R3, R0, R7, 0xfe, !PT ;  /* 0x0000000003187212 */ /* 0x000fce00078efe07 */
.L_x_363:
[----:B------:R-:W-:Y:S05]  /*19c0*/  BSYNC.RECONVERGENT B0 ;  /* 0x0000000000007941 */ /* 0x000fea0003800200 */
.L_x_362:
[----:B------:R-:W0:Y:S01]  /*19d0*/  F2I.S64.TRUNC R24, R24 ;  /* 0x0000001800187311 */ /* 0x000e22000020d900 */
[----:B------:R-:W-:Y:S05]  /*19e0*/  BRA `(.L_x_347) ;  /* 0x00000004000c7947 */ /* 0x000fea0003800000 */
.L_x_360:
        /* <DEDUP_REMOVED lines=21> */
.L_x_369:
[----:B------:R-:W-:Y:S05]  /*1b40*/  BSYNC.RECONVERGENT B1 ;  /* 0x0000000000017941 */ /* 0x000fea0003800200 */
.L_x_368:
[----:B------:R-:W-:Y:S01]  /*1b50*/  IMAD.SHL.U32 R0, R0, 0x200000, RZ ;  /* 0x0020000000007824 */ /* 0x000fe200078e00ff */
[----:B------:R-:W-:-:S04]  /*1b60*/  LEA R3, R3, 0x37800000, 0x17 ;  /* 0x3780000003037811 */ /* 0x000fc800078eb8ff */
[----:B------:R-:W-:-:S07]  /*1b70*/  LOP3.LUT R24, R3, R0, R7, 0xfe, !PT ;  /* 0x0000000003187212 */ /* 0x000fce00078efe07 */
.L_x_367:
[----:B------:R-:W-:Y:S05]  /*1b80*/  BSYNC.RECONVERGENT B0 ;  /* 0x0000000000007941 */ /* 0x000fea0003800200 */
.L_x_366:
[----:B------:R-:W0:Y:S01]  /*1b90*/  F2I.S64.TRUNC R24, R24 ;  /* 0x0000001800187311 */ /* 0x000e22000020d900 */
[----:B------:R-:W-:Y:S05]  /*1ba0*/  BRA `(.L_x_347) ;  /* 0x00000000009c7947 */ /* 0x000fea0003800000 */
.L_x_359:
        /* <DEDUP_REMOVED lines=14> */
.L_x_373:
[----:B------:R-:W-:Y:S05]  /*1c90*/  BSYNC.RECONVERGENT B0 ;  /* 0x0000000000007941 */ /* 0x000fea0003800200 */
.L_x_372:
[----:B------:R-:W0:Y:S01]  /*1ca0*/  F2I.S64.TRUNC R24, R24 ;  /* 0x0000001800187311 */ /* 0x000e22000020d900 */
[----:B------:R-:W-:Y:S05]  /*1cb0*/  BRA `(.L_x_347) ;  /* 0x0000000000587947 */ /* 0x000fea0003800000 */
.L_x_346:
        /* <DEDUP_REMOVED lines=15> */
[----:B--2--5:R-:W-:Y:S05]  /*1db0*/  CALL.ABS.NOINC R14 ;  /* 0x000000000e007343 */ /* 0x024fea0003c00000 */
.L_x_374:
[----:B------:R-:W-:Y:S01]  /*1dc0*/  CS2R R24, SRZ ;  /* 0x0000000000187805 */ /* 0x000fe2000001ff00 */
[----:B------:R-:W-:Y:S06]  /*1dd0*/  BRA `(.L_x_347) ;  /* 0x0000000000107947 */ /* 0x000fec0003800000 */
.L_x_371:
[----:B------:R0:W5:Y:S01]  /*1de0*/  LDG.E.64 R24, desc[UR36][R4.64] ;  /* 0x0000002404187981 */ /* 0x000162000c1e1b00 */
[----:B------:R-:W-:Y:S05]  /*1df0*/  BRA `(.L_x_347) ;  /* 0x0000000000087947 */ /* 0x000fea0003800000 */
.L_x_370:
[----:B------:R0:W5:Y:S01]  /*1e00*/  LDG.E R24, desc[UR36][R4.64] ;  /* 0x0000002404187981 */ /* 0x000162000c1e1900 */
[----:B------:R-:W-:-:S07]  /*1e10*/  IMAD.MOV.U32 R25, RZ, RZ, RZ ;  /* 0x000000ffff197224 */ /* 0x000fce00078e00ff */
.L_x_347:
[----:B------:R-:W-:-:S07]  /*1e20*/  VIADD R29, R29, 0x80 ;  /* 0x000000801d1d7836 */ /* 0x000fce0000000000 */
.L_x_341:
[----:B------:R-:W-:Y:S05]  /*1e30*/  BSYNC.RECONVERGENT B6 ;  /* 0x0000000000067941 */ /* 0x000fea0003800200 */
.L_x_340:
        /* <DEDUP_REMOVED lines=24> */
.L_x_380:
[----:B------:R0:W5:Y:S01]  /*1fc0*/  LDG.E.U8 R22, desc[UR36][R4.64] ;  /* 0x0000002404167981 */ /* 0x000162000c1e1100 */
[----:B------:R-:W-:Y:S01]  /*1fd0*/  IMAD.MOV.U32 R23, RZ, RZ, RZ ;  /* 0x000000ffff177224 */ /* 0x000fe200078e00ff */
[----:B------:R-:W-:Y:S06]  /*1fe0*/  BRA `(.L_x_382) ;  /* 0x0000000c00447947 */ /* 0x000fec0003800000 */
.L_x_379:
        /* <DEDUP_REMOVED lines=8> */
.L_x_384:
[----:B------:R-:W2:Y:S02]  /*2070*/  LDG.E R22, desc[UR36][R4.64] ;  /* 0x0000002404167981 */ /* 0x000ea4000c1e1900 */
[----:B--2---:R-:W-:Y:S01]  /*2080*/  SHF.R.S32.HI R23, RZ, 0x1f, R22 ;  /* 0x0000001fff177819 */ /* 0x004fe20000011416 */
[----:B------:R-:W-:Y:S06]  /*2090*/  BRA `(.L_x_382) ;  /* 0x0000000c00187947 */ /* 0x000fec0003800000 */
.L_x_383:
[----:B------:R-:W2:Y:S02]  /*20a0*/  LDG.E.S16 R22, desc[UR36][R4.64] ;  /* 0x0000002404167981 */ /* 0x000ea4000c1e1700 */
[----:B--2---:R-:W-:Y:S01]  /*20b0*/  SHF.R.S32.HI R23, RZ, 0x1f, R22 ;  /* 0x0000001fff177819 */ /* 0x004fe20000011416 */
[----:B------:R-:W-:Y:S06]  /*20c0*/  BRA `(.L_x_382) ;  /* 0x0000000c000c7947 */ /* 0x000fec0003800000 */
.L_x_378:
        /* <DEDUP_REMOVED lines=9> */
.L_x_386:
[----:B------:R-:W2:Y:S02]  /*2160*/  LDG.E.U16 R4, desc[UR36][R4.64] ;  /* 0x0000002404047981 */ /* 0x000ea4000c1e1500 */
[----:B--2---:R-:W-:-:S06]  /*2170*/  HADD2.F32 R22, -RZ, R4.H0_H0 ;  /* 0x20000004ff167230 */ /* 0x004fcc0000004100 */
[----:B------:R-:W0:Y:S01]  /*2180*/  F2I.S64.TRUNC R22, R22 ;  /* 0x0000001600167311 */ /* 0x000e22000020d900 */
[----:B------:R-:W-:Y:S05]  /*2190*/  BRA `(.L_x_382) ;  /* 0x0000000800d87947 */ /* 0x000fea0003800000 */
.L_x_385:
        /* <DEDUP_REMOVED lines=9> */
.L_x_388:
[----:B------:R-:W2:Y:S02]  /*2230*/  LDG.E.U16 R4, desc[UR36][R4.64] ;  /* 0x0000002404047981 */ /* 0x000ea4000c1e1500 */
[----:B--2---:R-:W-:-:S06]  /*2240*/  HADD2.F32 R22, -RZ, R4.H0_H0 ;  /* 0x20000004ff167230 */ /* 0x004fcc0000004100 */
[----:B------:R-:W0:Y:S01]  /*2250*/  F2I.S64.TRUNC R22, R22 ;  /* 0x0000001600167311 */ /* 0x000e22000020d900 */
[----:B------:R-:W-:Y:S05]  /*2260*/  BRA `(.L_x_382) ;  /* 0x0000000800a47947 */ /* 0x000fea0003800000 */
.L_x_387:
[----:B------:R-:W2:Y:S02]  /*2270*/  LDG.E.64 R4, desc[UR36][R4.64] ;  /* 0x0000002404047981 */ /* 0x000ea4000c1e1b00 */
[----:B--2---:R0:W1:Y:S01]  /*2280*/  F2I.S64.F64.TRUNC R22, R4 ;  /* 0x0000000400167311 */ /* 0x004062000030d900 */
[----:B------:R-:W-:Y:S05]  /*2290*/  BRA `(.L_x_382) ;  /* 0x0000000800987947 */ /* 0x000fea0003800000 */
.L_x_377:
        /* <DEDUP_REMOVED lines=13> */
.L_x_391:
[----:B------:R-:W2:Y:S02]  /*2370*/  LDG.E.64 R4, desc[UR36][R4.64] ;  /* 0x0000002404047981 */ /* 0x000ea4000c1e1b00 */
[----:B--2---:R0:W1:Y:S01]  /*2380*/  F2I.S64.F64.TRUNC R22, R4 ;  /* 0x0000000400167311 */ /* 0x004062000030d900 */
[----:B------:R-:W-:Y:S05]  /*2390*/  BRA `(.L_x_382) ;  /* 0x0000000800587947 */ /* 0x000fea0003800000 */
.L_x_390:
        /* <DEDUP_REMOVED lines=26> */
.L_x_393:
        /* <DEDUP_REMOVED lines=12> */
[----:B------:R0:W1:Y:S01]  /*2600*/  F2I.S64.TRUNC R22, R0 ;  /* 0x0000000000167311 */ /* 0x000062000020d900 */
[----:B------:R-:W-:Y:S05]  /*2610*/  BRA `(.L_x_382) ;  /* 0x0000000400b87947 */ /* 0x000fea0003800000 */
.L_x_392:
[----:B------:R-:W2:Y:S02]  /*2620*/  LDG.E.U16 R22, desc[UR36][R4.64] ;  /* 0x0000002404167981 */ /* 0x000ea4000c1e1500 */
[----:B--2---:R-:W-:-:S06]  /*2630*/  IMAD.U32 R22, R22, 0x10000, RZ ;  /* 0x0001000016167824 */ /* 0x004fcc00078e00ff */
[----:B------:R-:W0:Y:S01]  /*2640*/  F2I.S64.TRUNC R22, R22 ;  /* 0x0000001600167311 */ /* 0x000e22000020d900 */
[----:B------:R-:W-:Y:S05]  /*2650*/  BRA `(.L_x_382) ;  /* 0x0000000400a87947 */ /* 0x000fea0003800000 */
.L_x_389:
        /* <DEDUP_REMOVED lines=11> */
.L_x_396:
        /* <DEDUP_REMOVED lines=21> */
.L_x_400:
[----:B------:R-:W-:Y:S05]  /*2860*/  BSYNC.RECONVERGENT B1 ;  /* 0x0000000000017941 */ /* 0x000fea0003800200 */
.L_x_399:
[----:B------:R-:W-:Y:S01]  /*2870*/  IMAD.SHL.U32 R0, R0, 0x100000, RZ ;  /* 0x0010000000007824 */ /* 0x000fe200078e00ff */
[----:B------:R-:W-:-:S04]  /*2880*/  LEA R3, R3, 0x3b800000, 0x17 ;  /* 0x3b80000003037811 */ /* 0x000fc800078eb8ff */
[----:B------:R-:W-:-:S07]  /*2890*/  LOP3.LUT R22, R3, R0, R7, 0xfe, !PT ;  /* 0x0000000003167212 */ /* 0x000fce00078efe07 */
.L_x_398:
[----:B------:R-:W-:Y:S05]  /*28a0*/  BSYNC.RECONVERGENT B0 ;  /* 0x0000000000007941 */ /* 0x000fea0003800200 */
.L_x_397:
[----:B------:R-:W1:Y:S01]  /*28b0*/  F2I.S64.TRUNC R22, R22 ;  /* 0x0000001600167311 */ /* 0x000e62000020d900 */
[----:B------:R-:W-:Y:S05]  /*28c0*/  BRA `(.L_x_382) ;  /* 0x00000004000c7947 */ /* 0x000fea0003800000 */
.L_x_395:
        /* <DEDUP_REMOVED lines=21> */
.L_x_404:
[----:B------:R-:W-:Y:S05]  /*2a20*/  BSYNC.RECONVERGENT B1 ;  /* 0x0000000000017941 */ /* 0x000fea0003800200 */
.L_x_403:
[----:B------:R-:W-:Y:S01]  /*2a30*/  IMAD.SHL.U32 R0, R0, 0x200000, RZ ;  /* 0x0020000000007824 */ /* 0x000fe200078e00ff */
[----:B------:R-:W-:-:S04]  /*2a40*/  LEA R3, R3, 0x37800000, 0x17 ;  /* 0x3780000003037811 */ /* 0x000fc800078eb8ff */
[----:B------:R-:W-:-:S07]  /*2a50*/  LOP3.LUT R22, R3, R0, R7, 0xfe, !PT ;  /* 0x0000000003167212 */ /* 0x000fce00078efe07 */
.L_x_402:
[----:B------:R-:W-:Y:S05]  /*2a60*/  BSYNC.RECONVERGENT B0 ;  /* 0x0000000000007941 */ /* 0x000fea0003800200 */
.L_x_401:
[----:B------:R-:W2:Y:S01]  /*2a70*/  F2I.S64.TRUNC R22, R22 ;  /* 0x0000001600167311 */ /* 0x000ea2000020d900 */
[----:B------:R-:W-:Y:S05]  /*2a80*/  BRA `(.L_x_382) ;  /* 0x00000000009c7947 */ /* 0x000fea0003800000 */
.L_x_394:
        /* <DEDUP_REMOVED lines=14> */
.L_x_408:
[----:B------:R-:W-:Y:S05]  /*2b70*/  BSYNC.RECONVERGENT B0 ;  /* 0x0000000000007941 */ /* 0x000fea0003800200 */
.L_x_407:
[----:B------:R-:W0:Y:S01]  /*2b80*/  F2I.S64.TRUNC R22, R22 ;  /* 0x0000001600167311 */ /* 0x000e22000020d900 */
[----:B------:R-:W-:Y:S05]  /*2b90*/  BRA `(.L_x_382) ;  /* 0x0000000000587947 */ /* 0x000fea0003800000 */
.L_x_381:
        /* <DEDUP_REMOVED lines=16> */
.L_x_409:
[----:B------:R-:W-:Y:S01]  /*2ca0*/  CS2R R22, SRZ ;  /* 0x0000000000167805 */ /* 0x000fe2000001ff00 */
[----:B------:R-:W-:Y:S06]  /*2cb0*/  BRA `(.L_x_382) ;  /* 0x0000000000107947 */ /* 0x000fec0003800000 */
.L_x_406:
[----:B------:R0:W5:Y:S01]  /*2cc0*/  LDG.E.64 R22, desc[UR36][R4.64] ;  /* 0x0000002404167981 */ /* 0x000162000c1e1b00 */
[----:B------:R-:W-:Y:S05]  /*2cd0*/  BRA `(.L_x_382) ;  /* 0x0000000000087947 */ /* 0x000fea0003800000 */
.L_x_405:
[----:B------:R0:W5:Y:S01]  /*2ce0*/  LDG.E R22, desc[UR36][R4.64] ;  /* 0x0000002404167981 */ /* 0x000162000c1e1900 */
[----:B------:R-:W-:-:S07]  /*2cf0*/  IMAD.MOV.U32 R23, RZ, RZ, RZ ;  /* 0x000000ffff177224 */ /* 0x000fce00078e00ff */
.L_x_382:
[----:B------:R-:W-:-:S07]  /*2d00*/  VIADD R29, R29, 0x80 ;  /* 0x000000801d1d7836 */ /* 0x000fce0000000000 */
.L_x_376:
[----:B------:R-:W-:Y:S05]  /*2d10*/  BSYNC.RECONVERGENT B6 ;  /* 0x0000000000067941 */ /* 0x000fea0003800200 */
.L_x_375:
        /* <DEDUP_REMOVED lines=24> */
.L_x_415:
[----:B------:R0:W5:Y:S01]  /*2ea0*/  LDG.E.U8 R18, desc[UR36][R4.64] ;  /* 0x0000002404127981 */ /* 0x000162000c1e1100 */
[----:B------:R-:W-:Y:S01]  /*2eb0*/  IMAD.MOV.U32 R19, RZ, RZ, RZ ;  /* 0x000000ffff137224 */ /* 0x000fe200078e00ff */
[----:B------:R-:W-:Y:S06]  /*2ec0*/  BRA `(.L_x_411) ;  /* 0x0000000c00407947 */ /* 0x000fec0003800000 */
.L_x_414:
        /* <DEDUP_REMOVED lines=8> */
.L_x_418:
[----:B------:R-:W2:Y:S02]  /*2f50*/  LDG.E R18, desc[UR36][R4.64] ;  /* 0x0000002404127981 */ /* 0x000ea4000c1e1900 */
[----:B--2---:R-:W-:Y:S01]  /*2f60*/  SHF.R.S32.HI R19, RZ, 0x1f, R18 ;  /* 0x0000001fff137819 */ /* 0x004fe20000011412 */
[----:B------:R-:W-:Y:S06]  /*2f70*/  BRA `(.L_x_411) ;  /* 0x0000000c00147947 */ /* 0x000fec0003800000 */
.L_x_417:
[----:B------:R-:W2:Y:S02]  /*2f80*/  LDG.E.S16 R18, desc[UR36][R4.64] ;  /* 0x0000002404127981 */ /* 0x000ea4000c1e1700 */
[----:B--2---:R-:W-:Y:S01]  /*2f90*/  SHF.R.S32.HI R19, RZ, 0x1f, R18 ;  /* 0x0000001fff137819 */ /* 0x004fe20000011412 */
[----:B------:R-:W-:Y:S06]  /*2fa0*/  BRA `(.L_x_411) ;  /* 0x0000000c00087947 */ /* 0x000fec0003800000 */
.L_x_413:
        /* <DEDUP_REMOVED lines=9> */
.L_x_420:
[----:B------:R-:W2:Y:S02]  /*3040*/  LDG.E.U16 R4, desc[UR36][R4.64] ;  /* 0x0000002404047981 */ /* 0x000ea4000c1e1500 */
[----:B--2---:R-:W-:-:S06]  /*3050*/  HADD2.F32 R18, -RZ, R4.H0_H0 ;  /* 0x20000004ff127230 */ /* 0x004fcc0000004100 */
[----:B------:R-:W0:Y:S01]  /*3060*/  F2I.S64.TRUNC R18, R18 ;  /* 0x0000001200127311 */ /* 0x000e22000020d900 */
[----:B------:R-:W-:Y:S05]  /*3070*/  BRA `(.L_x_411) ;  /* 0x0000000800d47947 */ /* 0x000fea0003800000 */
.L_x_419:
        /* <DEDUP_REMOVED lines=9> */
.L_x_422:
[----:B------:R-:W2:Y:S02]  /*3110*/  LDG.E.U16 R4, desc[UR36][R4.64] ;  /* 0x0000002404047981 */ /* 0x000ea4000c1e1500 */
[----:B--2---:R-:W-:-:S06]  /*3120*/  HADD2.F32 R18, -RZ, R4.H0_H0 ;  /* 0x20000004ff127230 */ /* 0x004fcc0000004100 */
[----:B------:R-:W0:Y:S01]  /*3130*/  F2I.S64.TRUNC R18, R18 ;  /* 0x0000001200127311 */ /* 0x000e22000020d900 */
[----:B------:R-:W-:Y:S05]  /*3140*/  BRA `(.L_x_411) ;  /* 0x0000000800a07947 */ /* 0x000fea0003800000 */
.L_x_421:
[----:B------:R-:W2:Y:S02]  /*3150*/  LDG.E.64 R4, desc[UR36][R4.64] ;  /* 0x0000002404047981 */ /* 0x000ea4000c1e1b00 */
[----:B--2---:R0:W1:Y:S01]  /*3160*/  F2I.S64.F64.TRUNC R18, R4 ;  /* 0x0000000400127311 */ /* 0x004062000030d900 */
[----:B------:R-:W-:Y:S05]  /*3170*/  BRA `(.L_x_411) ;  /* 0x0000000800947947 */ /* 0x000fea0003800000 */
.L_x_412:
        /* <DEDUP_REMOVED lines=13> */
.L_x_425:
[----:B------:R-:W2:Y:S02]  /*3250*/  LDG.E.64 R4, desc[UR36][R4.64] ;  /* 0x0000002404047981 */ /* 0x000ea4000c1e1b00 */
[----:B--2---:R0:W1:Y:S01]  /*3260*/  F2I.S64.F64.TRUNC R18, R4 ;  /* 0x0000000400127311 */ /* 0x004062000030d900 */
[----:B------:R-:W-:Y:S05]  /*3270*/  BRA `(.L_x_411) ;  /* 0x0000000800547947 */ /* 0x000fea0003800000 */
.L_x_424:
        /* <DEDUP_REMOVED lines=26> */
.L_x_427:
        /* <DEDUP_REMOVED lines=14> */
.L_x_426:
[----:B------:R-:W2:Y:S02]  /*3500*/  LDG.E.U16 R18, desc[UR36][R4.64] ;  /* 0x0000002404127981 */ /* 0x000ea4000c1e1500 */
[----:B--2---:R-:W-:-:S06]  /*3510*/  IMAD.U32 R18, R18, 0x10000, RZ ;  /* 0x0001000012127824 */ /* 0x004fcc00078e00ff */
[----:B------:R-:W0:Y:S01]  /*3520*/  F2I.S64.TRUNC R18, R18 ;  /* 0x0000001200127311 */ /* 0x000e22000020d900 */
[----:B------:R-:W-:Y:S05]  /*3530*/  BRA `(.L_x_411) ;  /* 0x0000000400a47947 */ /* 0x000fea0003800000 */
.L_x_423:
        /* <DEDUP_REMOVED lines=11> */
.L_x_430:
        /* <DEDUP_REMOVED lines=21> */
.L_x_434:
[----:B------:R-:W-:Y:S05]  /*3740*/  BSYNC.RECONVERGENT B1 ;  /* 0x0000000000017941 */ /* 0x000fea0003800200 */
.L_x_433:
[----:B------:R-:W-:Y:S01]  /*3750*/  IMAD.SHL.U32 R0, R0, 0x100000, RZ ;  /* 0x0010000000007824 */ /* 0x000fe200078e00ff */
[----:B------:R-:W-:-:S04]  /*3760*/  LEA R3, R3, 0x3b800000, 0x17 ;  /* 0x3b80000003037811 */ /* 0x000fc800078eb8ff */
[----:B------:R-:W-:-:S07]  /*3770*/  LOP3.LUT R18, R3, R0, R7, 0xfe, !PT ;  /* 0x0000000003127212 */ /* 0x000fce00078efe07 */
.L_x_432:
[----:B------:R-:W-:Y:S05]  /*3780*/  BSYNC.RECONVERGENT B0 ;  /* 0x0000000000007941 */ /* 0x000fea0003800200 */
.L_x_431:
[----:B------:R-:W0:Y:S01]  /*3790*/  F2I.S64.TRUNC R18, R18 ;  /* 0x0000001200127311 */ /* 0x000e22000020d900 */
[----:B------:R-:W-:Y:S05]  /*37a0*/  BRA `(.L_x_411) ;  /* 0x0000000400087947 */ /* 0x000fea0003800000 */
.L_x_429:
        /* <DEDUP_REMOVED lines=21> */
.L_x_438:
[----:B------:R-:W-:Y:S05]  /*3900*/  BSYNC.RECONVERGENT B1 ;  /* 0x0000000000017941 */ /* 0x000fea0003800200 */
.L_x_437:
[----:B------:R-:W-:Y:S01]  /*3910*/  IMAD.SHL.U32 R0, R0, 0x200000, RZ ;  /* 0x0020000000007824 */ /* 0x000fe200078e00ff */
[----:B------:R-:W-:-:S04]  /*3920*/  LEA R3, R3, 0x37800000, 0x17 ;  /* 0x3780000003037811 */ /* 0x000fc800078eb8ff */
[----:B------:R-:W-:-:S07]  /*3930*/  LOP3.LUT R18, R3, R0, R7, 0xfe, !PT ;  /* 0x0000000003127212 */ /* 0x000fce00078efe07 */
.L_x_436:
[----:B------:R-:W-:Y:S05]  /*3940*/  BSYNC.RECONVERGENT B0 ;  /* 0x0000000000007941 */ /* 0x000fea0003800200 */
.L_x_435:
[----:B------:R-:W0:Y:S01]  /*3950*/  F2I.S64.TRUNC R18, R18 ;  /* 0x0000001200127311 */ /* 0x000e22000020d900 */
[----:B------:R-:W-:Y:S05]  /*3960*/  BRA `(.L_x_411) ;  /* 0x0000000000987947 */ /* 0x000fea0003800000 */
.L_x_428:
        /* <DEDUP_REMOVED lines=14> */
.L_x_442:
[----:B------:R-:W-:Y:S05]  /*3a50*/  BSYNC.RECONVERGENT B0 ;  /* 0x0000000000007941 */ /* 0x000fea0003800200 */
.L_x_441:
[----:B------:R-:W0:Y:S01]  /*3a60*/  F2I.S64.TRUNC R18, R18 ;  /* 0x0000001200127311 */ /* 0x000e22000020d900 */
[----:B------:R-:W-:Y:S05]  /*3a70*/  BRA `(.L_x_411) ;  /* 0x0000000000547947 */ /* 0x000fea0003800000 */
.L_x_416:
        /* <DEDUP_REMOVED lines=16> */
.L_x_443:
[----:B------:R-:W-:Y:S05]  /*3b80*/  BRA `(.L_x_411) ;  /* 0x0000000000107947 */ /* 0x000fea0003800000 */
.L_x_440:
[----:B------:R0:W5:Y:S01]  /*3b90*/  LDG.E.64 R18, desc[UR36][R4.64] ;  /* 0x0000002404127981 */ /* 0x000162000c1e1b00 */
[----:B------:R-:W-:Y:S05]  /*3ba0*/  BRA `(.L_x_411) ;  /* 0x0000000000087947 */ /* 0x000fea0003800000 */
.L_x_439:
[----:B------:R0:W5:Y:S01]  /*3bb0*/  LDG.E R18, desc[UR36][R4.64] ;  /* 0x0000002404127981 */ /* 0x000162000c1e1900 */
[----:B------:R-:W-:-:S07]  /*3bc0*/  IMAD.MOV.U32 R19, RZ, RZ, RZ ;  /* 0x000000ffff137224 */ /* 0x000fce00078e00ff */
.L_x_411:
[----:B------:R-:W-:Y:S05]  /*3bd0*/  BSYNC.RECONVERGENT B6 ;  /* 0x0000000000067941 */ /* 0x000fea0003800200 */
.L_x_410:
[----:B------:R-:W3:Y:S01]  /*3be0*/  LDC.64 R20, c[0x0][0x398] ;  /* 0x0000e600ff147b82 */ /* 0x000ee20000000a00 */
[----:B------:R-:W-:Y:S02]  /*3bf0*/  CS2R R8, SRZ ;  /* 0x0000000000087805 */ /* 0x000fe4000001ff00 */
[----:B------:R-:W-:Y:S02]  /*3c00*/  CS2R R6, SRZ ;  /* 0x0000000000067805 */ /* 0x000fe4000001ff00 */
[----:B------:R-:W-:Y:S02]  /*3c10*/  CS2R R36, SRZ ;  /* 0x0000000000247805 */ /* 0x000fe4000001ff00 */
[----:B012---:R-:W-:Y:S02]  /*3c20*/  CS2R R4, SRZ ;  /* 0x0000000000047805 */ /* 0x007fe4000001ff00 */
[----:B---3--:R-:W-:-:S04]  /*3c30*/  ISETP.GE.U32.AND P0, PT, R20, 0x1, PT ;  /* 0x000000011400780c */ /* 0x008fc80003f06070 */
[----:B------:R-:W-:-:S13]  /*3c40*/  ISETP.GE.AND.EX P0, PT, R21, RZ, PT, P0 ;  /* 0x000000ff1500720c */ /* 0x000fda0003f06300 */
[----:B------:R-:W-:Y:S05]  /*3c50*/  @!P0 BRA `(.L_x_444) ;  /* 0x0000003400b88947 */ /* 0x000fea0003800000 */
[----:B------:R-:W-:Y:S01]  /*3c60*/  ISETP.GE.AND P0, PT, R17, R16, PT ;  /* 0x000000101100720c */ /* 0x000fe20003f06270 */
[----:B------:R-:W-:-:S12]  /*3c70*/  BSSY.RECONVERGENT B0, `(.L_x_445) ;  /* 0x00000d9000007945 */ /* 0x000fd80003800200 */
[----:B------:R-:W-:Y:S05]  /*3c80*/  @P0 BRA `(.L_x_446) ;  /* 0x0000000c005c0947 */ /* 0x000fea0003800000 */
[----:B------:R-:W4:Y:S01]  /*3c90*/  LDCU.64 UR4, c[0x0][0x390] ;  /* 0x00007200ff0477ac */ /* 0x000f220008000a00 */
[----:B------:R-:W-:Y:S01]  /*3ca0*/  ISETP.GE.U32.AND P0, PT, R20, 0x8, PT ;  /* 0x000000081400780c */ /* 0x000fe20003f06070 */
[----:B------:R-:W-:Y:S01]  /*3cb0*/  IMAD.MOV.U32 R39, RZ, RZ, RZ ;  /* 0x000000ffff277224 */ /* 0x000fe200078e00ff */
[----:B------:R-:W-:Y:S01]  /*3cc0*/  CS2R R4, SRZ ;  /* 0x0000000000047805 */ /* 0x000fe2000001ff00 */
[----:B------:R-:W-:Y:S01]  /*3cd0*/  IMAD.MOV.U32 R16, RZ, RZ, RZ ;  /* 0x000000ffff107224 */ /* 0x000fe200078e00ff */
[----:B------:R-:W-:Y:S01]  /*3ce0*/  ISETP.GE.U32.AND.EX P0, PT, R21, RZ, PT, P0 ;  /* 0x000000ff1500720c */ /* 0x000fe20003f06100 */
[----:B----45:R-:W-:Y:S02]  /*3cf0*/  IMAD R3, R27, UR4, RZ ;  /* 0x000000041b037c24 */ /* 0x030fe4000f8e02ff */
[----:B------:R-:W-:-:S04]  /*3d00*/  IMAD.WIDE.U32 R10, R26, UR4, RZ ;  /* 0x000000041a0a7c25 */ /* 0x000fc8000f8e00ff */
[----:B------:R-:W-:-:S04]  /*3d10*/  IMAD R3, R26, UR5, R3 ;  /* 0x000000051a037c24 */ /* 0x000fc8000f8e0203 */
[----:B------:R-:W-:Y:S02]  /*3d20*/  IMAD.IADD R13, R11, 0x1, R3 ;  /* 0x000000010b0d7824 */ /* 0x000fe400078e0203 */
[----:B------:R-:W-:Y:S05]  /*3d30*/  @!P0 BRA `(.L_x_447) ;  /* 0x00000004006c8947 */ /* 0x000fea0003800000 */
[----:B------:R-:W0:Y:S01]  /*3d40*/  LDC.64 R26, c[0x0][0x3a0] ;  /* 0x0000e800ff1a7b82 */ /* 0x000e220000000a00 */
[----:B------:R-:W1:Y:S01]  /*3d50*/  LDCU.64 UR4, c[0x0][0x388] ;  /* 0x00007100ff0477ac */ /* 0x000e620008000a00 */
[----:B------:R-:W-:Y:S01]  /*3d60*/  LOP3.LUT R39, R20, 0xfffffff8, RZ, 0xc0, !PT ;  /* 0xfffffff814277812 */ /* 0x000fe200078ec0ff */
[----:B------:R-:W-:Y:S01]  /*3d70*/  BSSY.RECONVERGENT B1, `(.L_x_447) ;  /* 0x0000057000017945 */ /* 0x000fe20003800200 */
[----:B------:R-:W-:Y:S02]  /*3d80*/  LOP3.LUT R16, R21, 0x7fffffff, RZ, 0xc0, !PT ;  /* 0x7fffffff15107812 */ /* 0x000fe400078ec0ff */
[----:B------:R-:W-:Y:S01]  /*3d90*/  CS2R R4, SRZ ;  /* 0x0000000000047805 */ /* 0x000fe2000001ff00 */
[----:B------:R-:W-:Y:S01]  /*3da0*/  IMAD.MOV.U32 R40, RZ, RZ, R39 ;  /* 0x000000ffff287224 */ /* 0x000fe200078e0027 */
[----:B------:R-:W2:Y:S01]  /*3db0*/  LDC.64 R14, c[0x0][0x3a8] ;  /* 0x0000ea00ff0e7b82 */ /* 0x000ea20000000a00 */
[----:B------:R-:W-:Y:S01]  /*3dc0*/  IMAD.MOV.U32 R38, RZ, RZ, R16 ;  /* 0x000000ffff267224 */ /* 0x000fe200078e0010 */
[----:B-1----:R-:W-:-:S04]  /*3dd0*/  LEA R0, P0, R10, UR4, 0x3 ;  /* 0x000000040a007c11 */ /* 0x002fc8000f8018ff */
[----:B------:R-:W-:Y:S02]  /*3de0*/  LEA.HI.X R3, R10, UR5, R13, 0x3, P0 ;  /* 0x000000050a037c11 */ /* 0x000fe400080f1c0d */
[----:B0-----:R-:W-:-:S05]  /*3df0*/  IADD3 R26, P1, PT, R26, 0x20, RZ ;  /* 0x000000201a1a7810 */ /* 0x001fca0007f3e0ff */
[----:B------:R-:W-:Y:S01]  /*3e00*/  IMAD.X R21, RZ, RZ, R27, P1 ;  /* 0x000000ffff157224 */ /* 0x000fe200008e061b */
[C-C-:B--2---:R-:W-:Y:S02]  /*3e10*/  SHF.L.U64.HI R41, R14.reuse, 0x3, R15.reuse ;  /* 0x000000030e297819 */ /* 0x144fe4000001020f */
[C---:B------:R-:W-:Y:S01]  /*3e20*/  SHF.L.U64.HI R42, R14.reuse, 0x6, R15 ;  /* 0x000000060e2a7819 */ /* 0x040fe2000001020f */
[----:B------:R-:W-:-:S07]  /*3e30*/  IMAD.SHL.U32 R15, R14, 0x8, RZ ;  /* 0x000000080e0f7824 */ /* 0x000fce00078e00ff */
.L_x_448:
[----:B------:R-:W-:Y:S01]  /*3e40*/  IMAD.MOV.U32 R20, RZ, RZ, R26 ;  /* 0x000000ffff147224 */ /* 0x000fe200078e001a */
[----:B------:R-:W-:Y:S01]  /*3e50*/  IADD3 R26, P0, PT, R0, R15, RZ ;  /* 0x0000000f001a7210 */ /* 0x000fe20007f1e0ff */
[----:B------:R-:W-:Y:S02]  /*3e60*/  IMAD.MOV.U32 R44, RZ, RZ, R0 ;  /* 0x000000ffff2c7224 */ /* 0x000fe400078e0000 */
[----:B------:R-:W-:Y:S01]  /*3e70*/  IMAD.MOV.U32 R45, RZ, RZ, R3 ;  /* 0x000000ffff2d7224 */ /* 0x000fe200078e0003 */
[----:B------:R-:W2:Y:S04]  /*3e80*/  LDG.E.64 R30, desc[UR36][R20.64+-0x20] ;  /* 0xffffe024141e7981 */ /* 0x000ea8000c1e1b00 */
[----:B------:R-:W2:Y:S01]  /*3e90*/  LDG.E.64 R28, desc[UR36][R44.64] ;  /* 0x000000242c1c7981 */ /* 0x000ea2000c1e1b00 */
[----:B------:R-:W-:-:S03]  /*3ea0*/  IMAD.X R27, R3, 0x1, R41, P0 ;  /* 0x00000001031b7824 */ /* 0x000fc600000e0629 */
[----:B------:R-:W3:Y:S04]  /*3eb0*/  LDG.E.64 R34, desc[UR36][R20.64+-0x18] ;  /* 0xffffe82414227981 */ /* 0x000ee8000c1e1b00 */
[----:B------:R-:W3:Y:S01]  /*3ec0*/  LDG.E.64 R32, desc[UR36][R26.64] ;  /* 0x000000241a207981 */ /* 0x000ee2000c1e1b00 */
[----:B--2---:R-:W-:Y:S02]  /*3ed0*/  IMAD R29, R29, R30, RZ ;  /* 0x0000001e1d1d7224 */ /* 0x004fe400078e02ff */
[----:B------:R-:W-:-:S04]  /*3ee0*/  IMAD.WIDE.U32 R4, R30, R28, R4 ;  /* 0x0000001c1e047225 */ /* 0x000fc800078e0004 */
[----:B------:R-:W-:Y:S01]  /*3ef0*/  IMAD R29, R31, R28, R29 ;  /* 0x0000001c1f1d7224 */ /* 0x000fe200078e021d */
[-C--:B------:R-:W-:Y:S01]  /*3f00*/  IADD3 R28, P0, PT, R26, R15.reuse, RZ ;  /* 0x0000000f1a1c7210 */ /* 0x080fe20007f1e0ff */
[----:B---3--:R-:W-:Y:S02]  /*3f10*/  IMAD R31, R33, R34, RZ ;  /* 0x00000022211f7224 */ /* 0x008fe400078e02ff */
[----:B------:R-:W-:Y:S02]  /*3f20*/  IMAD.IADD R5, R5, 0x1, R29 ;  /* 0x0000000105057824 */ /* 0x000fe400078e021d */
[----:B------:R-:W-:Y:S02]  /*3f30*/  IMAD.X R29, R27, 0x1, R41, P0 ;  /* 0x000000011b1d7824 */ /* 0x000fe400000e0629 */
[-C--:B------:R-:W-:Y:S02]  /*3f40*/  IMAD R35, R35, R32.reuse, R31 ;  /* 0x0000002023237224 */ /* 0x080fe400078e021f */
[----:B------:R-:W-:Y:S01]  /*3f50*/  IMAD.WIDE.U32 R32, R34, R32, R4 ;  /* 0x0000002022207225 */ /* 0x000fe200078e0004 */
[----:B------:R-:W2:Y:S01]  /*3f60*/  LDG.E.64 R30, desc[UR36][R20.64+-0x10] ;  /* 0xfffff024141e7981 */ /* 0x000ea2000c1e1b00 */
[----:B------:R-:W-:-:S03]  /*3f70*/  IADD3 R4, P0, PT, R28, R15, RZ ;  /* 0x0000000f1c047210 */ /* 0x000fc60007f1e0ff */
[----:B------:R-:W2:Y:S02]  /*3f80*/  LDG.E.64 R26, desc[UR36][R28.64] ;  /* 0x000000241c1a7981 */ /* 0x000ea4000c1e1b00 */
[----:B------:R-:W-:-:S05]  /*3f90*/  IMAD.X R5, R29, 0x1, R41, P0 ;  /* 0x000000011d057824 */ /* 0x000fca00000e0629 */
[----:B------:R-:W3:Y:S04]  /*3fa0*/  LDG.E.64 R44, desc[UR36][R4.64] ;  /* 0x00000024042c7981 */ /* 0x000ee8000c1e1b00 */
[----:B------:R-:W3:Y:S01]  /*3fb0*/  LDG.E.64 R28, desc[UR36][R20.64+-0x8] ;  /* 0xfffff824141c7981 */ /* 0x000ee2000c1e1b00 */
[----:B------:R-:W-:-:S03]  /*3fc0*/  IMAD.IADD R33, R33, 0x1, R35 ;  /* 0x0000000121217824 */ /* 0x000fc600078e0223 */
[----:B------:R-:W4:Y:S01]  /*3fd0*/  LDG.E.64 R34, desc[UR36][R20.64] ;  /* 0x0000002414227981 */ /* 0x000f22000c1e1b00 */
[----:B--2---:R-:W-:-:S04]  /*3fe0*/  IMAD R27, R27, R30, RZ ;  /* 0x0000001e1b1b7224 */ /* 0x004fc800078e02ff */
[-C--:B------:R-:W-:Y:S02]  /*3ff0*/  IMAD R31, R31, R26.reuse, R27 ;  /* 0x0000001a1f1f7224 */ /* 0x080fe400078e021b */
[----:B------:R-:W-:Y:S01]  /*4000*/  IMAD.WIDE.U32 R26, R30, R26, R32 ;  /* 0x0000001a1e1a7225 */ /* 0x000fe200078e0020 */
[----:B------:R-:W-:-:S03]  /*4010*/  IADD3 R30, P0, PT, R4, R15, RZ ;  /* 0x0000000f041e7210 */ /* 0x000fc60007f1e0ff */
[----:B------:R-:W-:Y:S02]  /*4020*/  IMAD.IADD R27, R27, 0x1, R31 ;  /* 0x000000011b1b7824 */ /* 0x000fe400078e021f */
[----:B---3--:R-:W-:Y:S02]  /*4030*/  IMAD R33, R45, R28, RZ ;  /* 0x0000001c2d217224 */ /* 0x008fe400078e02ff */
[----:B------:R-:W-:Y:S02]  /*4040*/  IMAD.X R31, R5, 0x1, R41, P0 ;  /* 0x00000001051f7824 */ /* 0x000fe400000e0629 */
[-C--:B------:R-:W-:Y:S02]  /*4050*/  IMAD R33, R29, R44.reuse, R33 ;  /* 0x0000002c1d217224 */ /* 0x080fe400078e0221 */
[----:B------:R-:W-:Y:S02]  /*4060*/  IMAD.WIDE.U32 R28, R28, R44, R26 ;  /* 0x0000002c1c1c7225 */ /* 0x000fe400078e001a */
[----:B------:R-:W4:Y:S01]  /*4070*/  LDG.E.64 R26, desc[UR36][R30.64] ;  /* 0x000000241e1a7981 */ /* 0x000f22000c1e1b00 */
[----:B------:R-:W-:-:S05]  /*4080*/  IADD3 R4, P0, PT, R30, R15, RZ ;  /* 0x0000000f1e047210 */ /* 0x000fca0007f1e0ff */
[----:B------:R-:W-:Y:S02]  /*4090*/  IMAD.X R5, R31, 0x1, R41, P0 ;  /* 0x000000011f057824 */ /* 0x000fe400000e0629 */
[----:B------:R-:W2:Y:S04]  /*40a0*/  LDG.E.64 R30, desc[UR36][R20.64+0x8] ;  /* 0x00000824141e7981 */ /* 0x000ea8000c1e1b00 */
[----:B------:R-:W2:Y:S01]  /*40b0*/  LDG.E.64 R44, desc[UR36][R4.64] ;  /* 0x00000024042c7981 */ /* 0x000ea2000c1e1b00 */
[----:B------:R-:W-:Y:S02]  /*40c0*/  IMAD.IADD R29, R29, 0x1, R33 ;  /* 0x000000011d1d7824 */ /* 0x000fe400078e0221 */
[----:B----4-:R-:W-:-:S04]  /*40d0*/  IMAD R33, R27, R34, RZ ;  /* 0x000000221b217224 */ /* 0x010fc800078e02ff */
[-C--:B------:R-:W-:Y:S02]  /*40e0*/  IMAD R33, R35, R26.reuse, R33 ;  /* 0x0000001a23217224 */ /* 0x080fe400078e0221 */
[----:B------:R-:W-:Y:S01]  /*40f0*/  IMAD.WIDE.U32 R26, R34, R26, R28 ;  /* 0x0000001a221a7225 */ /* 0x000fe200078e001c */
[----:B------:R-:W-:-:S05]  /*4100*/  IADD3 R28, P0, PT, R4, R15, RZ ;  /* 0x0000000f041c7210 */ /* 0x000fca0007f1e0ff */
[----:B------:R-:W-:Y:S01]  /*4110*/  IMAD.X R29, R5, 0x1, R41, P0 ;  /* 0x00000001051d7824 */ /* 0x000fe200000e0629 */
[----:B------:R-:W-:Y:S01]  /*4120*/  IADD3 R34, P0, PT, R28, R15, RZ ;  /* 0x0000000f1c227210 */ /* 0x000fe20007f1e0ff */
[----:B--2---:R-:W-:Y:S02]  /*4130*/  IMAD R35, R45, R30, RZ ;  /* 0x0000001e2d237224 */ /* 0x004fe400078e02ff */
[----:B------:R-:W-:Y:S01]  /*4140*/  IMAD.IADD R27, R27, 0x1, R33 ;  /* 0x000000011b1b7824 */ /* 0x000fe200078e0221 */
[----:B------:R-:W2:Y:S01]  /*4150*/  LDG.E.64 R4, desc[UR36][R28.64] ;  /* 0x000000241c047981 */ /* 0x000ea2000c1e1b00 */
[----:B------:R-:W-:-:S03]  /*4160*/  IMAD R31, R31, R44, R35 ;  /* 0x0000002c1f1f7224 */ /* 0x000fc600078e0223 */
[----:B------:R-:W2:Y:S01]  /*4170*/  LDG.E.64 R32, desc[UR36][R20.64+0x10] ;  /* 0x0000102414207981 */ /* 0x000ea2000c1e1b00 */
[----:B------:R-:W-:Y:S02]  /*4180*/  IMAD.X R35, R29, 0x1, R41, P0 ;  /* 0x000000011d237824 */ /* 0x000fe400000e0629 */
[----:B------:R-:W-:Y:S02]  /*4190*/  IMAD.WIDE.U32 R26, R30, R44, R26 ;  /* 0x0000002c1e1a7225 */ /* 0x000fe400078e001a */
[----:B------:R-:W3:Y:S04]  /*41a0*/  LDG.E.64 R44, desc[UR36][R20.64+0x18] ;  /* 0x00001824142c7981 */ /* 0x000ee8000c1e1b00 */
[----:B------:R-:W3:Y:S01]  /*41b0*/  LDG.E.64 R34, desc[UR36][R34.64] ;  /* 0x0000002422227981 */ /* 0x000ee2000c1e1b00 */
[----:B------:R-:W-:-:S04]  /*41c0*/  IADD3 R40, P0, PT, R40, -0x8, RZ ;  /* 0xfffffff828287810 */ /* 0x000fc80007f1e0ff */
[----:B------:R-:W-:Y:S02]  /*41d0*/  IADD3.X R38, PT, PT, R38, -0x1, RZ, P0, !PT ;  /* 0xffffffff26267810 */ /* 0x000fe400007fe4ff */
[----:B------:R-:W-:Y:S01]  /*41e0*/  ISETP.NE.U32.AND P0, PT, R40, RZ, PT ;  /* 0x000000ff2800720c */ /* 0x000fe20003f05070 */
[----:B------:R-:W-:-:S03]  /*41f0*/  IMAD.IADD R27, R27, 0x1, R31 ;  /* 0x000000011b1b7824 */ /* 0x000fc600078e021f */
[----:B------:R-:W-:Y:S02]  /*4200*/  ISETP.NE.AND.EX P0, PT, R38, RZ, PT, P0 ;  /* 0x000000ff2600720c */ /* 0x000fe40003f05300 */
[----:B------:R-:W-:-:S05]  /*4210*/  LEA R0, P1, R14, R0, 0x6 ;  /* 0x000000000e007211 */ /* 0x000fca00078230ff */
[----:B------:R-:W-:Y:S02]  /*4220*/  IMAD.X R3, R3, 0x1, R42, P1 ;  /* 0x0000000103037824 */ /* 0x000fe400008e062a */
[----:B--2---:R-:W-:-:S04]  /*4230*/  IMAD R5, R5, R32, RZ ;  /* 0x0000002005057224 */ /* 0x004fc800078e02ff */
[-C--:B------:R-:W-:Y:S02]  /*4240*/  IMAD R31, R33, R4.reuse, R5 ;  /* 0x00000004211f7224 */ /* 0x080fe400078e0205 */
[----:B------:R-:W-:Y:S01]  /*4250*/  IMAD.WIDE.U32 R4, R32, R4, R26 ;  /* 0x0000000420047225 */ /* 0x000fe200078e001a */
[----:B------:R-:W-:-:S03]  /*4260*/  IADD3 R26, P2, PT, R20, 0x40, RZ ;  /* 0x00000040141a7810 */ /* 0x000fc60007f5e0ff */
[----:B------:R-:W-:Y:S02]  /*4270*/  IMAD.IADD R5, R5, 0x1, R31 ;  /* 0x0000000105057824 */ /* 0x000fe400078e021f */
[----:B---3--:R-:W-:Y:S02]  /*4280*/  IMAD R27, R35, R44, RZ ;  /* 0x0000002c231b7224 */ /* 0x008fe400078e02ff */
[----:B------:R-:W-:-:S04]  /*4290*/  IMAD.WIDE.U32 R4, R44, R34, R4 ;  /* 0x000000222c047225 */ /* 0x000fc800078e0004 */
[----:B------:R-:W-:Y:S02]  /*42a0*/  IMAD R27, R45, R34, R27 ;  /* 0x000000222d1b7224 */ /* 0x000fe400078e021b */
[----:B------:R-:W-:Y:S02]  /*42b0*/  IMAD.X R21, RZ, RZ, R21, P2 ;  /* 0x000000ffff157224 */ /* 0x000fe400010e0615 */
[----:B------:R-:W-:Y:S01]  /*42c0*/  IMAD.IADD R5, R5, 0x1, R27 ;  /* 0x0000000105057824 */ /* 0x000fe200078e021b */
[----:B------:R-:W-:Y:S06]  /*42d0*/  @P0 BRA `(.L_x_448) ;  /* 0xfffffff800d80947 */ /* 0x000fec000383ffff */
[----:B------:R-:W-:Y:S05]  /*42e0*/  BSYNC.RECONVERGENT B1 ;  /* 0x0000000000017941 */ /* 0x000fea0003800200 */
.L_x_447:
[----:B------:R-:W0:Y:S02]  /*42f0*/  LDCU UR4, c[0x0][0x398] ;  /* 0x00007300ff0477ac */ /* 0x000e240008000800 */
[----:B0-----:R-:W-:-:S04]  /*4300*/  ULOP3.LUT UR6, UR4, 0x7, URZ, 0xc0, !UPT ;  /* 0x0000000704067892 */ /* 0x001fc8000f8ec0ff */
[----:B------:R-:W-:-:S04]  /*4310*/  UISETP.NE.U32.AND UP0, UPT, UR6, URZ, UPT ;  /* 0x000000ff0600728c */ /* 0x000fc8000bf05070 */
[----:B------:R-:W-:-:S09]  /*4320*/  UISETP.NE.AND.EX UP0, UPT, URZ, URZ, UPT, UP0 ;  /* 0x000000ffff00728c */ /* 0x000fd2000bf05300 */
[----:B------:R-:W-:Y:S05]  /*4330*/  BRA.U !UP0, `(.L_x_446) ;  /* 0x0000000508b07547 */ /* 0x000fea000b800000 */
[----:B------:R-:W0:Y:S01]  /*4340*/  LDC.64 R26, c[0x0][0x3a8] ;  /* 0x0000ea00ff1a7b82 */ /* 0x000e220000000a00 */
[----:B------:R-:W-:Y:S02]  /*4350*/  UISETP.GE.U32.AND UP1, UPT, UR6, 0x4, UPT ;  /* 0x000000040600788c */ /* 0x000fe4000bf26070 */
[----:B------:R-:W-:Y:S02]  /*4360*/  ULOP3.LUT UR5, UR4, 0x3, URZ, 0xc0, !UPT ;  /* 0x0000000304057892 */ /* 0x000fe4000f8ec0ff */
[----:B------:R-:W-:Y:S02]  /*4370*/  UISETP.GE.U32.AND.EX UP1, UPT, URZ, URZ, UPT, UP1 ;  /* 0x000000ffff00728c */ /* 0x000fe4000bf26110 */
[----:B------:R-:W-:-:S04]  /*4380*/  UISETP.NE.U32.AND UP0, UPT, UR5, URZ, UPT ;  /* 0x000000ff0500728c */ /* 0x000fc8000bf05070 */
[----:B------:R-:W-:-:S03]  /*4390*/  UISETP.NE.AND.EX UP0, UPT, URZ, URZ, UPT, UP0 ;  /* 0x000000ffff00728c */ /* 0x000fc6000bf05300 */
[----:B------:R-:W-:Y:S08]  /*43a0*/  BRA.U !UP1, `(.L_x_449) ;  /* 0x0000000109b87547 */ /* 0x000ff0000b800000 */
[----:B------:R-:W1:Y:S01]  /*43b0*/  LDCU.64 UR6, c[0x0][0x3a0] ;  /* 0x00007400ff0677ac */ /* 0x000e620008000a00 */
[-C--:B0-----:R-:W-:Y:S02]  /*43c0*/  IMAD R0, R16, R26.reuse, RZ ;  /* 0x0000001a10007224 */ /* 0x081fe400078e02ff */
[----:B------:R-:W-:Y:S01]  /*43d0*/  IMAD.MOV.U32 R12, RZ, RZ, R10 ;  /* 0x000000ffff0c7224 */ /* 0x000fe200078e000a */
[----:B------:R-:W0:Y:S01]  /*43e0*/  LDCU.64 UR8, c[0x0][0x388] ;  /* 0x00007100ff0877ac */ /* 0x000e220008000a00 */
[C---:B------:R-:W-:Y:S02]  /*43f0*/  IMAD R3, R39.reuse, R27, R0 ;  /* 0x0000001b27037224 */ /* 0x040fe400078e0200 */
[----:B------:R-:W-:-:S04]  /*4400*/  IMAD.WIDE.U32 R14, R39, R26, R12 ;  /* 0x0000001a270e7225 */ /* 0x000fc800078e000c */
[----:B------:R-:W-:Y:S01]  /*4410*/  IMAD.IADD R3, R15, 0x1, R3 ;  /* 0x000000010f037824 */ /* 0x000fe200078e0203 */
[C---:B-1----:R-:W-:Y:S02]  /*4420*/  LEA R42, P0, R39.reuse, UR6, 0x3 ;  /* 0x00000006272a7c11 */ /* 0x042fe4000f8018ff */
[C---:B0-----:R-:W-:Y:S02]  /*4430*/  LEA R44, P1, R14.reuse, UR8, 0x3 ;  /* 0x000000080e2c7c11 */ /* 0x041fe4000f8218ff */
[----:B------:R-:W-:Y:S02]  /*4440*/  LEA.HI.X R43, R39, UR7, R16, 0x3, P0 ;  /* 0x00000007272b7c11 */ /* 0x000fe400080f1c10 */
[----:B------:R-:W-:-:S03]  /*4450*/  LEA.HI.X R45, R14, UR9, R3, 0x3, P1 ;  /* 0x000000090e2d7c11 */ /* 0x000fc600088f1c03 */
[----:B------:R-:W2:Y:S04]  /*4460*/  LDG.E.64 R40, desc[UR36][R42.64] ;  /* 0x000000242a287981 */ /* 0x000ea8000c1e1b00 */
[----:B------:R-:W2:Y:S01]  /*4470*/  LDG.E.64 R34, desc[UR36][R44.64] ;  /* 0x000000242c227981 */ /* 0x000ea2000c1e1b00 */
[----:B------:R-:W-:-:S03]  /*4480*/  IMAD.WIDE.U32 R28, R26, 0x8, RZ ;  /* 0x000000081a1c7825 */ /* 0x000fc600078e00ff */
[----:B------:R-:W3:Y:S01]  /*4490*/  LDG.E.64 R32, desc[UR36][R42.64+0x8] ;  /* 0x000008242a207981 */ /* 0x000ee2000c1e1b00 */
[----:B------:R-:W-:Y:S01]  /*44a0*/  IMAD.SHL.U32 R3, R27, 0x8, RZ ;  /* 0x000000081b037824 */ /* 0x000fe200078e00ff */
[----:B------:R-:W-:-:S03]  /*44b0*/  IADD3 R20, P0, PT, R44, R28, RZ ;  /* 0x0000001c2c147210 */ /* 0x000fc60007f1e0ff */
[----:B------:R-:W-:-:S04]  /*44c0*/  IMAD.IADD R3, R29, 0x1, R3 ;  /* 0x000000011d037824 */ /* 0x000fc800078e0203 */
[----:B------:R-:W-:Y:S01]  /*44d0*/  IMAD.X R21, R3, 0x1, R45, P0 ;  /* 0x0000000103157824 */ /* 0x000fe200000e062d */
[-C--:B------:R-:W-:Y:S01]  /*44e0*/  IADD3 R14, P0, PT, R20, R28.reuse, RZ ;  /* 0x0000001c140e7210 */ /* 0x080fe20007f1e0ff */
[----:B------:R-:W4:Y:S04]  /*44f0*/  LDG.E.64 R44, desc[UR36][R42.64+0x18] ;  /* 0x000018242a2c7981 */ /* 0x000f28000c1e1b00 */
[----:B------:R-:W3:Y:S01]  /*4500*/  LDG.E.64 R30, desc[UR36][R20.64] ;  /* 0x00000024141e7981 */ /* 0x000ee2000c1e1b00 */
[----:B------:R-:W-:Y:S01]  /*4510*/  IMAD.X R15, R21, 0x1, R3, P0 ;  /* 0x00000001150f7824 */ /* 0x000fe200000e0603 */
[----:B------:R-:W-:Y:S01]  /*4520*/  IADD3 R28, P1, PT, R14, R28, RZ ;  /* 0x0000001c0e1c7210 */ /* 0x000fe20007f3e0ff */
[----:B--2---:R-:W-:Y:S02]  /*4530*/  IMAD R29, R35, R40, RZ ;  /* 0x00000028231d7224 */ /* 0x004fe400078e02ff */
[----:B------:R-:W-:-:S04]  /*4540*/  IMAD.WIDE.U32 R4, R40, R34, R4 ;  /* 0x0000002228047225 */ /* 0x000fc800078e0004 */
[----:B------:R-:W-:Y:S02]  /*4550*/  IMAD R0, R41, R34, R29 ;  /* 0x0000002229007224 */ /* 0x000fe400078e021d */
[----:B------:R-:W2:Y:S01]  /*4560*/  LDG.E.64 R40, desc[UR36][R42.64+0x10] ;  /* 0x000010242a287981 */ /* 0x000ea2000c1e1b00 */
[----:B------:R-:W-:-:S03]  /*4570*/  IMAD.X R29, R15, 0x1, R3, P1 ;  /* 0x000000010f1d7824 */ /* 0x000fc600008e0603 */
[----:B------:R-:W2:Y:S04]  /*4580*/  LDG.E.64 R34, desc[UR36][R14.64] ;  /* 0x000000240e227981 */ /* 0x000ea8000c1e1b00 */
[----:B------:R-:W4:Y:S01]  /*4590*/  LDG.E.64 R28, desc[UR36][R28.64] ;  /* 0x000000241c1c7981 */ /* 0x000f22000c1e1b00 */
[----:B------:R-:W-:Y:S02]  /*45a0*/  IMAD.IADD R5, R5, 0x1, R0 ;  /* 0x0000000105057824 */ /* 0x000fe400078e0200 */
[----:B---3--:R-:W-:Y:S02]  /*45b0*/  IMAD R3, R31, R32, RZ ;  /* 0x000000201f037224 */ /* 0x008fe400078e02ff */
[----:B------:R-:W-:-:S04]  /*45c0*/  IMAD.WIDE.U32 R4, R32, R30, R4 ;  /* 0x0000001e20047225 */ /* 0x000fc800078e0004 */
[----:B------:R-:W-:-:S04]  /*45d0*/  IMAD R3, R33, R30, R3 ;  /* 0x0000001e21037224 */ /* 0x000fc800078e0203 */
[----:B------:R-:W-:Y:S01]  /*45e0*/  IMAD.IADD R5, R5, 0x1, R3 ;  /* 0x0000000105057824 */ /* 0x000fe200078e0203 */
[----:B------:R-:W-:-:S05]  /*45f0*/  IADD3 R39, P0, PT, R39, 0x4, RZ ;  /* 0x0000000427277810 */ /* 0x000fca0007f1e0ff */
[----:B------:R-:W-:Y:S02]  /*4600*/  IMAD.X R16, RZ, RZ, R16, P0 ;  /* 0x000000ffff107224 */ /* 0x000fe400000e0610 */
[----:B--2---:R-:W-:Y:S02]  /*4610*/  IMAD R3, R35, R40, RZ ;  /* 0x0000002823037224 */ /* 0x004fe400078e02ff */
[----:B------:R-:W-:-:S04]  /*4620*/  IMAD.WIDE.U32 R4, R40, R34, R4 ;  /* 0x0000002228047225 */ /* 0x000fc800078e0004 */
[----:B------:R-:W-:Y:S02]  /*4630*/  IMAD R3, R41, R34, R3 ;  /* 0x0000002229037224 */ /* 0x000fe400078e0203 */
[----:B----4-:R-:W-:Y:S02]  /*4640*/  IMAD R15, R29, R44, RZ ;  /* 0x0000002c1d0f7224 */ /* 0x010fe400078e02ff */
[----:B------:R-:W-:Y:S02]  /*4650*/  IMAD.IADD R5, R5, 0x1, R3 ;  /* 0x0000000105057824 */ /* 0x000fe400078e0203 */
[-C--:B------:R-:W-:Y:S02]  /*4660*/  IMAD R15, R45, R28.reuse, R15 ;  /* 0x0000001c2d0f7224 */ /* 0x080fe400078e020f */
[----:B------:R-:W-:-:S04]  /*4670*/  IMAD.WIDE.U32 R4, R44, R28, R4 ;  /* 0x0000001c2c047225 */ /* 0x000fc800078e0004 */
[----:B------:R-:W-:-:S07]  /*4680*/  IMAD.IADD R5, R5, 0x1, R15 ;  /* 0x0000000105057824 */ /* 0x000fce00078e020f */
.L_x_449:
[----:B------:R-:W-:Y:S05]  /*4690*/  BRA.U !UP0, `(.L_x_446) ;  /* 0x0000000108d87547 */ /* 0x000fea000b800000 */
[----:B------:R-:W-:Y:S02]  /*46a0*/  UIADD3 UR5, UP0, UPT, UR5, -0x1, URZ ;  /* 0xffffffff05057890 */ /* 0x000fe4000ff1e0ff */
[----:B------:R-:W-:Y:S02]  /*46b0*/  ULOP3.LUT UR4, UR4, 0x1, URZ, 0xc0, !UPT ;  /* 0x0000000104047892 */ /* 0x000fe4000f8ec0ff */
[----:B------:R-:W-:Y:S02]  /*46c0*/  UIADD3.X UR6, UPT, UPT, URZ, -0x1, URZ, UP0, !UPT ;  /* 0xffffffffff067890 */ /* 0x000fe400087fe4ff */
[----:B------:R-:W-:Y:S02]  /*46d0*/  UISETP.NE.U32.AND UP1, UPT, UR5, URZ, UPT ;  /* 0x000000ff0500728c */ /* 0x000fe4000bf25070 */
[----:B------:R-:W-:Y:S02]  /*46e0*/  UISETP.NE.U32.AND UP0, UPT, UR4, 0x1, UPT ;  /* 0x000000010400788c */ /* 0x000fe4000bf05070 */
[----:B------:R-:W-:-:S02]  /*46f0*/  UISETP.NE.AND.EX UP1, UPT, UR6, URZ, UPT, UP1 ;  /* 0x000000ff0600728c */ /* 0x000fc4000bf25310 */
[----:B------:R-:W-:-:S07]  /*4700*/  UISETP.NE.U32.AND.EX UP0, UPT, URZ, URZ, UPT, UP0 ;  /* 0x000000ffff00728c */ /* 0x000fce000bf05100 */
[----:B------:R-:W-:Y:S05]  /*4710*/  BRA.U !UP1, `(.L_x_450) ;  /* 0x0000000109707547 */ /* 0x000fea000b800000 */
[----:B------:R-:W1:Y:S01]  /*4720*/  LDCU.64 UR4, c[0x0][0x3a0] ;  /* 0x00007400ff0477ac */ /* 0x000e620008000a00 */
[-C--:B0-----:R-:W-:Y:S02]  /*4730*/  IMAD R0, R16, R26.reuse, RZ ;  /* 0x0000001a10007224 */ /* 0x081fe400078e02ff */
[----:B------:R-:W-:Y:S01]  /*4740*/  IMAD.MOV.U32 R28, RZ, RZ, R10 ;  /* 0x000000ffff1c7224 */ /* 0x000fe200078e000a */
[----:B------:R-:W0:Y:S01]  /*4750*/  LDCU.64 UR6, c[0x0][0x388] ;  /* 0x00007100ff0677ac */ /* 0x000e220008000a00 */
[----:B------:R-:W-:Y:S02]  /*4760*/  IMAD.MOV.U32 R29, RZ, RZ, R13 ;  /* 0x000000ffff1d7224 */ /* 0x000fe400078e000d */
[C---:B------:R-:W-:Y:S02]  /*4770*/  IMAD R3, R39.reuse, R27, R0 ;  /* 0x0000001b27037224 */ /* 0x040fe400078e0200 */
[----:B------:R-:W-:-:S04]  /*4780*/  IMAD.WIDE.U32 R28, R39, R26, R28 ;  /* 0x0000001a271c7225 */ /* 0x000fc800078e001c */
[----:B------:R-:W-:Y:S01]  /*4790*/  IMAD.IADD R3, R29, 0x1, R3 ;  /* 0x000000011d037824 */ /* 0x000fe200078e0203 */
        /* <DEDUP_REMOVED lines=20> */
.L_x_450:
[----:B------:R-:W-:Y:S05]  /*48e0*/  BRA.U UP0, `(.L_x_446) ;  /* 0x0000000100447547 */ /* 0x000fea000b800000 */
        /* <DEDUP_REMOVED lines=15> */
[----:B------:R-:W-:-:S04]  /*49e0*/  IMAD R3, R11, R12, R3 ;  /* 0x0000000c0b037224 */ /* 0x000fc800078e0203 */
[----:B------:R-:W-:-:S07]  /*49f0*/  IMAD.IADD R5, R5, 0x1, R3 ;  /* 0x0000000105057824 */ /* 0x000fce00078e0203 */
.L_x_446:
[----:B------:R-:W-:Y:S05]  /*4a00*/  BSYNC.RECONVERGENT B0 ;  /* 0x0000000000007941 */ /* 0x000fea0003800200 */
.L_x_445:
[----:B------:R-:W1:Y:S01]  /*4a10*/  LDC R3, c[0x0][0x380] ;  /* 0x0000e000ff037b82 */ /* 0x000e620000000800 */
[----:B------:R-:W-:Y:S01]  /*4a20*/  VIADD R0, R17, 0x80 ;  /* 0x0000008011007836 */ /* 0x000fe20000000000 */
[----:B------:R-:W-:Y:S01]  /*4a30*/  BSSY.RECONVERGENT B0, `(.L_x_451) ;  /* 0x00000d9000007945 */ /* 0x000fe20003800200 */
[----:B-1----:R-:W-:-:S05]  /*4a40*/  IMAD R11, R2, -0x200, R3 ;  /* 0xfffffe00020b7824 */ /* 0x002fca00078e0203 */
[----:B------:R-:W-:-:S13]  /*4a50*/  ISETP.GE.AND P0, PT, R0, R11, PT ;  /* 0x0000000b0000720c */ /* 0x000fda0003f06270 */
[----:B------:R-:W-:Y:S05]  /*4a60*/  @P0 BRA `(.L_x_452) ;  /* 0x0000000c00540947 */ /* 0x000fea0003800000 */
[----:B------:R-:W1:Y:S01]  /*4a70*/  LDC.64 R10, c[0x0][0x398] ;  /* 0x0000e600ff0a7b82 */ /* 0x000e620000000a00 */
[----:B------:R-:W2:Y:S01]  /*4a80*/  LDCU.64 UR4, c[0x0][0x390] ;  /* 0x00007200ff0477ac */ /* 0x000ea20008000a00 */
[----:B------:R-:W-:Y:S01]  /*4a90*/  IMAD.MOV.U32 R0, RZ, RZ, RZ ;  /* 0x000000ffff007224 */ /* 0x000fe200078e00ff */
[----:B------:R-:W-:Y:S01]  /*4aa0*/  CS2R R36, SRZ ;  /* 0x0000000000247805 */ /* 0x000fe2000001ff00 */
[----:B------:R-:W-:Y:S02]  /*4ab0*/  IMAD.MOV.U32 R41, RZ, RZ, RZ ;  /* 0x000000ffff297224 */ /* 0x000fe400078e00ff */
[----:B--2--5:R-:W-:Y:S02]  /*4ac0*/  IMAD R15, R25, UR4, RZ ;  /* 0x00000004190f7c24 */ /* 0x024fe4000f8e02ff */
[----:B------:R-:W-:Y:S01]  /*4ad0*/  IMAD.WIDE.U32 R12, R24, UR4, RZ ;  /* 0x00000004180c7c25 */ /* 0x000fe2000f8e00ff */
[----:B-1----:R-:W-:-:S03]  /*4ae0*/  ISETP.GE.U32.AND P0, PT, R10, 0x8, PT ;  /* 0x000000080a00780c */ /* 0x002fc60003f06070 */
[----:B------:R-:W-:Y:S01]  /*4af0*/  IMAD R15, R24, UR5, R15 ;  /* 0x00000005180f7c24 */ /* 0x000fe2000f8e020f */
[----:B------:R-:W-:-:S03]  /*4b00*/  ISETP.GE.U32.AND.EX P0, PT, R11, RZ, PT, P0 ;  /* 0x000000ff0b00720c */ /* 0x000fc60003f06100 */
[----:B------:R-:W-:-:S10]  /*4b10*/  IMAD.IADD R15, R13, 0x1, R15 ;  /* 0x000000010d0f7824 */ /* 0x000fd400078e020f */
[----:B------:R-:W-:Y:S05]  /*4b20*/  @!P0 BRA `(.L_x_453) ;  /* 0x0000000400648947 */ /* 0x000fea0003800000 */
[----:B------:R-:W1:Y:S01]  /*4b30*/  LDC.64 R24, c[0x0][0x3a0] ;  /* 0x0000e800ff187b82 */ /* 0x000e620000000a00 */
[----:B------:R-:W2:Y:S01]  /*4b40*/  LDCU.64 UR4, c[0x0][0x388] ;  /* 0x00007100ff0477ac */ /* 0x000ea20008000a00 */
[----:B------:R-:W-:Y:S01]  /*4b50*/  LOP3.LUT R0, R10, 0xfffffff8, RZ, 0xc0, !PT ;  /* 0xfffffff80a007812 */ /* 0x000fe200078ec0ff */
[----:B------:R-:W-:Y:S01]  /*4b60*/  BSSY.RECONVERGENT B1, `(.L_x_453) ;  /* 0x0000055000017945 */ /* 0x000fe20003800200 */
[----:B------:R-:W-:Y:S02]  /*4b70*/  LOP3.LUT R41, R11, 0x7fffffff, RZ, 0xc0, !PT ;  /* 0x7fffffff0b297812 */ /* 0x000fe400078ec0ff */
[----:B------:R-:W-:Y:S01]  /*4b80*/  CS2R R36, SRZ ;  /* 0x0000000000247805 */ /* 0x000fe2000001ff00 */
[----:B------:R-:W-:Y:S01]  /*4b90*/  IMAD.MOV.U32 R16, RZ, RZ, R0 ;  /* 0x000000ffff107224 */ /* 0x000fe200078e0000 */
[----:B------:R-:W3:Y:S01]  /*4ba0*/  LDC.64 R20, c[0x0][0x3a8] ;  /* 0x0000ea00ff147b82 */ /* 0x000ee20000000a00 */
[----:B------:R-:W-:Y:S01]  /*4bb0*/  IMAD.MOV.U32 R11, RZ, RZ, R41 ;  /* 0x000000ffff0b7224 */ /* 0x000fe200078e0029 */
[----:B--2---:R-:W-:-:S04]  /*4bc0*/  LEA R38, P0, R12, UR4, 0x3 ;  /* 0x000000040c267c11 */ /* 0x004fc8000f8018ff */
[----:B------:R-:W-:Y:S02]  /*4bd0*/  LEA.HI.X R39, R12, UR5, R15, 0x3, P0 ;  /* 0x000000050c277c11 */ /* 0x000fe400080f1c0f */
[----:B-1----:R-:W-:-:S05]  /*4be0*/  IADD3 R24, P1, PT, R24, 0x20, RZ ;  /* 0x0000002018187810 */ /* 0x002fca0007f3e0ff */
[----:B------:R-:W-:Y:S01]  /*4bf0*/  IMAD.X R25, RZ, RZ, R25, P1 ;  /* 0x000000ffff197224 */ /* 0x000fe200008e0619 */
[C-C-:B---3--:R-:W-:Y:S02]  /*4c00*/  SHF.L.U64.HI R40, R20.reuse, 0x3, R21.reuse ;  /* 0x0000000314287819 */ /* 0x148fe40000010215 */
[C---:B------:R-:W-:Y:S01]  /*4c10*/  SHF.L.U64.HI R42, R20.reuse, 0x6, R21 ;  /* 0x00000006142a7819 */ /* 0x040fe20000010215 */
[----:B------:R-:W-:-:S07]  /*4c20*/  IMAD.SHL.U32 R21, R20, 0x8, RZ ;  /* 0x0000000814157824 */ /* 0x000fce00078e00ff */
.L_x_454:
[----:B0---4-:R-:W-:Y:S01]  /*4c30*/  IADD3 R26, P0, PT, R38, R21, RZ ;  /* 0x00000015261a7210 */ /* 0x011fe20007f1e0ff */
        /* <DEDUP_REMOVED lines=9> */
[----:B------:R-:W-:Y:S02]  /*4cd0*/  IMAD.MOV.U32 R30, RZ, RZ, R36 ;  /* 0x000000ffff1e7224 */ /* 0x000fe400078e0024 */
[----:B------:R-:W-:Y:S02]  /*4ce0*/  IMAD.IADD R31, R37, 0x1, R29 ;  /* 0x00000001251f7824 */ /* 0x000fe400078e021d */
[----:B---3--:R-:W-:Y:S02]  /*4cf0*/  IMAD R37, R33, R34, RZ ;  /* 0x0000002221257224 */ /* 0x008fe400078e02ff */
[----:B------:R-:W-:Y:S02]  /*4d00*/  IMAD.X R29, R27, 0x1, R40, P0 ;  /* 0x000000011b1d7824 */ /* 0x000fe400000e0628 */
[-C--:B------:R-:W-:Y:S01]  /*4d10*/  IMAD R37, R35, R32.reuse, R37 ;  /* 0x0000002023257224 */ /* 0x080fe200078e0225 */
[----:B------:R-:W-:Y:S01]  /*4d20*/  IADD3 R26, P0, PT, R28, R21, RZ ;  /* 0x000000151c1a7210 */ /* 0x000fe20007f1e0ff */
[----:B------:R-:W-:-:S02]  /*4d30*/  IMAD.WIDE.U32 R32, R34, R32, R30 ;  /* 0x0000002022207225 */ /* 0x000fc400078e001e */
[----:B------:R-:W2:Y:S04]  /*4d40*/  LDG.E.64 R34, desc[UR36][R24.64+-0x10] ;  /* 0xfffff02418227981 */ /* 0x000ea8000c1e1b00 */
[----:B------:R-:W2:Y:S01]  /*4d50*/  LDG.E.64 R30, desc[UR36][R28.64] ;  /* 0x000000241c1e7981 */ /* 0x000ea2000c1e1b00 */
[----:B------:R-:W-:-:S05]  /*4d60*/  IMAD.X R27, R29, 0x1, R40, P0 ;  /* 0x000000011d1b7824 */ /* 0x000fca00000e0628 */
[----:B------:R-:W3:Y:S04]  /*4d70*/  LDG.E.64 R44, desc[UR36][R26.64] ;  /* 0x000000241a2c7981 */ /* 0x000ee8000c1e1b00 */
[----:B------:R-:W3:Y:S01]  /*4d80*/  LDG.E.64 R28, desc[UR36][R24.64+-0x8] ;  /* 0xfffff824181c7981 */ /* 0x000ee2000c1e1b00 */
[----:B------:R-:W-:Y:S02]  /*4d90*/  IMAD.IADD R33, R33, 0x1, R37 ;  /* 0x0000000121217824 */ /* 0x000fe400078e0225 */
[----:B--2---:R-:W-:-:S04]  /*4da0*/  IMAD R31, R31, R34, RZ ;  /* 0x000000221f1f7224 */ /* 0x004fc800078e02ff */
[-C--:B------:R-:W-:Y:S02]  /*4db0*/  IMAD R35, R35, R30.reuse, R31 ;  /* 0x0000001e23237224 */ /* 0x080fe400078e021f */
[----:B------:R-:W-:Y:S01]  /*4dc0*/  IMAD.WIDE.U32 R30, R34, R30, R32 ;  /* 0x0000001e221e7225 */ /* 0x000fe200078e0020 */
[----:B------:R-:W-:-:S03]  /*4dd0*/  IADD3 R32, P0, PT, R26, R21, RZ ;  /* 0x000000151a207210 */ /* 0x000fc60007f1e0ff */
[----:B---3--:R-:W-:Y:S02]  /*4de0*/  IMAD R37, R45, R28, RZ ;  /* 0x0000001c2d257224 */ /* 0x008fe400078e02ff */
[----:B------:R-:W-:Y:S02]  /*4df0*/  IMAD.IADD R31, R31, 0x1, R35 ;  /* 0x000000011f1f7824 */ /* 0x000fe400078e0223 */
[----:B------:R-:W-:Y:S01]  /*4e00*/  IMAD.X R33, R27, 0x1, R40, P0 ;  /* 0x000000011b217824 */ /* 0x000fe200000e0628 */
[----:B------:R-:W-:Y:S01]  /*4e10*/  IADD3 R26, P0, PT, R32, R21, RZ ;  /* 0x00000015201a7210 */ /* 0x000fe20007f1e0ff */
[-C--:B------:R-:W-:Y:S02]  /*4e20*/  IMAD R35, R29, R44.reuse, R37 ;  /* 0x0000002c1d237224 */ /* 0x080fe400078e0225 */
[----:B------:R-:W-:Y:S01]  /*4e30*/  IMAD.WIDE.U32 R28, R28, R44, R30 ;  /* 0x0000002c1c1c7225 */ /* 0x000fe200078e001e */
[----:B------:R-:W2:Y:S04]  /*4e40*/  LDG.E.64 R36, desc[UR36][R24.64] ;  /* 0x0000002418247981 */ /* 0x000ea8000c1e1b00 */
[----:B------:R-:W2:Y:S01]  /*4e50*/  LDG.E.64 R30, desc[UR36][R32.64] ;  /* 0x00000024201e7981 */ /* 0x000ea2000c1e1b00 */
[----:B------:R-:W-:-:S05]  /*4e60*/  IMAD.X R27, R33, 0x1, R40, P0 ;  /* 0x00000001211b7824 */ /* 0x000fca00000e0628 */
[----:B------:R-:W3:Y:S04]  /*4e70*/  LDG.E.64 R44, desc[UR36][R26.64] ;  /* 0x000000241a2c7981 */ /* 0x000ee8000c1e1b00 */
[----:B------:R-:W3:Y:S01]  /*4e80*/  LDG.E.64 R32, desc[UR36][R24.64+0x8] ;  /* 0x0000082418207981 */ /* 0x000ee2000c1e1b00 */
[----:B------:R-:W-:Y:S02]  /*4e90*/  IMAD.IADD R29, R29, 0x1, R35 ;  /* 0x000000011d1d7824 */ /* 0x000fe400078e0223 */
[----:B--2---:R-:W-:Y:S02]  /*4ea0*/  IMAD R31, R31, R36, RZ ;  /* 0x000000241f1f7224 */ /* 0x004fe400078e02ff */
[----:B------:R-:W-:-:S04]  /*4eb0*/  IMAD.WIDE.U32 R28, R36, R30, R28 ;  /* 0x0000001e241c7225 */ /* 0x000fc800078e001c */
[----:B------:R-:W-:Y:S01]  /*4ec0*/  IMAD R31, R37, R30, R31 ;  /* 0x0000001e251f7224 */ /* 0x000fe200078e021f */
[-C--:B------:R-:W-:Y:S01]  /*4ed0*/  IADD3 R30, P0, PT, R26, R21.reuse, RZ ;  /* 0x000000151a1e7210 */ /* 0x080fe20007f1e0ff */
[----:B---3--:R-:W-:Y:S02]  /*4ee0*/  IMAD R35, R45, R32, RZ ;  /* 0x000000202d237224 */ /* 0x008fe400078e02ff */
[----:B------:R-:W-:Y:S02]  /*4ef0*/  IMAD.IADD R29, R29, 0x1, R31 ;  /* 0x000000011d1d7824 */ /* 0x000fe400078e021f */
[--C-:B------:R-:W-:Y:S01]  /*4f00*/  IMAD.X R31, R27, 0x1, R40.reuse, P0 ;  /* 0x000000011b1f7824 */ /* 0x100fe200000e0628 */
[----:B------:R-:W-:Y:S01]  /*4f10*/  IADD3 R36, P0, PT, R30, R21, RZ ;  /* 0x000000151e247210 */ /* 0x000fe20007f1e0ff */
[----:B------:R-:W-:Y:S02]  /*4f20*/  IMAD R33, R33, R44, R35 ;  /* 0x0000002c21217224 */ /* 0x000fe400078e0223 */
[----:B------:R-:W2:Y:S02]  /*4f30*/  LDG.E.64 R34, desc[UR36][R24.64+0x10] ;  /* 0x0000102418227981 */ /* 0x000ea4000c1e1b00 */
[----:B------:R-:W-:-:S02]  /*4f40*/  IMAD.X R37, R31, 0x1, R40, P0 ;  /* 0x000000011f257824 */ /* 0x000fc400000e0628 */
[----:B------:R-:W2:Y:S01]  /*4f50*/  LDG.E.64 R26, desc[UR36][R30.64] ;  /* 0x000000241e1a7981 */ /* 0x000ea2000c1e1b00 */
[----:B------:R-:W-:-:S03]  /*4f60*/  IMAD.WIDE.U32 R28, R32, R44, R28 ;  /* 0x0000002c201c7225 */ /* 0x000fc600078e001c */
[----:B------:R-:W3:Y:S04]  /*4f70*/  LDG.E.64 R36, desc[UR36][R36.64] ;  /* 0x0000002424247981 */ /* 0x000ee8000c1e1b00 */
[----:B------:R0:W3:Y:S01]  /*4f80*/  LDG.E.64 R44, desc[UR36][R24.64+0x18] ;  /* 0x00001824182c7981 */ /* 0x0000e2000c1e1b00 */
[----:B------:R-:W-:-:S04]  /*4f90*/  IADD3 R16, P0, PT, R16, -0x8, RZ ;  /* 0xfffffff810107810 */ /* 0x000fc80007f1e0ff */
[----:B------:R-:W-:Y:S02]  /*4fa0*/  IADD3.X R11, PT, PT, R11, -0x1, RZ, P0, !PT ;  /* 0xffffffff0b0b7810 */ /* 0x000fe400007fe4ff */
[----:B------:R-:W-:Y:S01]  /*4fb0*/  ISETP.NE.U32.AND P0, PT, R16, RZ, PT ;  /* 0x000000ff1000720c */ /* 0x000fe20003f05070 */
[----:B------:R-:W-:-:S03]  /*4fc0*/  IMAD.IADD R29, R29, 0x1, R33 ;  /* 0x000000011d1d7824 */ /* 0x000fc600078e0221 */
[----:B------:R-:W-:Y:S02]  /*4fd0*/  ISETP.NE.AND.EX P0, PT, R11, RZ, PT, P0 ;  /* 0x000000ff0b00720c */ /* 0x000fe40003f05300 */
[----:B------:R-:W-:Y:S02]  /*4fe0*/  LEA R38, P1, R20, R38, 0x6 ;  /* 0x0000002614267211 */ /* 0x000fe400078230ff */
[----:B0-----:R-:W-:-:S03]  /*4ff0*/  IADD3 R24, P2, PT, R24, 0x40, RZ ;  /* 0x0000004018187810 */ /* 0x001fc60007f5e0ff */
[----:B------:R-:W-:Y:S02]  /*5000*/  IMAD.X R39, R39, 0x1, R42, P1 ;  /* 0x0000000127277824 */ /* 0x000fe400008e062a */
[----:B------:R-:W-:Y:S02]  /*5010*/  IMAD.X R25, RZ, RZ, R25, P2 ;  /* 0x000000ffff197224 */ /* 0x000fe400010e0619 */
[----:B--2---:R-:W-:-:S04]  /*5020*/  IMAD R27, R27, R34, RZ ;  /* 0x000000221b1b7224 */ /* 0x004fc800078e02ff */
[-C--:B------:R-:W-:Y:S02]  /*5030*/  IMAD R33, R35, R26.reuse, R27 ;  /* 0x0000001a23217224 */ /* 0x080fe400078e021b */
[----:B------:R-:W-:-:S04]  /*5040*/  IMAD.WIDE.U32 R26, R34, R26, R28 ;  /* 0x0000001a221a7225 */ /* 0x000fc800078e001c */
[----:B---3--:R-:W-:Y:S02]  /*5050*/  IMAD R29, R37, R44, RZ ;  /* 0x0000002c251d7224 */ /* 0x008fe400078e02ff */
[----:B------:R-:W-:Y:S02]  /*5060*/  IMAD.IADD R27, R27, 0x1, R33 ;  /* 0x000000011b1b7824 */ /* 0x000fe400078e0221 */
[-C--:B------:R-:W-:Y:S02]  /*5070*/  IMAD R29, R45, R36.reuse, R29 ;  /* 0x000000242d1d7224 */ /* 0x080fe400078e021d */
[----:B------:R-:W-:-:S04]  /*5080*/  IMAD.WIDE.U32 R36, R44, R36, R26 ;  /* 0x000000242c247225 */ /* 0x000fc800078e001a */
[----:B------:R-:W-:Y:S01]  /*5090*/  IMAD.IADD R37, R37, 0x1, R29 ;  /* 0x0000000125257824 */ /* 0x000fe200078e021d */
[----:B------:R-:W-:Y:S06]  /*50a0*/  @P0 BRA `(.L_x_454) ;  /* 0xfffffff800e00947 */ /* 0x000fec000383ffff */
[----:B------:R-:W-:Y:S05]  /*50b0*/  BSYNC.RECONVERGENT B1 ;  /* 0x0000000000017941 */ /* 0x000fea0003800200 */
.L_x_453:
[----:B------:R-:W-:-:S04]  /*50c0*/  LOP3.LUT R11, R10, 0x7, RZ, 0xc0, !PT ;  /* 0x000000070a0b7812 */ /* 0x000fc800078ec0ff */
[----:B------:R-:W-:-:S04]  /*50d0*/  ISETP.NE.U32.AND P0, PT, R11, RZ, PT ;  /* 0x000000ff0b00720c */ /* 0x000fc80003f05070 */
[----:B------:R-:W-:-:S13]  /*50e0*/  ISETP.NE.AND.EX P0, PT, RZ, RZ, PT, P0 ;  /* 0x000000ffff00720c */ /* 0x000fda0003f05300 */
[----:B------:R-:W-:Y:S05]  /*50f0*/  @!P0 BRA `(.L_x_452) ;  /* 0x0000000400b08947 */ /* 0x000fea0003800000 */
[----:B0---4-:R-:W0:Y:S01]  /*5100*/  LDC.64 R26, c[0x0][0x3a8] ;  /* 0x0000ea00ff1a7b82 */ /* 0x011e220000000a00 */
[----:B------:R-:W-:-:S04]  /*5110*/  ISETP.GE.U32.AND P0, PT, R11, 0x4, PT ;  /* 0x000000040b00780c */ /* 0x000fc80003f06070 */
[----:B------:R-:W-:-:S13]  /*5120*/  ISETP.GE.U32.AND.EX P0, PT, RZ, RZ, PT, P0 ;  /* 0x000000ffff00720c */ /* 0x000fda0003f06100 */
[----:B------:R-:W-:Y:S05]  /*5130*/  @!P0 BRA `(.L_x_455) ;  /* 0x0000000000b88947 */ /* 0x000fea0003800000 */
[----:B------:R-:W1:Y:S01]  /*5140*/  LDCU.64 UR4, c[0x0][0x3a0] ;  /* 0x00007400ff0477ac */ /* 0x000e620008000a00 */
[-C--:B0-----:R-:W-:Y:S02]  /*5150*/  IMAD R11, R41, R26.reuse, RZ ;  /* 0x0000001a290b7224 */ /* 0x081fe400078e02ff */
[----:B------:R-:W-:Y:S01]  /*5160*/  IMAD.MOV.U32 R14, RZ, RZ, R12 ;  /* 0x000000ffff0e7224 */ /* 0x000fe200078e000c */
[----:B------:R-:W0:Y:S01]  /*5170*/  LDCU.64 UR6, c[0x0][0x388] ;  /* 0x00007100ff0677ac */ /* 0x000e220008000a00 */
        /* <DEDUP_REMOVED lines=14> */
[--C-:B------:R-:W-:Y:S01]  /*5260*/  IMAD.X R25, R45, 0x1, R11.reuse, P0 ;  /* 0x000000012d197824 */ /* 0x100fe200000e060b */
        /* <DEDUP_REMOVED lines=13> */
[----:B---3--:R-:W-:-:S04]  /*5340*/  IMAD R11, R31, R32, RZ ;  /* 0x000000201f0b7224 */ /* 0x008fc800078e02ff */
[-C--:B------:R-:W-:Y:S02]  /*5350*/  IMAD R11, R33, R30.reuse, R11 ;  /* 0x0000001e210b7224 */ /* 0x080fe400078e020b */
[----:B------:R-:W-:-:S04]  /*5360*/  IMAD.WIDE.U32 R30, R32, R30, R36 ;  /* 0x0000001e201e7225 */ /* 0x000fc800078e0024 */
        /* <DEDUP_REMOVED lines=11> */
.L_x_455:
[----:B------:R-:W-:-:S04]  /*5420*/  LOP3.LUT R11, R10, 0x3, RZ, 0xc0, !PT ;  /* 0x000000030a0b7812 */ /* 0x000fc800078ec0ff */
[----:B------:R-:W-:-:S04]  /*5430*/  ISETP.NE.U32.AND P0, PT, R11, RZ, PT ;  /* 0x000000ff0b00720c */ /* 0x000fc80003f05070 */
[----:B------:R-:W-:-:S13]  /*5440*/  ISETP.NE.AND.EX P0, PT, RZ, RZ, PT, P0 ;  /* 0x000000ffff00720c */ /* 0x000fda0003f05300 */
[----:B------:R-:W-:Y:S05]  /*5450*/  @!P0 BRA `(.L_x_452) ;  /* 0x0000000000d88947 */ /* 0x000fea0003800000 */
[----:B------:R-:W-:Y:S02]  /*5460*/  IADD3 R11, P1, PT, R11, -0x1, RZ ;  /* 0xffffffff0b0b7810 */ /* 0x000fe40007f3e0ff */
[----:B------:R-:W-:Y:S02]  /*5470*/  LOP3.LUT R10, R10, 0x1, RZ, 0xc0, !PT ;  /* 0x000000010a0a7812 */ /* 0x000fe400078ec0ff */
[----:B------:R-:W-:Y:S01]  /*5480*/  ISETP.NE.U32.AND P0, PT, R11, RZ, PT ;  /* 0x000000ff0b00720c */ /* 0x000fe20003f05070 */
[----:B------:R-:W-:Y:S01]  /*5490*/  IMAD.X R11, RZ, RZ, -0x1, P1 ;  /* 0xffffffffff0b7424 */ /* 0x000fe200008e06ff */
[----:B------:R-:W-:-:S04]  /*54a0*/  ISETP.NE.U32.AND P2, PT, R10, 0x1, PT ;  /* 0x000000010a00780c */ /* 0x000fc80003f45070 */
[----:B------:R-:W-:Y:S02]  /*54b0*/  ISETP.NE.AND.EX P1, PT, R11, RZ, PT, P0 ;  /* 0x000000ff0b00720c */ /* 0x000fe40003f25300 */
[----:B------:R-:W-:-:S11]  /*54c0*/  ISETP.NE.U32.AND.EX P0, PT, RZ, RZ, PT, P2 ;  /* 0x000000ffff00720c */ /* 0x000fd60003f05120 */
[----:B------:R-:W-:Y:S05]  /*54d0*/  @!P1 BRA `(.L_x_456) ;  /* 0x0000000000709947 */ /* 0x000fea0003800000 */
        /* <DEDUP_REMOVED lines=28> */
.L_x_456:
[----:B------:R-:W-:Y:S05]  /*56a0*/  @P0 BRA `(.L_x_452) ;  /* 0x0000000000440947 */ /* 0x000fea0003800000 */
        /* <DEDUP_REMOVED lines=17> */
.L_x_452:
[----:B------:R-:W-:Y:S05]  /*57c0*/  BSYNC.RECONVERGENT B0 ;  /* 0x0000000000007941 */ /* 0x000fea0003800200 */
.L_x_451:
[----:B------:R-:W-:Y:S01]  /*57d0*/  IMAD R3, R2, -0x200, R3 ;  /* 0xfffffe0002037824 */ /* 0x000fe200078e0203 */
[----:B------:R-:W-:Y:S01]  /*57e0*/  BSSY.RECONVERGENT B0, `(.L_x_457) ;  /* 0x00000da000007945 */ /* 0x000fe20003800200 */
[----:B------:R-:W-:-:S05]  /*57f0*/  VIADD R0, R17, 0x100 ;  /* 0x0000010011007836 */ /* 0x000fca0000000000 */
[----:B------:R-:W-:-:S13]  /*5800*/  ISETP.GE.AND P0, PT, R0, R3, PT ;  /* 0x000000030000720c */ /* 0x000fda0003f06270 */
[----:B------:R-:W-:Y:S05]  /*5810*/  @P0 BRA `(.L_x_458) ;  /* 0x0000000c00580947 */ /* 0x000fea0003800000 */
[----:B------:R-:W1:Y:S01]  /*5820*/  LDC.64 R12, c[0x0][0x398] ;  /* 0x0000e600ff0c7b82 */ /* 0x000e620000000a00 */
[----:B------:R-:W2:Y:S01]  /*5830*/  LDCU.64 UR4, c[0x0][0x390] ;  /* 0x00007200ff0477ac */ /* 0x000ea20008000a00 */
[----:B------:R-:W-:Y:S02]  /*5840*/  IMAD.MOV.U32 R0, RZ, RZ, RZ ;  /* 0x000000ffff007224 */ /* 0x000fe400078e00ff */
[----:B------:R-:W-:Y:S02]  /*5850*/  IMAD.MOV.U32 R41, RZ, RZ, RZ ;  /* 0x000000ffff297224 */ /* 0x000fe400078e00ff */
[----:B--2--5:R-:W-:Y:S02]  /*5860*/  IMAD R7, R23, UR4, RZ ;  /* 0x0000000417077c24 */ /* 0x024fe4000f8e02ff */
[----:B------:R-:W-:Y:S01]  /*5870*/  IMAD.WIDE.U32 R14, R22, UR4, RZ ;  /* 0x00000004160e7c25 */ /* 0x000fe2000f8e00ff */
[----:B-1----:R-:W-:-:S03]  /*5880*/  ISETP.GE.U32.AND P0, PT, R12, 0x8, PT ;  /* 0x000000080c00780c */ /* 0x002fc60003f06070 */
[----:B------:R-:W-:Y:S01]  /*5890*/  IMAD R21, R22, UR5, R7 ;  /* 0x0000000516157c24 */ /* 0x000fe2000f8e0207 */
[----:B------:R-:W-:Y:S02]  /*58a0*/  CS2R R6, SRZ ;  /* 0x0000000000067805 */ /* 0x000fe4000001ff00 */
[----:B------:R-:W-:Y:S01]  /*58b0*/  ISETP.GE.U32.AND.EX P0, PT, R13, RZ, PT, P0 ;  /* 0x000000ff0d00720c */ /* 0x000fe20003f06100 */
[----:B------:R-:W-:-:S12]  /*58c0*/  IMAD.IADD R21, R15, 0x1, R21 ;  /* 0x000000010f157824 */ /* 0x000fd800078e0215 */
        /* <DEDUP_REMOVED lines=17> */
.L_x_460:
[----:B------:R-:W2:Y:S04]  /*59e0*/  LDG.E.64 R32, desc[UR36][R10.64] ;  /* 0x000000240a207981 */ /* 0x000ea8000c1e1b00 */
[----:B------:R-:W2:Y:S01]  /*59f0*/  LDG.E.64 R34, desc[UR36][R24.64+-0x20] ;  /* 0xffffe02418227981 */ /* 0x000ea2000c1e1b00 */
[----:B------:R-:W-:-:S03]  /*5a00*/  IADD3 R44, P0, PT, R10, R23, RZ ;  /* 0x000000170a2c7210 */ /* 0x000fc60007f1e0ff */
[----:B------:R-:W3:Y:S02]  /*5a10*/  LDG.E.64 R28, desc[UR36][R24.64+-0x18] ;  /* 0xffffe824181c7981 */ /* 0x000ee4000c1e1b00 */
[----:B------:R-:W-:Y:S01]  /*5a20*/  IMAD.X R45, R11, 0x1, R43, P0 ;  /* 0x000000010b2d7824 */ /* 0x000fe200000e062b */
[----:B0---4-:R-:W-:-:S04]  /*5a30*/  IADD3 R26, P0, PT, R44, R23, RZ ;  /* 0x000000172c1a7210 */ /* 0x011fc80007f1e0ff */
[----:B------:R-:W3:Y:S01]  /*5a40*/  LDG.E.64 R30, desc[UR36][R44.64] ;  /* 0x000000242c1e7981 */ /* 0x000ee2000c1e1b00 */
[----:B------:R-:W-:Y:S02]  /*5a50*/  IMAD.X R27, R45, 0x1, R43, P0 ;  /* 0x000000012d1b7824 */ /* 0x000fe400000e062b */
[----:B--2---:R-:W-:Y:S01]  /*5a60*/  IMAD R33, R33, R34, RZ ;  /* 0x0000002221217224 */ /* 0x004fe200078e02ff */
[----:B------:R-:W2:Y:S01]  /*5a70*/  LDG.E.64 R44, desc[UR36][R24.64+-0x8] ;  /* 0xfffff824182c7981 */ /* 0x000ea2000c1e1b00 */
[----:B------:R-:W-:-:S04]  /*5a80*/  IMAD.WIDE.U32 R6, R34, R32, R6 ;  /* 0x0000002022067225 */ /* 0x000fc800078e0006 */
[----:B------:R-:W-:Y:S02]  /*5a90*/  IMAD R39, R35, R32, R33 ;  /* 0x0000002023277224 */ /* 0x000fe400078e0221 */
[----:B------:R0:W4:Y:S04]  /*5aa0*/  LDG.E.64 R32, desc[UR36][R26.64] ;  /* 0x000000241a207981 */ /* 0x000128000c1e1b00 */
[----:B------:R-:W4:Y:S01]  /*5ab0*/  LDG.E.64 R34, desc[UR36][R24.64+-0x10] ;  /* 0xfffff02418227981 */ /* 0x000f22000c1e1b00 */
[----:B------:R-:W-:Y:S01]  /*5ac0*/  IADD3 R38, P0, PT, R26, R23, RZ ;  /* 0x000000171a267210 */ /* 0x000fe20007f1e0ff */
[----:B------:R-:W-:Y:S02]  /*5ad0*/  IMAD.IADD R7, R7, 0x1, R39 ;  /* 0x0000000107077824 */ /* 0x000fe400078e0227 */
[----:B---3--:R-:W-:-:S02]  /*5ae0*/  IMAD R31, R31, R28, RZ ;  /* 0x0000001c1f1f7224 */ /* 0x008fc400078e02ff */
[----:B------:R-:W-:Y:S01]  /*5af0*/  IMAD.X R39, R27, 0x1, R43, P0 ;  /* 0x000000011b277824 */ /* 0x000fe200000e062b */
[----:B0-----:R-:W-:Y:S01]  /*5b00*/  IADD3 R26, P0, PT, R38, R23, RZ ;  /* 0x00000017261a7210 */ /* 0x001fe20007f1e0ff */
[-C--:B------:R-:W-:Y:S02]  /*5b10*/  IMAD R31, R29, R30.reuse, R31 ;  /* 0x0000001e1d1f7224 */ /* 0x080fe400078e021f */
[----:B------:R-:W-:Y:S02]  /*5b20*/  IMAD.WIDE.U32 R6, R28, R30, R6 ;  /* 0x0000001e1c067225 */ /* 0x000fe400078e0006 */
[----:B------:R-:W2:Y:S02]  /*5b30*/  LDG.E.64 R28, desc[UR36][R38.64] ;  /* 0x00000024261c7981 */ /* 0x000ea4000c1e1b00 */
[----:B------:R-:W-:Y:S02]  /*5b40*/  IMAD.IADD R7, R7, 0x1, R31 ;  /* 0x0000000107077824 */ /* 0x000fe400078e021f */
[----:B------:R-:W-:-:S02]  /*5b50*/  IMAD.X R27, R39, 0x1, R43, P0 ;  /* 0x00000001271b7824 */ /* 0x000fc400000e062b */
[----:B----4-:R-:W-:-:S04]  /*5b60*/  IMAD R31, R33, R34, RZ ;  /* 0x00000022211f7224 */ /* 0x010fc800078e02ff */
[-C--:B------:R-:W-:Y:S02]  /*5b70*/  IMAD R35, R35, R32.reuse, R31 ;  /* 0x0000002023237224 */ /* 0x080fe400078e021f */
[----:B------:R-:W-:Y:S01]  /*5b80*/  IMAD.WIDE.U32 R32, R34, R32, R6 ;  /* 0x0000002022207225 */ /* 0x000fe200078e0006 */
[----:B------:R-:W3:Y:S04]  /*5b90*/  LDG.E.64 R30, desc[UR36][R24.64] ;  /* 0x00000024181e7981 */ /* 0x000ee8000c1e1b00 */
[----:B------:R-:W3:Y:S01]  /*5ba0*/  LDG.E.64 R6, desc[UR36][R26.64] ;  /* 0x000000241a067981 */ /* 0x000ee2000c1e1b00 */
[----:B------:R-:W-:Y:S01]  /*5bb0*/  IMAD.MOV.U32 R34, RZ, RZ, R32 ;  /* 0x000000ffff227224 */ /* 0x000fe200078e0020 */
[----:B------:R-:W-:Y:S01]  /*5bc0*/  IADD3 R32, P0, PT, R26, R23, RZ ;  /* 0x000000171a207210 */ /* 0x000fe20007f1e0ff */
[----:B--2---:R-:W-:-:S02]  /*5bd0*/  IMAD R29, R29, R44, RZ ;  /* 0x0000002c1d1d7224 */ /* 0x004fc400078e02ff */
[----:B------:R-:W-:Y:S02]  /*5be0*/  IMAD.IADD R35, R33, 0x1, R35 ;  /* 0x0000000121237824 */ /* 0x000fe400078e0223 */
[----:B------:R-:W-:Y:S01]  /*5bf0*/  IMAD.X R33, R27, 0x1, R43, P0 ;  /* 0x000000011b217824 */ /* 0x000fe200000e062b */
[----:B------:R-:W-:Y:S01]  /*5c00*/  IADD3 R38, P0, PT, R32, R23, RZ ;  /* 0x0000001720267210 */ /* 0x000fe20007f1e0ff */
[-C--:B------:R-:W-:Y:S01]  /*5c10*/  IMAD R39, R45, R28.reuse, R29 ;  /* 0x0000001c2d277224 */ /* 0x080fe200078e021d */
[----:B------:R-:W2:Y:S01]  /*5c20*/  LDG.E.64 R26, desc[UR36][R24.64+0x8] ;  /* 0x00000824181a7981 */ /* 0x000ea2000c1e1b00 */
[----:B------:R-:W-:-:S03]  /*5c30*/  IMAD.WIDE.U32 R28, R44, R28, R34 ;  /* 0x0000001c2c1c7225 */ /* 0x000fc600078e0022 */
[----:B------:R0:W2:Y:S01]  /*5c40*/  LDG.E.64 R34, desc[UR36][R32.64] ;  /* 0x0000002420227981 */ /* 0x0000a2000c1e1b00 */
[----:B------:R-:W-:Y:S02]  /*5c50*/  IMAD.IADD R29, R29, 0x1, R39 ;  /* 0x000000011d1d7824 */ /* 0x000fe400078e0227 */
[----:B------:R-:W-:Y:S01]  /*5c60*/  IMAD.X R39, R33, 0x1, R43, P0 ;  /* 0x0000000121277824 */ /* 0x000fe200000e062b */
[----:B------:R-:W4:Y:S01]  /*5c70*/  LDG.E.64 R44, desc[UR36][R24.64+0x10] ;  /* 0x00001024182c7981 */ /* 0x000f22000c1e1b00 */
[----:B0-----:R-:W-:-:S05]  /*5c80*/  IADD3 R32, P0, PT, R38, R23, RZ ;  /* 0x0000001726207210 */ /* 0x001fca0007f1e0ff */
[----:B------:R-:W-:-:S06]  /*5c90*/  IMAD.X R33, R39, 0x1, R43, P0 ;  /* 0x0000000127217824 */ /* 0x000fcc00000e062b */
[----:B------:R-:W5:Y:S01]  /*5ca0*/  LDG.E.64 R32, desc[UR36][R32.64] ;  /* 0x0000002420207981 */ /* 0x000f62000c1e1b00 */
[----:B---3--:R-:W-:-:S04]  /*5cb0*/  IMAD R7, R7, R30, RZ ;  /* 0x0000001e07077224 */ /* 0x008fc800078e02ff */
[-C--:B------:R-:W-:Y:S02]  /*5cc0*/  IMAD R31, R31, R6.reuse, R7 ;  /* 0x000000061f1f7224 */ /* 0x080fe400078e0207 */
[----:B------:R-:W-:Y:S02]  /*5cd0*/  IMAD.WIDE.U32 R6, R30, R6, R28 ;  /* 0x000000061e067225 */ /* 0x000fe400078e001c */
[----:B------:R-:W4:Y:S04]  /*5ce0*/  LDG.E.64 R28, desc[UR36][R38.64] ;  /* 0x00000024261c7981 */ /* 0x000f28000c1e1b00 */
[----:B------:R0:W5:Y:S01]  /*5cf0*/  LDG.E.64 R38, desc[UR36][R24.64+0x18] ;  /* 0x0000182418267981 */ /* 0x000162000c1e1b00 */
[----:B------:R-:W-:Y:S01]  /*5d00*/  IMAD.IADD R7, R7, 0x1, R31 ;  /* 0x0000000107077824 */ /* 0x000fe200078e021f */
[----:B------:R-:W-:Y:S01]  /*5d10*/  IADD3 R16, P0, PT, R16, -0x8, RZ ;  /* 0xfffffff810107810 */ /* 0x000fe20007f1e0ff */
[----:B--2---:R-:W-:-:S02]  /*5d20*/  IMAD R31, R35, R26, RZ ;  /* 0x0000001a231f7224 */ /* 0x004fc400078e02ff */
[----:B------:R-:W-:Y:S01]  /*5d30*/  IMAD.WIDE.U32 R6, R26, R34, R6 ;  /* 0x000000221a067225 */ /* 0x000fe200078e0006 */
[----:B------:R-:W-:-:S03]  /*5d40*/  IADD3.X R13, PT, PT, R13, -0x1, RZ, P0, !PT ;  /* 0xffffffff0d0d7810 */ /* 0x000fc600007fe4ff */
[----:B------:R-:W-:Y:S01]  /*5d50*/  IMAD R31, R27, R34, R31 ;  /* 0x000000221b1f7224 */ /* 0x000fe200078e021f */
[----:B------:R-:W-:-:S03]  /*5d60*/  ISETP.NE.U32.AND P0, PT, R16, RZ, PT ;  /* 0x000000ff1000720c */ /* 0x000fc60003f05070 */
[----:B------:R-:W-:Y:S01]  /*5d70*/  IMAD.IADD R7, R7, 0x1, R31 ;  /* 0x0000000107077824 */ /* 0x000fe200078e021f */
[----:B------:R-:W-:Y:S02]  /*5d80*/  ISETP.NE.AND.EX P0, PT, R13, RZ, PT, P0 ;  /* 0x000000ff0d00720c */ /* 0x000fe40003f05300 */
[----:B------:R-:W-:Y:S02]  /*5d90*/  LEA R10, P1, R22, R10, 0x6 ;  /* 0x0000000a160a7211 */ /* 0x000fe400078230ff */
[----:B0-----:R-:W-:-:S03]  /*5da0*/  IADD3 R24, P2, PT, R24, 0x40, RZ ;  /* 0x0000004018187810 */ /* 0x001fc60007f5e0ff */
[----:B------:R-:W-:Y:S02]  /*5db0*/  IMAD.X R11, R11, 0x1, R40, P1 ;  /* 0x000000010b0b7824 */ /* 0x000fe400008e0628 */
[----:B------:R-:W-:Y:S02]  /*5dc0*/  IMAD.X R25, RZ, RZ, R25, P2 ;  /* 0x000000ffff197224 */ /* 0x000fe400010e0619 */
[----:B----4-:R-:W-:Y:S02]  /*5dd0*/  IMAD R27, R29, R44, RZ ;  /* 0x0000002c1d1b7224 */ /* 0x010fe400078e02ff */
[----:B------:R-:W-:-:S04]  /*5de0*/  IMAD.WIDE.U32 R6, R44, R28, R6 ;  /* 0x0000001c2c067225 */ /* 0x000fc800078e0006 */
[----:B------:R-:W-:-:S04]  /*5df0*/  IMAD R27, R45, R28, R27 ;  /* 0x0000001c2d1b7224 */ /* 0x000fc800078e021b */
[----:B------:R-:W-:Y:S02]  /*5e00*/  IMAD.IADD R7, R7, 0x1, R27 ;  /* 0x0000000107077824 */ /* 0x000fe400078e021b */
[----:B-----5:R-:W-:Y:S02]  /*5e10*/  IMAD R27, R33, R38, RZ ;  /* 0x00000026211b7224 */ /* 0x020fe400078e02ff */
[----:B------:R-:W-:-:S04]  /*5e20*/  IMAD.WIDE.U32 R6, R38, R32, R6 ;  /* 0x0000002026067225 */ /* 0x000fc800078e0006 */
[----:B------:R-:W-:-:S04]  /*5e30*/  IMAD R27, R39, R32, R27 ;  /* 0x00000020271b7224 */ /* 0x000fc800078e021b */
[----:B------:R-:W-:Y:S01]  /*5e40*/  IMAD.IADD R7, R7, 0x1, R27 ;  /* 0x0000000107077824 */ /* 0x000fe200078e021b */
[----:B------:R-:W-:Y:S06]  /*5e50*/  @P0 BRA `(.L_x_460) ;  /* 0xfffffff800e00947 */ /* 0x000fec000383ffff */
[----:B------:R-:W-:Y:S05]  /*5e60*/  BSYNC.RECONVERGENT B1 ;  /* 0x0000000000017941 */ /* 0x000fea0003800200 */
.L_x_459:
[----:B------:R-:W-:-:S04]  /*5e70*/  LOP3.LUT R10, R12, 0x7, RZ, 0xc0, !PT ;  /* 0x000000070c0a7812 */ /* 0x000fc800078ec0ff */
[----:B------:R-:W-:-:S04]  /*5e80*/  ISETP.NE.U32.AND P0, PT, R10, RZ, PT ;  /* 0x000000ff0a00720c */ /* 0x000fc80003f05070 */
[----:B------:R-:W-:-:S13]  /*5e90*/  ISETP.NE.AND.EX P0, PT, RZ, RZ, PT, P0 ;  /* 0x000000ffff00720c */ /* 0x000fda0003f05300 */
[----:B------:R-:W-:Y:S05]  /*5ea0*/  @!P0 BRA `(.L_x_458) ;  /* 0x0000000400b48947 */ /* 0x000fea0003800000 */
[----:B------:R-:W-:Y:S02]  /*5eb0*/  ISETP.GE.U32.AND P0, PT, R10, 0x4, PT ;  /* 0x000000040a00780c */ /* 0x000fe40003f06070 */
[----:B------:R-:W1:Y:S01]  /*5ec0*/  LDC.64 R10, c[0x0][0x3a8] ;  /* 0x0000ea00ff0a7b82 */ /* 0x000e620000000a00 */
[----:B------:R-:W-:Y:S02]  /*5ed0*/  LOP3.LUT R13, R12, 0x3, RZ, 0xc0, !PT ;  /* 0x000000030c0d7812 */ /* 0x000fe400078ec0ff */
[----:B------:R-:W-:Y:S02]  /*5ee0*/  ISETP.GE.U32.AND.EX P1, PT, RZ, RZ, PT, P0 ;  /* 0x000000ffff00720c */ /* 0x000fe40003f26100 */
[----:B------:R-:W-:-:S04]  /*5ef0*/  ISETP.NE.U32.AND P2, PT, R13, RZ, PT ;  /* 0x000000ff0d00720c */ /* 0x000fc80003f45070 */
[----:B------:R-:W-:-:S07]  /*5f00*/  ISETP.NE.AND.EX P0, PT, RZ, RZ, PT, P2 ;  /* 0x000000ffff00720c */ /* 0x000fce0003f05320 */
[----:B------:R-:W-:Y:S06]  /*5f10*/  @!P1 BRA `(.L_x_461) ;  /* 0x0000000000b89947 */ /* 0x000fec0003800000 */
[----:B------:R-:W2:Y:S01]  /*5f20*/  LDCU.64 UR4, c[0x0][0x3a0] ;  /* 0x00007400ff0477ac */ /* 0x000ea20008000a00 */
[-C--:B-1----:R-:W-:Y:S02]  /*5f30*/  IMAD R16, R41, R10.reuse, RZ ;  /* 0x0000000a29107224 */ /* 0x082fe400078e02ff */
[----:B------:R-:W-:Y:S01]  /*5f40*/  IMAD.MOV.U32 R20, RZ, RZ, R14 ;  /* 0x000000ffff147224 */ /* 0x000fe200078e000e */
[----:B------:R-:W0:Y:S01]  /*5f50*/  LDCU.64 UR6, c[0x0][0x388] ;  /* 0x00007100ff0677ac */ /* 0x000e220008000a00 */
[C---:B------:R-:W-:Y:S02]  /*5f60*/  IMAD R25, R0.reuse, R11, R16 ;  /* 0x0000000b00197224 */ /* 0x040fe400078e0210 */
[----:B------:R-:W-:-:S04]  /*5f70*/  IMAD.WIDE.U32 R22, R0, R10, R20 ;  /* 0x0000000a00167225 */ /* 0x000fc800078e0014 */
[----:B------:R-:W-:Y:S02]  /*5f80*/  IMAD.IADD R23, R23, 0x1, R25 ;  /* 0x0000000117177824 */ /* 0x000fe400078e0219 */
[----:B------:R-:W-:-:S04]  /*5f90*/  IMAD.WIDE.U32 R24, R10, 0x8, RZ ;  /* 0x000000080a187825 */ /* 0x000fc800078e00ff */
[----:B------:R-:W-:Y:S01]  /*5fa0*/  IMAD.SHL.U32 R29, R11, 0x8, RZ ;  /* 0x000000080b1d7824 */ /* 0x000fe200078e00ff */
[----:B--2---:R-:W-:-:S03]  /*5fb0*/  LEA R42, P1, R0, UR4, 0x3 ;  /* 0x00000004002a7c11 */ /* 0x004fc6000f8218ff */
[----:B------:R-:W-:Y:S01]  /*5fc0*/  IMAD.IADD R25, R25, 0x1, R29 ;  /* 0x0000000119197824 */ /* 0x000fe200078e021d */
[----:B0---4-:R-:W-:Y:S02]  /*5fd0*/  LEA R26, P2, R22, UR6, 0x3 ;  /* 0x00000006161a7c11 */ /* 0x011fe4000f8418ff */
[----:B------:R-:W-:Y:S02]  /*5fe0*/  LEA.HI.X R43, R0, UR5, R41, 0x3, P1 ;  /* 0x00000005002b7c11 */ /* 0x000fe400088f1c29 */
[----:B------:R-:W-:Y:S02]  /*5ff0*/  LEA.HI.X R27, R22, UR7, R23, 0x3, P2 ;  /* 0x00000007161b7c11 */ /* 0x000fe400090f1c17 */
[-C--:B------:R-:W-:Y:S01]  /*6000*/  IADD3 R44, P1, PT, R26, R24.reuse, RZ ;  /* 0x000000181a2c7210 */ /* 0x080fe20007f3e0ff */
[----:B------:R-:W2:Y:S04]  /*6010*/  LDG.E.64 R38, desc[UR36][R42.64] ;  /* 0x000000242a267981 */ /* 0x000ea8000c1e1b00 */
[----:B------:R-:W2:Y:S01]  /*6020*/  LDG.E.64 R34, desc[UR36][R26.64] ;  /* 0x000000241a227981 */ /* 0x000ea2000c1e1b00 */
[----:B------:R-:W-:Y:S01]  /*6030*/  IMAD.X R45, R27, 0x1, R25, P1 ;  /* 0x000000011b2d7824 */ /* 0x000fe200008e0619 */
[----:B------:R-:W-:-:S02]  /*6040*/  IADD3 R22, P1, PT, R44, R24, RZ ;  /* 0x000000182c167210 */ /* 0x000fc40007f3e0ff */
[----:B------:R-:W3:Y:S04]  /*6050*/  LDG.E.64 R32, desc[UR36][R42.64+0x8] ;  /* 0x000008242a207981 */ /* 0x000ee8000c1e1b00 */
[----:B------:R-:W3:Y:S01]  /*6060*/  LDG.E.64 R30, desc[UR36][R44.64] ;  /* 0x000000242c1e7981 */ /* 0x000ee2000c1e1b00 */
[--C-:B------:R-:W-:Y:S01]  /*6070*/  IMAD.X R23, R45, 0x1, R25.reuse, P1 ;  /* 0x000000012d177824 */ /* 0x100fe200008e0619 */
[----:B------:R-:W-:Y:S02]  /*6080*/  IADD3 R24, P1, PT, R22, R24, RZ ;  /* 0x0000001816187210 */ /* 0x000fe40007f3e0ff */
[----:B------:R-:W4:Y:S04]  /*6090*/  LDG.E.64 R26, desc[UR36][R42.64+0x10] ;  /* 0x000010242a1a7981 */ /* 0x000f28000c1e1b00 */
[----:B------:R-:W4:Y:S01]  /*60a0*/  LDG.E.64 R28, desc[UR36][R22.64] ;  /* 0x00000024161c7981 */ /* 0x000f22000c1e1b00 */
[----:B------:R-:W-:-:S06]  /*60b0*/  IMAD.X R25, R23, 0x1, R25, P1 ;  /* 0x0000000117197824 */ /* 0x000fcc00008e0619 */
[----:B------:R-:W5:Y:S04]  /*60c0*/  LDG.E.64 R24, desc[UR36][R24.64] ;  /* 0x0000002418187981 */ /* 0x000f68000c1e1b00 */
[----:B------:R-:W5:Y:S01]  /*60d0*/  LDG.E.64 R22, desc[UR36][R42.64+0x18] ;  /* 0x000018242a167981 */ /* 0x000f62000c1e1b00 */
        /* <DEDUP_REMOVED lines=9> */
[----:B------:R-:W-:Y:S02]  /*6170*/  IMAD.IADD R7, R7, 0x1, R31 ;  /* 0x0000000107077824 */ /* 0x000fe400078e021f */
[----:B----4-:R-:W-:Y:S02]  /*6180*/  IMAD R29, R29, R26, RZ ;  /* 0x0000001a1d1d7224 */ /* 0x010fe400078e02ff */
[----:B------:R-:W-:-:S04]  /*6190*/  IMAD.WIDE.U32 R6, R26, R28, R6 ;  /* 0x0000001c1a067225 */ /* 0x000fc800078e0006 */
[----:B------:R-:W-:Y:S02]  /*61a0*/  IMAD R29, R27, R28, R29 ;  /* 0x0000001c1b1d7224 */ /* 0x000fe400078e021d */
[----:B-----5:R-:W-:Y:S02]  /*61b0*/  IMAD R25, R25, R22, RZ ;  /* 0x0000001619197224 */ /* 0x020fe400078e02ff */
[----:B------:R-:W-:Y:S02]  /*61c0*/  IMAD.IADD R7, R7, 0x1, R29 ;  /* 0x0000000107077824 */ /* 0x000fe400078e021d */
[-C--:B------:R-:W-:Y:S02]  /*61d0*/  IMAD R25, R23, R24.reuse, R25 ;  /* 0x0000001817197224 */ /* 0x080fe400078e0219 */
[----:B------:R-:W-:-:S04]  /*61e0*/  IMAD.WIDE.U32 R6, R22, R24, R6 ;  /* 0x0000001816067225 */ /* 0x000fc800078e0006 */
[----:B------:R-:W-:-:S07]  /*61f0*/  IMAD.IADD R7, R7, 0x1, R25 ;  /* 0x0000000107077824 */ /* 0x000fce00078e0219 */
.L_x_461:
        /* <DEDUP_REMOVED lines=9> */
[----:B------:R-:W0:Y:S01]  /*6290*/  LDCU.64 UR4, c[0x0][0x3a0] ;  /* 0x00007400ff0477ac */ /* 0x000e220008000a00 */
[-C--:B-1----:R-:W-:Y:S02]  /*62a0*/  IMAD R16, R41, R10.reuse, RZ ;  /* 0x0000000a29107224 */ /* 0x082fe400078e02ff */
[----:B------:R-:W-:Y:S01]  /*62b0*/  IMAD.MOV.U32 R12, RZ, RZ, R14 ;  /* 0x000000ffff0c7224 */ /* 0x000fe200078e000e */
[----:B------:R-:W1:Y:S01]  /*62c0*/  LDCU.64 UR6, c[0x0][0x388] ;  /* 0x00007100ff0677ac */ /* 0x000e620008000a00 */
[----:B------:R-:W-:Y:S02]  /*62d0*/  IMAD.MOV.U32 R13, RZ, RZ, R21 ;  /* 0x000000ffff0d7224 */ /* 0x000fe400078e0015 */
[C---:B------:R-:W-:Y:S02]  /*62e0*/  IMAD R23, R0.reuse, R11, R16 ;  /* 0x0000000b00177224 */ /* 0x040fe400078e0210 */
[----:B------:R-:W-:-:S04]  /*62f0*/  IMAD.WIDE.U32 R12, R0, R10, R12 ;  /* 0x0000000a000c7225 */ /* 0x000fc800078e000c */
[----:B------:R-:W-:Y:S01]  /*6300*/  IMAD.IADD R23, R13, 0x1, R23 ;  /* 0x000000010d177824 */ /* 0x000fe200078e0217 */
[----:B0---4-:R-:W-:Y:S02]  /*6310*/  LEA R26, P1, R0, UR4, 0x3 ;  /* 0x00000004001a7c11 */ /* 0x011fe4000f8218ff */
[----:B-1----:R-:W-:Y:S02]  /*6320*/  LEA R28, P2, R12, UR6, 0x3 ;  /* 0x000000060c1c7c11 */ /* 0x002fe4000f8418ff */
        /* <DEDUP_REMOVED lines=18> */
.L_x_462:
[----:B------:R-:W-:Y:S05]  /*6450*/  @P0 BRA `(.L_x_458) ;  /* 0x0000000000480947 */ /* 0x000fea0003800000 */
[----:B------:R-:W2:Y:S01]  /*6460*/  LDCU.64 UR4, c[0x0][0x3a0] ;  /* 0x00007400ff0477ac */ /* 0x000ea20008000a00 */
[-C--:B-1----:R-:W-:Y:S02]  /*6470*/  IMAD R15, R41, R10.reuse, RZ ;  /* 0x0000000a290f7224 */ /* 0x082fe400078e02ff */
[----:B------:R-:W-:Y:S01]  /*6480*/  IMAD.MOV.U32 R12, RZ, RZ, R14 ;  /* 0x000000ffff0c7224 */ /* 0x000fe200078e000e */
[----:B------:R-:W1:Y:S01]  /*6490*/  LDCU.64 UR6, c[0x0][0x388] ;  /* 0x00007100ff0677ac */ /* 0x000e620008000a00 */
[----:B------:R-:W-:Y:S02]  /*64a0*/  IMAD.MOV.U32 R13, RZ, RZ, R21 ;  /* 0x000000ffff0d7224 */ /* 0x000fe400078e0015 */
[C---:B------:R-:W-:Y:S02]  /*64b0*/  IMAD R15, R0.reuse, R11, R15 ;  /* 0x0000000b000f7224 */ /* 0x040fe400078e020f */
[----:B------:R-:W-:-:S04]  /*64c0*/  IMAD.WIDE.U32 R12, R0, R10, R12 ;  /* 0x0000000a000c7225 */ /* 0x000fc800078e000c */
[----:B------:R-:W-:Y:S01]  /*64d0*/  IMAD.IADD R13, R13, 0x1, R15 ;  /* 0x000000010d0d7824 */ /* 0x000fe200078e020f */
[----:B--2---:R-:W-:Y:S02]  /*64e0*/  LEA R10, P0, R0, UR4, 0x3 ;  /* 0x00000004000a7c11 */ /* 0x004fe4000f8018ff */
[----:B-1----:R-:W-:Y:S02]  /*64f0*/  LEA R14, P1, R12, UR6, 0x3 ;  /* 0x000000060c0e7c11 */ /* 0x002fe4000f8218ff */
        /* <DEDUP_REMOVED lines=8> */
.L_x_458:
[----:B------:R-:W-:Y:S05]  /*6580*/  BSYNC.RECONVERGENT B0 ;  /* 0x0000000000007941 */ /* 0x000fea0003800200 */
.L_x_457:
[----:B------:R-:W-:Y:S01]  /*6590*/  VIADD R0, R17, 0x180 ;  /* 0x0000018011007836 */ /* 0x000fe20000000000 */
[----:B------:R-:W-:Y:S04]  /*65a0*/  BSSY.RECONVERGENT B0, `(.L_x_444) ;  /* 0x00000d9000007945 */ /* 0x000fe80003800200 */
[----:B------:R-:W-:-:S13]  /*65b0*/  ISETP.GE.AND P0, PT, R0, R3, PT ;  /* 0x000000030000720c */ /* 0x000fda0003f06270 */
[----:B------:R-:W-:Y:S05]  /*65c0*/  @P0 BRA `(.L_x_463) ;  /* 0x0000000c00580947 */ /* 0x000fea0003800000 */
[----:B-1----:R-:W1:Y:S01]  /*65d0*/  LDC.64 R10, c[0x0][0x398] ;  /* 0x0000e600ff0a7b82 */ /* 0x002e620000000a00 */
        /* <DEDUP_REMOVED lines=27> */
.L_x_465:
[----:B0---4-:R-:W-:Y:S01]  /*6790*/  IMAD.MOV.U32 R26, RZ, RZ, R0 ;  /* 0x000000ffff1a7224 */ /* 0x011fe200078e0000 */
[----:B------:R-:W2:Y:S01]  /*67a0*/  LDG.E.64 R28, desc[UR36][R20.64+-0x20] ;  /* 0xffffe024141c7981 */ /* 0x000ea2000c1e1b00 */
[----:B------:R-:W-:Y:S01]  /*67b0*/  IMAD.MOV.U32 R27, RZ, RZ, R3 ;  /* 0x000000ffff1b7224 */ /* 0x000fe200078e0003 */
[----:B------:R-:W-:Y:S02]  /*67c0*/  IADD3 R32, P0, PT, R0, R19, RZ ;  /* 0x0000001300207210 */ /* 0x000fe40007f1e0ff */
[----:B------:R-:W3:Y:S04]  /*67d0*/  LDG.E.64 R22, desc[UR36][R20.64+-0x18] ;  /* 0xffffe82414167981 */ /* 0x000ee8000c1e1b00 */
[----:B------:R-:W2:Y:S01]  /*67e0*/  LDG.E.64 R26, desc[UR36][R26.64] ;  /* 0x000000241a1a7981 */ /* 0x000ea2000c1e1b00 */
[----:B------:R-:W-:-:S05]  /*67f0*/  IMAD.X R33, R3, 0x1, R11, P0 ;  /* 0x0000000103217824 */ /* 0x000fca00000e060b */
[----:B------:R0:W3:Y:S01]  /*6800*/  LDG.E.64 R24, desc[UR36][R32.64] ;  /* 0x0000002420187981 */ /* 0x0000e2000c1e1b00 */
[----:B------:R-:W-:-:S05]  /*6810*/  IADD3 R34, P0, PT, R32, R19, RZ ;  /* 0x0000001320227210 */ /* 0x000fca0007f1e0ff */
[----:B------:R-:W-:Y:S02]  /*6820*/  IMAD.X R35, R33, 0x1, R11, P0 ;  /* 0x0000000121237824 */ /* 0x000fe400000e060b */
[----:B--2---:R-:W-:Y:S02]  /*6830*/  IMAD R39, R27, R28, RZ ;  /* 0x0000001c1b277224 */ /* 0x004fe400078e02ff */
[-C--:B------:R-:W-:Y:S01]  /*6840*/  IMAD.WIDE.U32 R30, R28, R26.reuse, R8 ;  /* 0x0000001a1c1e7225 */ /* 0x080fe200078e0008 */
[-C--:B------:R-:W-:Y:S01]  /*6850*/  IADD3 R28, P0, PT, R34, R19.reuse, RZ ;  /* 0x00000013221c7210 */ /* 0x080fe20007f1e0ff */
[----:B------:R-:W2:Y:S02]  /*6860*/  LDG.E.64 R8, desc[UR36][R20.64+-0x10] ;  /* 0xfffff02414087981 */ /* 0x000ea4000c1e1b00 */
[----:B------:R-:W-:Y:S02]  /*6870*/  IMAD R39, R29, R26, R39 ;  /* 0x0000001a1d277224 */ /* 0x000fe400078e0227 */
[----:B------:R-:W2:Y:S01]  /*6880*/  LDG.E.64 R26, desc[UR36][R34.64] ;  /* 0x00000024221a7981 */ /* 0x000ea2000c1e1b00 */
[----:B------:R-:W-:Y:S01]  /*6890*/  IMAD.X R29, R35, 0x1, R11, P0 ;  /* 0x00000001231d7824 */ /* 0x000fe200000e060b */
[----:B0-----:R-:W-:Y:S01]  /*68a0*/  IADD3 R32, P0, PT, R28, R19, RZ ;  /* 0x000000131c207210 */ /* 0x001fe20007f1e0ff */
[----:B------:R-:W-:-:S02]  /*68b0*/  IMAD.IADD R31, R31, 0x1, R39 ;  /* 0x000000011f1f7824 */ /* 0x000fc400078e0227 */
[----:B------:R-:W4:Y:S01]  /*68c0*/  LDG.E.64 R38, desc[UR36][R20.64+-0x8] ;  /* 0xfffff82414267981 */ /* 0x000f22000c1e1b00 */
[----:B---3--:R-:W-:-:S03]  /*68d0*/  IMAD R25, R25, R22, RZ ;  /* 0x0000001619197224 */ /* 0x008fc600078e02ff */
[----:B------:R-:W4:Y:S01]  /*68e0*/  LDG.E.64 R34, desc[UR36][R28.64] ;  /* 0x000000241c227981 */ /* 0x000f22000c1e1b00 */
[----:B------:R-:W-:Y:S02]  /*68f0*/  IMAD.X R33, R29, 0x1, R11, P0 ;  /* 0x000000011d217824 */ /* 0x000fe400000e060b */
[-C--:B------:R-:W-:Y:S02]  /*6900*/  IMAD R25, R23, R24.reuse, R25 ;  /* 0x0000001817197224 */ /* 0x080fe400078e0219 */
[----:B------:R-:W-:Y:S02]  /*6910*/  IMAD.WIDE.U32 R22, R22, R24, R30 ;  /* 0x0000001816167225 */ /* 0x000fe400078e001e */
[----:B------:R0:W3:Y:S04]  /*6920*/  LDG.E.64 R30, desc[UR36][R32.64] ;  /* 0x00000024201e7981 */ /* 0x0000e8000c1e1b00 */
[----:B------:R-:W3:Y:S01]  /*6930*/  LDG.E.64 R28, desc[UR36][R20.64] ;  /* 0x00000024141c7981 */ /* 0x000ee2000c1e1b00 */
[----:B------:R-:W-:-:S02]  /*6940*/  IMAD.IADD R23, R23, 0x1, R25 ;  /* 0x0000000117177824 */ /* 0x000fc400078e0219 */
[----:B--2---:R-:W-:-:S04]  /*6950*/  IMAD R25, R27, R8, RZ ;  /* 0x000000081b197224 */ /* 0x004fc800078e02ff */
[-C--:B------:R-:W-:Y:S02]  /*6960*/  IMAD R25, R9, R26.reuse, R25 ;  /* 0x0000001a09197224 */ /* 0x080fe400078e0219 */
[----:B------:R-:W-:Y:S01]  /*6970*/  IMAD.WIDE.U32 R8, R8, R26, R22 ;  /* 0x0000001a08087225 */ /* 0x000fe200078e0016 */
[-C--:B------:R-:W-:Y:S01]  /*6980*/  IADD3 R22, P0, PT, R32, R19.reuse, RZ ;  /* 0x0000001320167210 */ /* 0x080fe20007f1e0ff */
[----:B------:R-:W2:Y:S02]  /*6990*/  LDG.E.64 R26, desc[UR36][R20.64+0x8] ;  /* 0x00000824141a7981 */ /* 0x000ea4000c1e1b00 */
[----:B------:R-:W-:Y:S02]  /*69a0*/  IMAD.IADD R9, R9, 0x1, R25 ;  /* 0x0000000109097824 */ /* 0x000fe400078e0219 */
[----:B----4-:R-:W-:Y:S02]  /*69b0*/  IMAD R25, R35, R38, RZ ;  /* 0x0000002623197224 */ /* 0x010fe400078e02ff */
[----:B------:R-:W-:Y:S01]  /*69c0*/  IMAD.X R23, R33, 0x1, R11, P0 ;  /* 0x0000000121177824 */ /* 0x000fe200000e060b */
[----:B0-----:R-:W-:Y:S01]  /*69d0*/  IADD3 R32, P0, PT, R22, R19, RZ ;  /* 0x0000001316207210 */ /* 0x001fe20007f1e0ff */
[----:B------:R-:W-:-:S02]  /*69e0*/  IMAD R33, R39, R34, R25 ;  /* 0x0000002227217224 */ /* 0x000fc400078e0219 */
[----:B------:R-:W-:Y:S01]  /*69f0*/  IMAD.WIDE.U32 R8, R38, R34, R8 ;  /* 0x0000002226087225 */ /* 0x000fe200078e0008 */
[----:B------:R-:W2:Y:S03]  /*6a00*/  LDG.E.64 R24, desc[UR36][R22.64] ;  /* 0x0000002416187981 */ /* 0x000ea6000c1e1b00 */
[----:B------:R-:W-:Y:S02]  /*6a10*/  IMAD.IADD R9, R9, 0x1, R33 ;  /* 0x0000000109097824 */ /* 0x000fe400078e0221 */
[----:B---3--:R-:W-:Y:S02]  /*6a20*/  IMAD R35, R31, R28, RZ ;  /* 0x0000001c1f237224 */ /* 0x008fe400078e02ff */
[----:B------:R-:W-:Y:S01]  /*6a30*/  IMAD.X R33, R23, 0x1, R11, P0 ;  /* 0x0000000117217824 */ /* 0x000fe200000e060b */
[----:B------:R-:W-:Y:S01]  /*6a40*/  IADD3 R38, P0, PT, R32, R19, RZ ;  /* 0x0000001320267210 */ /* 0x000fe20007f1e0ff */
[-C--:B------:R-:W-:Y:S01]  /*6a50*/  IMAD R35, R29, R30.reuse, R35 ;  /* 0x0000001e1d237224 */ /* 0x080fe200078e0223 */
[----:B------:R-:W3:Y:S01]  /*6a60*/  LDG.E.64 R22, desc[UR36][R20.64+0x18] ;  /* 0x0000182414167981 */ /* 0x000ee2000c1e1b00 */
[----:B------:R-:W-:-:S03]  /*6a70*/  IMAD.WIDE.U32 R8, R28, R30, R8 ;  /* 0x0000001e1c087225 */ /* 0x000fc600078e0008 */
[----:B------:R0:W4:Y:S01]  /*6a80*/  LDG.E.64 R30, desc[UR36][R20.64+0x10] ;  /* 0x00001024141e7981 */ /* 0x000122000c1e1b00 */
[----:B------:R-:W-:-:S03]  /*6a90*/  IMAD.X R39, R33, 0x1, R11, P0 ;  /* 0x0000000121277824 */ /* 0x000fc600000e060b */
[----:B------:R-:W4:Y:S04]  /*6aa0*/  LDG.E.64 R28, desc[UR36][R32.64] ;  /* 0x00000024201c7981 */ /* 0x000f28000c1e1b00 */
[----:B------:R-:W3:Y:S01]  /*6ab0*/  LDG.E.64 R38, desc[UR36][R38.64] ;  /* 0x0000002426267981 */ /* 0x000ee2000c1e1b00 */
[----:B------:R-:W-:Y:S01]  /*6ac0*/  IMAD.IADD R9, R9, 0x1, R35 ;  /* 0x0000000109097824 */ /* 0x000fe200078e0223 */
        /* <DEDUP_REMOVED lines=10> */
[----:B------:R-:W-:-:S04]  /*6b70*/  IMAD R25, R27, R24, R25 ;  /* 0x000000181b197224 */ /* 0x000fc800078e0219 */
[----:B------:R-:W-:Y:S02]  /*6b80*/  IMAD.IADD R9, R9, 0x1, R25 ;  /* 0x0000000109097824 */ /* 0x000fe400078e0219 */
[----:B----4-:R-:W-:Y:S02]  /*6b90*/  IMAD R25, R29, R30, RZ ;  /* 0x0000001e1d197224 */ /* 0x010fe400078e02ff */
[----:B------:R-:W-:-:S04]  /*6ba0*/  IMAD.WIDE.U32 R8, R30, R28, R8 ;  /* 0x0000001c1e087225 */ /* 0x000fc800078e0008 */
[----:B------:R-:W-:-:S04]  /*6bb0*/  IMAD R25, R31, R28, R25 ;  /* 0x0000001c1f197224 */ /* 0x000fc800078e0219 */
[----:B------:R-:W-:Y:S02]  /*6bc0*/  IMAD.IADD R9, R9, 0x1, R25 ;  /* 0x0000000109097824 */ /* 0x000fe400078e0219 */
[----:B---3--:R-:W-:Y:S02]  /*6bd0*/  IMAD R25, R39, R22, RZ ;  /* 0x0000001627197224 */ /* 0x008fe400078e02ff */
[----:B------:R-:W-:-:S04]  /*6be0*/  IMAD.WIDE.U32 R8, R22, R38, R8 ;  /* 0x0000002616087225 */ /* 0x000fc800078e0008 */
[----:B------:R-:W-:-:S04]  /*6bf0*/  IMAD R25, R23, R38, R25 ;  /* 0x0000002617197224 */ /* 0x000fc800078e0219 */
[----:B------:R-:W-:Y:S01]  /*6c00*/  IMAD.IADD R9, R9, 0x1, R25 ;  /* 0x0000000109097824 */ /* 0x000fe200078e0219 */
[----:B------:R-:W-:Y:S06]  /*6c10*/  @P0 BRA `(.L_x_465) ;  /* 0xfffffff800dc0947 */ /* 0x000fec000383ffff */
[----:B------:R-:W-:Y:S05]  /*6c20*/  BSYNC.RECONVERGENT B1 ;  /* 0x0000000000017941 */ /* 0x000fea0003800200 */
.L_x_464:
[----:B------:R-:W-:-:S04]  /*6c30*/  LOP3.LUT R3, R10, 0x7, RZ, 0xc0, !PT ;  /* 0x000000070a037812 */ /* 0x000fc800078ec0ff */
[----:B------:R-:W-:-:S04]  /*6c40*/  ISETP.NE.U32.AND P0, PT, R3, RZ, PT ;  /* 0x000000ff0300720c */ /* 0x000fc80003f05070 */
[----:B------:R-:W-:-:S13]  /*6c50*/  ISETP.NE.AND.EX P0, PT, RZ, RZ, PT, P0 ;  /* 0x000000ffff00720c */ /* 0x000fda0003f05300 */
[----:B------:R-:W-:Y:S05]  /*6c60*/  @!P0 BRA `(.L_x_463) ;  /* 0x0000000400b08947 */ /* 0x000fea0003800000 */
[----:B------:R-:W1:Y:S01]  /*6c70*/  LDC.64 R18, c[0x0][0x3a8] ;  /* 0x0000ea00ff127b82 */ /* 0x000e620000000a00 */
[----:B------:R-:W-:Y:S02]  /*6c80*/  ISETP.GE.U32.AND P0, PT, R3, 0x4, PT ;  /* 0x000000040300780c */ /* 0x000fe40003f06070 */
        /* <DEDUP_REMOVED lines=8> */
[----:B------:R-:W1:Y:S01]  /*6d10*/  LDCU.64 UR6, c[0x0][0x388] ;  /* 0x00007100ff0677ac */ /* 0x000e620008000a00 */
[C---:B------:R-:W-:Y:S02]  /*6d20*/  IMAD R3, R16.reuse, R19, R3 ;  /* 0x0000001310037224 */ /* 0x040fe400078e0203 */
[----:B------:R-:W-:-:S04]  /*6d30*/  IMAD.WIDE.U32 R20, R16, R18, R14 ;  /* 0x0000001210147225 */ /* 0x000fc800078e000e */
[----:B------:R-:W-:Y:S02]  /*6d40*/  IMAD.IADD R3, R21, 0x1, R3 ;  /* 0x0000000115037824 */ /* 0x000fe400078e0203 */
[----:B0---4-:R-:W-:-:S04]  /*6d50*/  IMAD.WIDE.U32 R26, R18, 0x8, RZ ;  /* 0x00000008121a7825 */ /* 0x011fc800078e00ff */
[----:B------:R-:W-:Y:S01]  /*6d60*/  IMAD.SHL.U32 R11, R19, 0x8, RZ ;  /* 0x00000008130b7824 */ /* 0x000fe200078e00ff */
[----:B--2---:R-:W-:-:S03]  /*6d70*/  LEA R38, P1, R16, UR4, 0x3 ;  /* 0x0000000410267c11 */ /* 0x004fc6000f8218ff */
[----:B------:R-:W-:Y:S01]  /*6d80*/  IMAD.IADD R11, R27, 0x1, R11 ;  /* 0x000000011b0b7824 */ /* 0x000fe200078e020b */
[----:B-1----:R-:W-:Y:S02]  /*6d90*/  LEA R42, P2, R20, UR6, 0x3 ;  /* 0x00000006142a7c11 */ /* 0x002fe4000f8418ff */
        /* <DEDUP_REMOVED lines=19> */
[----:B------:R-:W-:-:S04]  /*6ed0*/  IMAD.WIDE.U32 R8, R34, R32, R8 ;  /* 0x0000002022087225 */ /* 0x000fc800078e0008 */
[----:B------:R-:W-:-:S04]  /*6ee0*/  IMAD R3, R35, R32, R3 ;  /* 0x0000002023037224 */ /* 0x000fc800078e0203 */
[----:B------:R-:W-:Y:S02]  /*6ef0*/  IMAD.IADD R9, R9, 0x1, R3 ;  /* 0x0000000109097824 */ /* 0x000fe400078e0203 */
[----:B---3--:R-:W-:Y:S02]  /*6f00*/  IMAD R3, R23, R20, RZ ;  /* 0x0000001417037224 */ /* 0x008fe400078e02ff */
[----:B------:R-:W-:-:S04]  /*6f10*/  IMAD.WIDE.U32 R8, R20, R22, R8 ;  /* 0x0000001614087225 */ /* 0x000fc800078e0008 */
[----:B------:R-:W-:-:S04]  /*6f20*/  IMAD R3, R21, R22, R3 ;  /* 0x0000001615037224 */ /* 0x000fc800078e0203 */
[----:B------:R-:W-:Y:S02]  /*6f30*/  IMAD.IADD R9, R9, 0x1, R3 ;  /* 0x0000000109097824 */ /* 0x000fe400078e0203 */
[----:B----4-:R-:W-:-:S04]  /*6f40*/  IMAD R3, R31, R28, RZ ;  /* 0x0000001c1f037224 */ /* 0x010fc800078e02ff */
[-C--:B------:R-:W-:Y:S02]  /*6f50*/  IMAD R3, R29, R30.reuse, R3 ;  /* 0x0000001e1d037224 */ /* 0x080fe400078e0203 */
[----:B------:R-:W-:-:S04]  /*6f60*/  IMAD.WIDE.U32 R28, R28, R30, R8 ;  /* 0x0000001e1c1c7225 */ /* 0x000fc800078e0008 */
[----:B-----5:R-:W-:Y:S02]  /*6f70*/  IMAD R9, R27, R42, RZ ;  /* 0x0000002a1b097224 */ /* 0x020fe400078e02ff */
[----:B------:R-:W-:Y:S02]  /*6f80*/  IMAD.IADD R29, R29, 0x1, R3 ;  /* 0x000000011d1d7824 */ /* 0x000fe400078e0203 */
[-C--:B------:R-:W-:Y:S02]  /*6f90*/  IMAD R3, R43, R26.reuse, R9 ;  /* 0x0000001a2b037224 */ /* 0x080fe400078e0209 */
[----:B------:R-:W-:-:S04]  /*6fa0*/  IMAD.WIDE.U32 R8, R42, R26, R28 ;  /* 0x0000001a2a087225 */ /* 0x000fc800078e001c */
[----:B------:R-:W-:-:S07]  /*6fb0*/  IMAD.IADD R9, R9, 0x1, R3 ;  /* 0x0000000109097824 */ /* 0x000fce00078e0203 */
.L_x_466:
        /* <DEDUP_REMOVED lines=37> */
.L_x_467:
[----:B------:R-:W-:Y:S05]  /*7210*/  @P0 BRA `(.L_x_463) ;  /* 0x0000000000440947 */ /* 0x000fea0003800000 */
[----:B------:R-:W2:Y:S01]  /*7220*/  LDCU.64 UR4, c[0x0][0x3a0] ;  /* 0x00007400ff0477ac */ /* 0x000ea20008000a00 */
[-C--:B-1----:R-:W-:Y:S02]  /*7230*/  IMAD R0, R41, R18.reuse, RZ ;  /* 0x0000001229007224 */ /* 0x082fe400078e02ff */
[----:B------:R-:W-:Y:S01]  /*7240*/  IMAD.MOV.U32 R13, RZ, RZ, R15 ;  /* 0x000000ffff0d7224 */ /* 0x000fe200078e000f */
[----:B------:R-:W1:Y:S01]  /*7250*/  LDCU.64 UR6, c[0x0][0x388] ;  /* 0x00007100ff0677ac */ /* 0x000e620008000a00 */
        /* <DEDUP_REMOVED lines=13> */
.L_x_463:
[----:B------:R-:W-:Y:S05]  /*7330*/  BSYNC.RECONVERGENT B0 ;  /* 0x0000000000007941 */ /* 0x000fea0003800200 */
.L_x_444:
[----:B------:R-:W2:Y:S01]  /*7340*/  LDC R3, c[0x0][0x380] ;  /* 0x0000e000ff037b82 */ /* 0x000ea20000000800 */
[----:B------:R-:W-:Y:S04]  /*7350*/  BSSY.RECONVERGENT B7, `(.L_x_468) ;  /* 0x00002be000077945 */ /* 0x000fe80003800200 */
[----:B------:R-:W-:Y:S01]  /*7360*/  BSSY.RELIABLE B6, `(.L_x_469) ;  /* 0x00001d8000067945 */ /* 0x000fe20003800100 */
[----:B-----5:R-:W-:Y:S02]  /*7370*/  IMAD.MOV.U32 R22, RZ, RZ, R6 ;  /* 0x000000ffff167224 */ /* 0x020fe400078e0006 */
[----:B------:R-:W-:Y:S02]  /*7380*/  IMAD.MOV.U32 R23, RZ, RZ, R7 ;  /* 0x000000ffff177224 */ /* 0x000fe400078e0007 */
[----:B-1----:R-:W-:Y:S01]  /*7390*/  IMAD.MOV.U32 R18, RZ, RZ, R8 ;  /* 0x000000ffff127224 */ /* 0x002fe200078e0008 */
[----:B------:R-:W1:Y:S01]  /*73a0*/  LDC.U8 R24, c[0x0][0x3d4] ;  /* 0x0000f500ff187b82 */ /* 0x000e620000000000 */
[----:B------:R-:W-:-:S02]  /*73b0*/  IMAD.MOV.U32 R19, RZ, RZ, R9 ;  /* 0x000000ffff137224 */ /* 0x000fc400078e0009 */
[----:B------:R-:W-:Y:S02]  /*73c0*/  IMAD.MOV.U32 R6, RZ, RZ, R4 ;  /* 0x000000ffff067224 */ /* 0x000fe400078e0004 */
[----:B------:R-:W-:Y:S02]  /*73d0*/  IMAD.MOV.U32 R7, RZ, RZ, R5 ;  /* 0x000000ffff077224 */ /* 0x000fe400078e0005 */
[----:B--2---:R-:W-:-:S05]  /*73e0*/  IMAD R16, R2, -0x200, R3 ;  /* 0xfffffe0002107824 */ /* 0x004fca00078e0203 */
[----:B------:R-:W-:-:S13]  /*73f0*/  ISETP.GE.AND P0, PT, R17, R16, PT ;  /* 0x000000101100720c */ /* 0x000fda0003f06270 */
[----:B-1----:R-:W-:Y:S05]  /*7400*/  @P0 BRA `(.L_x_470) ;  /* 0x0000001c00280947 */ /* 0x002fea0003800000 */
[----:B------:R-:W1:Y:S01]  /*7410*/  LDCU UR4, c[0x0][0x3d8] ;  /* 0x00007b00ff0477ac */ /* 0x000e620008000800 */
[----:B------:R-:W2:Y:S01]  /*7420*/  LDC.64 R4, c[0x0][0x3b8] ;  /* 0x0000ee00ff047b82 */ /* 0x000ea20000000a00 */
[----:B------:R-:W-:Y:S01]  /*7430*/  IMAD R0, R2, 0x200, R17 ;  /* 0x0000020002007824 */ /* 0x000fe200078e0211 */
[----:B------:R-:W-:-:S03]  /*7440*/  PRMT R8, R24, 0x9910, RZ ;  /* 0x0000991018087816 */ /* 0x000fc600000000ff */
[----:B-1----:R-:W-:Y:S02]  /*7450*/  IMAD R3, R0, UR4, RZ ;  /* 0x0000000400037c24 */ /* 0x002fe4000f8e02ff */
[----:B------:R-:W-:-:S05]  /*7460*/  IMAD.MOV.U32 R0, RZ, RZ, R8 ;  /* 0x000000ffff007224 */ /* 0x000fca00078e0008 */
[----:B------:R-:W-:Y:S02]  /*7470*/  ISETP.GT.AND P0, PT, R0, 0x9, PT ;  /* 0x000000090000780c */ /* 0x000fe40003f04270 */
[----:B--2---:R-:W-:-:S05]  /*7480*/  IADD3 R4, P1, PT, R3, R4, RZ ;  /* 0x0000000403047210 */ /* 0x004fca0007f3e0ff */
[----:B------:R-:W-:-:S06]  /*7490*/  IMAD.X R5, RZ, RZ, R5, P1 ;  /* 0x000000ffff057224 */ /* 0x000fcc00008e0605 */
[----:B------:R-:W-:Y:S05]  /*74a0*/  @P0 BRA `(.L_x_471) ;  /* 0x0000000000dc0947 */ /* 0x000fea0003800000 */
[----:B------:R-:W-:-:S13]  /*74b0*/  ISETP.GT.AND P0, PT, R0, 0x4, PT ;  /* 0x000000040000780c */ /* 0x000fda0003f04270 */
[----:B------:R-:W-:Y:S05]  /*74c0*/  @P0 BRA `(.L_x_472) ;  /* 0x0000000000580947 */ /* 0x000fea0003800000 */
[----:B------:R-:W-:-:S13]  /*74d0*/  ISETP.GT.AND P0, PT, R0, 0x1, PT ;  /* 0x000000010000780c */ /* 0x000fda0003f04270 */
[----:B------:R-:W-:Y:S05]  /*74e0*/  @P0 BRA `(.L_x_473) ;  /* 0x0000000000200947 */ /* 0x000fea0003800000 */
[----:B------:R-:W-:-:S13]  /*74f0*/  ISETP.NE.AND P0, PT, R24, RZ, PT ;  /* 0x000000ff1800720c */ /* 0x000fda0003f05270 */
[----:B------:R-:W-:Y:S05]  /*7500*/  @!P0 BRA `(.L_x_474) ;  /* 0x0000000000108947 */ /* 0x000fea0003800000 */
[----:B------:R-:W-:-:S13]  /*7510*/  ISETP.NE.AND P0, PT, R0, 0x1, PT ;  /* 0x000000010000780c */ /* 0x000fda0003f05270 */
[----:B------:R-:W-:Y:S05]  /*7520*/  @P0 BRA `(.L_x_475) ;  /* 0x0000000800b00947 */ /* 0x000fea0003800000 */
[----:B------:R1:W-:Y:S01]  /*7530*/  STG.E.U8 desc[UR36][R4.64], R6 ;  /* 0x0000000604007986 */ /* 0x0003e2000c101124 */
[----:B------:R-:W-:Y:S05]  /*7540*/  BRA `(.L_x_476) ;  /* 0x0000000c00387947 */ /* 0x000fea0003800000 */
.L_x_474:
[----:B------:R1:W-:Y:S01]  /*7550*/  STG.E.U8 desc[UR36][R4.64], R6 ;  /* 0x0000000604007986 */ /* 0x0003e2000c101124 */
[----:B------:R-:W-:Y:S05]  /*7560*/  BRA `(.L_x_476) ;  /* 0x0000000c00307947 */ /* 0x000fea0003800000 */
.L_x_473:
[----:B------:R-:W-:-:S13]  /*7570*/  ISETP.NE.AND P0, PT, R0, 0x2, PT ;  /* 0x000000020000780c */ /* 0x000fda0003f05270 */
[----:B------:R-:W-:Y:S05]  /*7580*/  @!P0 BRA `(.L_x_477) ;  /* 0x0000000000208947 */ /* 0x000fea0003800000 */
[----:B------:R-:W-:-:S13]  /*7590*/  ISETP.NE.AND P0, PT, R0, 0x3, PT ;  /* 0x000000030000780c */ /* 0x000fda0003f05270 */
[----:B------:R-:W-:Y:S05]  /*75a0*/  @!P0 BRA `(.L_x_478) ;  /* 0x0000000000108947 */ /* 0x000fea0003800000 */
[----:B------:R-:W-:-:S13]  /*75b0*/  ISETP.NE.AND P0, PT, R0, 0x4, PT ;  /* 0x000000040000780c */ /* 0x000fda0003f05270 */
[----:B------:R-:W-:Y:S05]  /*75c0*/  @P0 BRA `(.L_x_475) ;  /* 0x0000000800880947 */ /* 0x000fea0003800000 */
[----:B------:R1:W-:Y:S01]  /*75d0*/  STG.E.64 desc[UR36][R4.64], R6 ;  /* 0x0000000604007986 */ /* 0x0003e2000c101b24 */
[----:B------:R-:W-:Y:S05]  /*75e0*/  BRA `(.L_x_476) ;  /* 0x0000000c00107947 */ /* 0x000fea0003800000 */
.L_x_478:
[----:B------:R1:W-:Y:S01]  /*75f0*/  STG.E desc[UR36][R4.64], R6 ;  /* 0x0000000604007986 */ /* 0x0003e2000c101924 */
[----:B------:R-:W-:Y:S05]  /*7600*/  BRA `(.L_x_476) ;  /* 0x0000000c00087947 */ /* 0x000fea0003800000 */
.L_x_477:
[----:B------:R1:W-:Y:S01]  /*7610*/  STG.E.U16 desc[UR36][R4.64], R6 ;  /* 0x0000000604007986 */ /* 0x0003e2000c101524 */
[----:B------:R-:W-:Y:S05]  /*7620*/  BRA `(.L_x_476) ;  /* 0x0000000c00007947 */ /* 0x000fea0003800000 */
.L_x_472:
[----:B------:R-:W-:-:S13]  /*7630*/  ISETP.GT.AND P0, PT, R0, 0x6, PT ;  /* 0x000000060000780c */ /* 0x000fda0003f04270 */
[----:B------:R-:W-:Y:S05]  /*7640*/  @P0 BRA `(.L_x_479) ;  /* 0x00000000002c0947 */ /* 0x000fea0003800000 */
[----:B------:R-:W-:-:S13]  /*7650*/  ISETP.NE.AND P0, PT, R0, 0x5, PT ;  /* 0x000000050000780c */ /* 0x000fda0003f05270 */
[----:B------:R-:W-:Y:S05]  /*7660*/  @!P0 BRA `(.L_x_480) ;  /* 0x0000000000148947 */ /* 0x000fea0003800000 */
[----:B------:R-:W-:-:S13]  /*7670*/  ISETP.NE.AND P0, PT, R0, 0x6, PT ;  /* 0x000000060000780c */ /* 0x000fda0003f05270 */
[----:B------:R-:W-:Y:S05]  /*7680*/  @P0 BRA `(.L_x_475) ;  /* 0x0000000800580947 */ /* 0x000fea0003800000 */
[----:B------:R-:W1:Y:S02]  /*7690*/  I2F.S64 R7, R6 ;  /* 0x0000000600077312 */ /* 0x000e640000301400 */
[----:B-1----:R1:W-:Y:S01]  /*76a0*/  STG.E desc[UR36][R4.64], R7 ;  /* 0x0000000704007986 */ /* 0x0023e2000c101924 */
[----:B------:R-:W-:Y:S05]  /*76b0*/  BRA `(.L_x_476) ;  /* 0x0000000800dc7947 */ /* 0x000fea0003800000 */
.L_x_480:
[----:B------:R-:W1:Y:S02]  /*76c0*/  I2F.S64 R0, R6 ;  /* 0x0000000600007312 */ /* 0x000e640000301400 */
[----:B-1----:R-:W-:-:S05]  /*76d0*/  F2FP.F16.F32.PACK_AB R0, RZ, R0 ;  /* 0x00000000ff00723e */ /* 0x002fca00000000ff */
[----:B------:R1:W-:Y:S01]  /*76e0*/  STG.E.U16 desc[UR36][R4.64], R0 ;  /* 0x0000000004007986 */ /* 0x0003e2000c101524 */
[----:B------:R-:W-:Y:S05]  /*76f0*/  BRA `(.L_x_476) ;  /* 0x0000000800cc7947 */ /* 0x000fea0003800000 */
.L_x_479:
[----:B------:R-:W-:-:S13]  /*7700*/  ISETP.NE.AND P0, PT, R0, 0x7, PT ;  /* 0x000000070000780c */ /* 0x000fda0003f05270 */
[----:B------:R-:W-:Y:S05]  /*7710*/  @!P0 BRA `(.L_x_481) ;  /* 0x0000000000348947 */ /* 0x000fea0003800000 */
[----:B------:R-:W-:-:S13]  /*7720*/  ISETP.NE.AND P0, PT, R0, 0x8, PT ;  /* 0x000000080000780c */ /* 0x000fda0003f05270 */
[----:B------:R-:W-:Y:S05]  /*7730*/  @!P0 BRA `(.L_x_482) ;  /* 0x0000000000188947 */ /* 0x000fea0003800000 */
[----:B------:R-:W-:-:S13]  /*7740*/  ISETP.NE.AND P0, PT, R0, 0x9, PT ;  /* 0x000000090000780c */ /* 0x000fda0003f05270 */
[----:B------:R-:W-:Y:S05]  /*7750*/  @P0 BRA `(.L_x_475) ;  /* 0x0000000800240947 */ /* 0x000fea0003800000 */
[----:B------:R-:W1:Y:S01]  /*7760*/  I2F.S64 R8, R6 ;  /* 0x0000000600087312 */ /* 0x000e620000301400 */
[----:B------:R-:W-:-:S05]  /*7770*/  IMAD.MOV.U32 R9, RZ, RZ, RZ ;  /* 0x000000ffff097224 */ /* 0x000fca00078e00ff */
[----:B-1----:R1:W-:Y:S01]  /*7780*/  STG.E.64 desc[UR36][R4.64], R8 ;  /* 0x0000000804007986 */ /* 0x0023e2000c101b24 */
[----:B------:R-:W-:Y:S05]  /*7790*/  BRA `(.L_x_476) ;  /* 0x0000000800a47947 */ /* 0x000fea0003800000 */
.L_x_482:
[----:B------:R-:W1:Y:S02]  /*77a0*/  I2F.S64 R6, R6 ;  /* 0x0000000600067312 */ /* 0x000e640000301400 */
[----:B-1----:R-:W-:-:S04]  /*77b0*/  F2FP.F16.F32.PACK_AB R3, RZ, R6 ;  /* 0x00000006ff03723e */ /* 0x002fc800000000ff */
[----:B------:R-:W-:-:S05]  /*77c0*/  PRMT R3, R3, 0x5410, RZ ;  /* 0x0000541003037816 */ /* 0x000fca00000000ff */
[----:B------:R1:W-:Y:S01]  /*77d0*/  STG.E desc[UR36][R4.64], R3 ;  /* 0x0000000304007986 */ /* 0x0003e2000c101924 */
[----:B------:R-:W-:Y:S05]  /*77e0*/  BRA `(.L_x_476) ;  /* 0x0000000800907947 */ /* 0x000fea0003800000 */
.L_x_481:
[----:B------:R-:W1:Y:S02]  /*77f0*/  I2F.F64.S64 R6, R6 ;  /* 0x0000000600067312 */ /* 0x000e640000301c00 */
[----:B-1----:R1:W-:Y:S01]  /*7800*/  STG.E.64 desc[UR36][R4.64], R6 ;  /* 0x0000000604007986 */ /* 0x0023e2000c101b24 */
[----:B------:R-:W-:Y:S05]  /*7810*/  BRA `(.L_x_476) ;  /* 0x0000000800847947 */ /* 0x000fea0003800000 */
.L_x_471:
[----:B------:R-:W-:-:S13]  /*7820*/  ISETP.GT.AND P0, PT, R0, 0x18, PT ;  /* 0x000000180000780c */ /* 0x000fda0003f04270 */
[----:B------:R-:W-:Y:S05]  /*7830*/  @P0 BRA `(.L_x_483) ;  /* 0x0000000000f40947 */ /* 0x000fea0003800000 */
[----:B------:R-:W-:-:S13]  /*7840*/  ISETP.GT.AND P0, PT, R0, 0xe, PT ;  /* 0x0000000e0000780c */ /* 0x000fda0003f04270 */
[----:B------:R-:W-:Y:S05]  /*7850*/  @P0 BRA `(.L_x_484) ;  /* 0x0000000000340947 */ /* 0x000fea0003800000 */
[----:B------:R-:W-:-:S13]  /*7860*/  ISETP.NE.AND P0, PT, R0, 0xa, PT ;  /* 0x0000000a0000780c */ /* 0x000fda0003f05270 */
[----:B------:R-:W-:Y:S05]  /*7870*/  @!P0 BRA `(.L_x_485) ;  /* 0x00000000001c8947 */ /* 0x000fea0003800000 */
[----:B------:R-:W-:-:S13]  /*7880*/  ISETP.NE.AND P0, PT, R0, 0xb, PT ;  /* 0x0000000b0000780c */ /* 0x000fda0003f05270 */
[----:B------:R-:W-:Y:S05]  /*7890*/  @P0 BRA `(.L_x_475) ;  /* 0x0000000400d40947 */ /* 0x000fea0003800000 */
[----:B------:R-:W-:-:S04]  /*78a0*/  ISETP.NE.U32.AND P0, PT, R6, RZ, PT ;  /* 0x000000ff0600720c */ /* 0x000fc80003f05070 */
[----:B------:R-:W-:-:S04]  /*78b0*/  ISETP.NE.AND.EX P0, PT, R7, RZ, PT, P0 ;  /* 0x000000ff0700720c */ /* 0x000fc80003f05300 */
[----:B------:R-:W-:-:S05]  /*78c0*/  SEL R3, RZ, 0x1, !P0 ;  /* 0x00000001ff037807 */ /* 0x000fca0004000000 */
[----:B------:R1:W-:Y:S01]  /*78d0*/  STG.E.U8 desc[UR36][R4.64], R3 ;  /* 0x0000000304007986 */ /* 0x0003e2000c101124 */
[----:B------:R-:W-:Y:S05]  /*78e0*/  BRA `(.L_x_476) ;  /* 0x0000000800507947 */ /* 0x000fea0003800000 */
.L_x_485:
[----:B------:R-:W1:Y:S01]  /*78f0*/  I2F.F64.S64 R8, R6 ;  /* 0x0000000600087312 */ /* 0x000e620000301c00 */
[----:B------:R-:W-:-:S05]  /*7900*/  CS2R R10, SRZ ;  /* 0x00000000000a7805 */ /* 0x000fca000001ff00 */
[----:B-1----:R1:W-:Y:S01]  /*7910*/  STG.E.128 desc[UR36][R4.64], R8 ;  /* 0x0000000804007986 */ /* 0x0023e2000c101d24 */
[----:B------:R-:W-:Y:S05]  /*7920*/  BRA `(.L_x_476) ;  /* 0x0000000800407947 */ /* 0x000fea0003800000 */
.L_x_484:
[----:B------:R-:W-:-:S13]  /*7930*/  ISETP.NE.AND P0, PT, R0, 0xf, PT ;  /* 0x0000000f0000780c */ /* 0x000fda0003f05270 */
[----:B------:R-:W-:Y:S05]  /*7940*/  @!P0 BRA `(.L_x_486) ;  /* 0x0000000000a08947 */ /* 0x000fea0003800000 */
[----:B------:R-:W-:-:S13]  /*7950*/  ISETP.NE.AND P0, PT, R0, 0x17, PT ;  /* 0x000000170000780c */ /* 0x000fda0003f05270 */
[----:B------:R-:W-:Y:S05]  /*7960*/  @!P0 BRA `(.L_x_487) ;  /* 0x00000000004c8947 */ /* 0x000fea0003800000 */
[----:B------:R-:W-:-:S13]  /*7970*/  ISETP.NE.AND P0, PT, R0, 0x18, PT ;  /* 0x000000180000780c */ /* 0x000fda0003f05270 */
[----:B------:R-:W-:Y:S05]  /*7980*/  @P0 BRA `(.L_x_475) ;  /* 0x0000000400980947 */ /* 0x000fea0003800000 */
        /* <DEDUP_REMOVED lines=13> */
.L_x_489:
[----:B------:R-:W-:Y:S05]  /*7a60*/  BSYNC.RECONVERGENT B0 ;  /* 0x0000000000007941 */ /* 0x000fea0003800200 */
.L_x_488:
[----:B------:R-:W-:-:S05]  /*7a70*/  LOP3.LUT R9, R0, 0x80, R9, 0xf8, !PT ;  /* 0x0000008000097812 */ /* 0x000fca00078ef809 */
[----:B------:R1:W-:Y:S01]  /*7a80*/  STG.E.U8 desc[UR36][R4.64], R9 ;  /* 0x0000000904007986 */ /* 0x0003e2000c101124 */
[----:B------:R-:W-:Y:S05]  /*7a90*/  BRA `(.L_x_476) ;  /* 0x0000000400e47947 */ /* 0x000fea0003800000 */
.L_x_487:
        /* <DEDUP_REMOVED lines=15> */
.L_x_491:
[----:B------:R-:W-:Y:S05]  /*7b90*/  BSYNC.RECONVERGENT B0 ;  /* 0x0000000000007941 */ /* 0x000fea0003800200 */
.L_x_490:
[----:B------:R-:W-:-:S05]  /*7ba0*/  LOP3.LUT R9, R0, 0x80, R9, 0xf8, !PT ;  /* 0x0000008000097812 */ /* 0x000fca00078ef809 */
[----:B------:R1:W-:Y:S01]  /*7bb0*/  STG.E.U8 desc[UR36][R4.64], R9 ;  /* 0x0000000904007986 */ /* 0x0003e2000c101124 */
[----:B------:R-:W-:Y:S05]  /*7bc0*/  BRA `(.L_x_476) ;  /* 0x0000000400987947 */ /* 0x000fea0003800000 */
.L_x_486:
[----:B------:R-:W1:Y:S02]  /*7bd0*/  I2F.S64 R0, R6 ;  /* 0x0000000600007312 */ /* 0x000e640000301400 */
[----:B-1----:R-:W-:-:S05]  /*7be0*/  F2FP.BF16.F32.PACK_AB R0, RZ, R0 ;  /* 0x00000000ff00723e */ /* 0x002fca00000010ff */
[----:B------:R1:W-:Y:S01]  /*7bf0*/  STG.E.U16 desc[UR36][R4.64], R0 ;  /* 0x0000000004007986 */ /* 0x0003e2000c101524 */
[----:B------:R-:W-:Y:S05]  /*7c00*/  BRA `(.L_x_476) ;  /* 0x0000000400887947 */ /* 0x000fea0003800000 */
.L_x_483:
[----:B------:R-:W-:-:S13]  /*7c10*/  ISETP.GT.AND P0, PT, R0, 0x1b, PT ;  /* 0x0000001b0000780c */ /* 0x000fda0003f04270 */
[----:B------:R-:W-:Y:S05]  /*7c20*/  @P0 BRA `(.L_x_492) ;  /* 0x0000000000d80947 */ /* 0x000fea0003800000 */
[----:B------:R-:W-:-:S13]  /*7c30*/  ISETP.NE.AND P0, PT, R0, 0x19, PT ;  /* 0x000000190000780c */ /* 0x000fda0003f05270 */
[----:B------:R-:W-:Y:S05]  /*7c40*/  @!P0 BRA `(.L_x_493) ;  /* 0x0000000000748947 */ /* 0x000fea0003800000 */
[----:B------:R-:W-:-:S13]  /*7c50*/  ISETP.NE.AND P0, PT, R0, 0x1a, PT ;  /* 0x0000001a0000780c */ /* 0x000fda0003f05270 */
[----:B------:R-:W-:Y:S05]  /*7c60*/  @!P0 BRA `(.L_x_494) ;  /* 0x0000000000108947 */ /* 0x000fea0003800000 */
[----:B------:R-:W-:-:S13]  /*7c70*/  ISETP.NE.AND P0, PT, R0, 0x1b, PT ;  /* 0x0000001b0000780c */ /* 0x000fda0003f05270 */
[----:B------:R-:W-:Y:S05]  /*7c80*/  @P0 BRA `(.L_x_475) ;  /* 0x0000000000d80947 */ /* 0x000fea0003800000 */
[----:B------:R1:W-:Y:S01]  /*7c90*/  STG.E.U16 desc[UR36][R4.64], R6 ;  /* 0x0000000604007986 */ /* 0x0003e2000c101524 */
[----:B------:R-:W-:Y:S05]  /*7ca0*/  BRA `(.L_x_476) ;  /* 0x0000000400607947 */ /* 0x000fea0003800000 */
.L_x_494:
        /* <DEDUP_REMOVED lines=13> */
.L_x_497:
[----:B------:R-:W-:-:S04]  /*7d80*/  SHF.R.U32.HI R0, RZ, 0x14, R7 ;  /* 0x00000014ff007819 */ /* 0x000fc80000011607 */
[----:B------:R-:W-:-:S04]  /*7d90*/  LOP3.LUT R0, R0, 0x1, RZ, 0xc0, !PT ;  /* 0x0000000100007812 */ /* 0x000fc800078ec0ff */
[----:B------:R-:W-:-:S04]  /*7da0*/  IADD3 R0, PT, PT, R7, 0x487ffff, R0 ;  /* 0x0487ffff07007810 */ /* 0x000fc80007ffe000 */
[----:B------:R-:W-:-:S04]  /*7db0*/  SHF.R.U32.HI R0, RZ, 0x14, R0 ;  /* 0x00000014ff007819 */ /* 0x000fc80000011600 */
[----:B------:R-:W-:-:S07]  /*7dc0*/  LOP3.LUT R3, R0, 0xff, RZ, 0xc0, !PT ;  /* 0x000000ff00037812 */ /* 0x000fce00078ec0ff */
.L_x_498:
[----:B------:R-:W-:-:S04]  /*7dd0*/  SHF.R.U32.HI R0, RZ, 0x18, R7 ;  /* 0x00000018ff007819 */ /* 0x000fc80000011607 */
[----:B------:R-:W-:-:S07]  /*7de0*/  LOP3.LUT R0, R3, 0x80, R0, 0xf8, !PT ;  /* 0x0000008003007812 */ /* 0x000fce00078ef800 */
.L_x_496:
[----:B------:R-:W-:Y:S05]  /*7df0*/  BSYNC.RECONVERGENT B0 ;  /* 0x0000000000007941 */ /* 0x000fea0003800200 */
.L_x_495:
[----:B------:R1:W-:Y:S01]  /*7e00*/  STG.E.U8 desc[UR36][R4.64], R0 ;  /* 0x0000000004007986 */ /* 0x0003e2000c101124 */
[----:B------:R-:W-:Y:S05]  /*7e10*/  BRA `(.L_x_476) ;  /* 0x0000000400047947 */ /* 0x000fea0003800000 */
.L_x_493:
        /* <DEDUP_REMOVED lines=13> */
.L_x_501:
[----:B------:R-:W-:-:S04]  /*7ef0*/  SHF.R.U32.HI R0, RZ, 0x15, R7 ;  /* 0x00000015ff007819 */ /* 0x000fc80000011607 */
[----:B------:R-:W-:-:S04]  /*7f00*/  LOP3.LUT R0, R0, 0x1, RZ, 0xc0, !PT ;  /* 0x0000000100007812 */ /* 0x000fc800078ec0ff */
[----:B------:R-:W-:-:S04]  /*7f10*/  IADD3 R0, PT, PT, R7, 0x88fffff, R0 ;  /* 0x088fffff07007810 */ /* 0x000fc80007ffe000 */
[----:B------:R-:W-:-:S04]  /*7f20*/  SHF.R.U32.HI R0, RZ, 0x15, R0 ;  /* 0x00000015ff007819 */ /* 0x000fc80000011600 */
[----:B------:R-:W-:-:S07]  /*7f30*/  LOP3.LUT R3, R0, 0xff, RZ, 0xc0, !PT ;  /* 0x000000ff00037812 */ /* 0x000fce00078ec0ff */
.L_x_502:
[----:B------:R-:W-:-:S04]  /*7f40*/  SHF.R.U32.HI R0, RZ, 0x18, R7 ;  /* 0x00000018ff007819 */ /* 0x000fc80000011607 */
[----:B------:R-:W-:-:S07]  /*7f50*/  LOP3.LUT R0, R3, 0x80, R0, 0xf8, !PT ;  /* 0x0000008003007812 */ /* 0x000fce00078ef800 */
.L_x_500:
[----:B------:R-:W-:Y:S05]  /*7f60*/  BSYNC.RECONVERGENT B0 ;  /* 0x0000000000007941 */ /* 0x000fea0003800200 */
.L_x_499:
[----:B------:R1:W-:Y:S01]  /*7f70*/  STG.E.U8 desc[UR36][R4.64], R0 ;  /* 0x0000000004007986 */ /* 0x0003e2000c101124 */
[----:B------:R-:W-:Y:S05]  /*7f80*/  BRA `(.L_x_476) ;  /* 0x0000000000a87947 */ /* 0x000fea0003800000 */
.L_x_492:
[----:B------:R-:W-:-:S13]  /*7f90*/  ISETP.NE.AND P0, PT, R0, 0x1c, PT ;  /* 0x0000001c0000780c */ /* 0x000fda0003f05270 */
[----:B------:R-:W-:Y:S05]  /*7fa0*/  @!P0 BRA `(.L_x_503) ;  /* 0x00000000009c8947 */ /* 0x000fea0003800000 */
[----:B------:R-:W-:-:S13]  /*7fb0*/  ISETP.NE.AND P0, PT, R0, 0x1d, PT ;  /* 0x0000001d0000780c */ /* 0x000fda0003f05270 */
[----:B------:R-:W-:Y:S05]  /*7fc0*/  @!P0 BRA `(.L_x_504) ;  /* 0x00000000008c8947 */ /* 0x000fea0003800000 */
[----:B------:R-:W-:-:S13]  /*7fd0*/  ISETP.NE.AND P0, PT, R0, 0x2c, PT ;  /* 0x0000002c0000780c */ /* 0x000fda0003f05270 */
[----:B------:R-:W-:Y:S05]  /*7fe0*/  @!P0 BRA `(.L_x_505) ;  /* 0x0000000000448947 */ /* 0x000fea0003800000 */
.L_x_475:
[----:B------:R-:W-:Y:S01]  /*7ff0*/  MOV R0, 0x0 ;  /* 0x0000000000007802 */ /* 0x000fe20000000f00 */
[----:B------:R-:W1:Y:S01]  /*8000*/  LDCU.64 UR6, c[0x4][0xf8] ;  /* 0x01001f00ff0677ac */ /* 0x000e620008000a00 */
[----:B------:R-:W-:Y:S02]  /*8010*/  IMAD.MOV.U32 R8, RZ, RZ, 0x65 ;  /* 0x00000065ff087424 */ /* 0x000fe400078e00ff */
[----:B------:R2:W3:Y:S01]  /*8020*/  LDC.64 R14, c[0x4][R0] ;  /* 0x01000000000e7b82 */ /* 0x0004e20000000a00 */
[----:B------:R-:W5:Y:S01]  /*8030*/  LDCU.64 UR8, c[0x4][0x100] ;  /* 0x01002000ff0877ac */ /* 0x000f620008000a00 */
[----:B------:R-:W-:Y:S02]  /*8040*/  IMAD.MOV.U32 R12, RZ, RZ, 0x1 ;  /* 0x00000001ff0c7424 */ /* 0x000fe400078e00ff */
[----:B------:R-:W-:Y:S01]  /*8050*/  IMAD.MOV.U32 R13, RZ, RZ, RZ ;  /* 0x000000ffff0d7224 */ /* 0x000fe200078e00ff */
[----:B------:R-:W0:Y:S01]  /*8060*/  LDCU.64 UR4, c[0x4][0x10] ;  /* 0x01000200ff0477ac */ /* 0x000e220008000a00 */
[----:B-1----:R-:W-:-:S02]  /*8070*/  IMAD.U32 R4, RZ, RZ, UR6 ;  /* 0x00000006ff047e24 */ /* 0x002fc4000f8e00ff */
[----:B------:R-:W-:Y:S02]  /*8080*/  IMAD.U32 R5, RZ, RZ, UR7 ;  /* 0x00000007ff057e24 */ /* 0x000fe4000f8e00ff */
[----:B-----5:R-:W-:Y:S02]  /*8090*/  IMAD.U32 R6, RZ, RZ, UR8 ;  /* 0x00000008ff067e24 */ /* 0x020fe4000f8e00ff */
[----:B------:R-:W-:Y:S02]  /*80a0*/  IMAD.U32 R7, RZ, RZ, UR9 ;  /* 0x00000009ff077e24 */ /* 0x000fe4000f8e00ff */
[----:B0-----:R-:W-:Y:S02]  /*80b0*/  IMAD.U32 R10, RZ, RZ, UR4 ;  /* 0x00000004ff0a7e24 */ /* 0x001fe4000f8e00ff */
[----:B--2---:R-:W-:-:S07]  /*80c0*/  IMAD.U32 R11, RZ, RZ, UR5 ;  /* 0x00000005ff0b7e24 */ /* 0x004fce000f8e00ff */
[----:B------:R-:W-:-:S07]  /*80d0*/  LEPC R20, `(.L_x_506) ;  /* 0x000000001014794e */ /* 0x000fce0000000000 */
[----:B---34-:R-:W-:Y:S05]  /*80e0*/  CALL.ABS.NOINC R14 ;  /* 0x000000000e007343 */ /* 0x018fea0003c00000 */
.L_x_506:
[----:B------:R-:W-:Y:S05]  /*80f0*/  BRA `(.L_x_476) ;  /* 0x00000000004c7947 */ /* 0x000fea0003800000 */
.L_x_505:
        /* <DEDUP_REMOVED lines=8> */
[----:B------:R-:W-:Y:S01]  /*8180*/  @P1 ISETP.EQ.U32.AND P2, PT, R0, 0x1, P0 ;  /* 0x000000010000180c */ /* 0x000fe20000742070 */
[----:B------:R-:W-:Y:S01]  /*8190*/  @P1 VIADD R0, R8, 0x1 ;  /* 0x0000000108001836 */ /* 0x000fe20000000000 */
[----:B------:R-:W-:Y:S02]  /*81a0*/  PLOP3.LUT P0, PT, PT, PT, PT, 0x80, 0x8 ;  /* 0x000000000008781c */ /* 0x000fe40003f0f070 */
[----:B------:R-:W-:-:S13]  /*81b0*/  @P1 PLOP3.LUT P0, PT, P2, PT, PT, 0x80, 0x8 ;  /* 0x000000000008181c */ /* 0x000fda000170f070 */
[----:B------:R-:W-:-:S04]  /*81c0*/  @!P0 IMAD.MOV R0, RZ, RZ, R8 ;  /* 0x000000ffff008224 */ /* 0x000fc800078e0208 */
[----:B------:R-:W-:-:S05]  /*81d0*/  @P1 IMAD.MOV.U32 R3, RZ, RZ, R0 ;  /* 0x000000ffff031224 */ /* 0x000fca00078e0000 */
[----:B------:R3:W-:Y:S01]  /*81e0*/  STG.E.U8 desc[UR36][R4.64], R3 ;  /* 0x0000000304007986 */ /* 0x0007e2000c101124 */
[----:B------:R-:W-:Y:S05]  /*81f0*/  BRA `(.L_x_476) ;  /* 0x00000000000c7947 */ /* 0x000fea0003800000 */
.L_x_504:
[----:B------:R2:W-:Y:S01]  /*8200*/  STG.E.64 desc[UR36][R4.64], R6 ;  /* 0x0000000604007986 */ /* 0x0005e2000c101b24 */
[----:B------:R-:W-:Y:S05]  /*8210*/  BRA `(.L_x_476) ;  /* 0x0000000000047947 */ /* 0x000fea0003800000 */
.L_x_503:
[----:B------:R1:W-:Y:S02]  /*8220*/  STG.E desc[UR36][R4.64], R6 ;  /* 0x0000000604007986 */ /* 0x0003e4000c101924 */
.L_x_476:
[----:B------:R-:W-:-:S05]  /*8230*/  VIADD R17, R17, 0x80 ;  /* 0x0000008011117836 */ /* 0x000fca0000000000 */
[----:B------:R-:W-:-:S13]  /*8240*/  ISETP.GE.AND P0, PT, R17, R16, PT ;  /* 0x000000101100720c */ /* 0x000fda0003f06270 */
[----:B------:R-:W-:Y:S05]  /*8250*/  @P0 BREAK.RELIABLE B6 ;  /* 0x0000000000060942 */ /* 0x000fea0003800100 */
[----:B------:R-:W-:Y:S05]  /*8260*/  @P0 BRA `(.L_x_507) ;  /* 0x0000001c00300947 */ /* 0x000fea0003800000 */
[----:B------:R-:W5:Y:S01]  /*8270*/  LDCU UR4, c[0x0][0x3d8] ;  /* 0x00007b00ff0477ac */ /* 0x000f620008000800 */
[----:B-123--:R-:W1:Y:S01]  /*8280*/  LDC.64 R4, c[0x0][0x3b8] ;  /* 0x0000ee00ff047b82 */ /* 0x00ee620000000a00 */
[----:B------:R-:W-:Y:S01]  /*8290*/  IMAD R0, R2, 0x200, R17 ;  /* 0x0000020002007824 */ /* 0x000fe200078e0211 */
[----:B------:R-:W-:-:S03]  /*82a0*/  PRMT R6, R24, 0x9910, RZ ;  /* 0x0000991018067816 */ /* 0x000fc600000000ff */
[----:B-----5:R-:W-:Y:S02]  /*82b0*/  IMAD R3, R0, UR4, RZ ;  /* 0x0000000400037c24 */ /* 0x020fe4000f8e02ff */
[----:B------:R-:W-:-:S05]  /*82c0*/  IMAD.MOV.U32 R0, RZ, RZ, R6 ;  /* 0x000000ffff007224 */ /* 0x000fca00078e0006 */
[----:B------:R-:W-:Y:S02]  /*82d0*/  ISETP.GT.AND P1, PT, R0, 0x9, PT ;  /* 0x000000090000780c */ /* 0x000fe40003f24270 */
[----:B-1----:R-:W-:-:S05]  /*82e0*/  IADD3 R4, P0, PT, R3, R4, RZ ;  /* 0x0000000403047210 */ /* 0x002fca0007f1e0ff */
        /* <DEDUP_REMOVED lines=12> */
.L_x_511:
[----:B------:R1:W-:Y:S01]  /*83b0*/  STG.E.U8 desc[UR36][R4.64], R36 ;  /* 0x0000002404007986 */ /* 0x0003e2000c101124 */
[----:B------:R-:W-:Y:S05]  /*83c0*/  BRA `(.L_x_513) ;  /* 0x0000000c00347947 */ /* 0x000fea0003800000 */
.L_x_510:
        /* <DEDUP_REMOVED lines=8> */
.L_x_515:
[----:B------:R1:W-:Y:S01]  /*8450*/  STG.E desc[UR36][R4.64], R36 ;  /* 0x0000002404007986 */ /* 0x0003e2000c101924 */
[----:B------:R-:W-:Y:S05]  /*8460*/  BRA `(.L_x_513) ;  /* 0x0000000c000c7947 */ /* 0x000fea0003800000 */
.L_x_514:
[----:B------:R1:W-:Y:S01]  /*8470*/  STG.E.U16 desc[UR36][R4.64], R36 ;  /* 0x0000002404007986 */ /* 0x0003e2000c101524 */
[----:B------:R-:W-:Y:S05]  /*8480*/  BRA `(.L_x_513) ;  /* 0x0000000c00047947 */ /* 0x000fea0003800000 */
.L_x_509:
        /* <DEDUP_REMOVED lines=9> */
.L_x_517:
[----:B------:R-:W1:Y:S02]  /*8520*/  I2F.S64 R0, R36 ;  /* 0x0000002400007312 */ /* 0x000e640000301400 */
[----:B-1----:R-:W-:-:S05]  /*8530*/  F2FP.F16.F32.PACK_AB R0, RZ, R0 ;  /* 0x00000000ff00723e */ /* 0x002fca00000000ff */
[----:B------:R1:W-:Y:S01]  /*8540*/  STG.E.U16 desc[UR36][R4.64], R0 ;  /* 0x0000000004007986 */ /* 0x0003e2000c101524 */
[----:B------:R-:W-:Y:S05]  /*8550*/  BRA `(.L_x_513) ;  /* 0x0000000800d07947 */ /* 0x000fea0003800000 */
.L_x_516:
        /* <DEDUP_REMOVED lines=10> */
.L_x_519:
[----:B------:R-:W1:Y:S02]  /*8600*/  I2F.S64 R36, R36 ;  /* 0x0000002400247312 */ /* 0x000e640000301400 */
[----:B-1----:R-:W-:-:S04]  /*8610*/  F2FP.F16.F32.PACK_AB R3, RZ, R36 ;  /* 0x00000024ff03723e */ /* 0x002fc800000000ff */
[----:B------:R-:W-:-:S05]  /*8620*/  PRMT R3, R3, 0x5410, RZ ;  /* 0x0000541003037816 */ /* 0x000fca00000000ff */
[----:B------:R1:W-:Y:S01]  /*8630*/  STG.E desc[UR36][R4.64], R3 ;  /* 0x0000000304007986 */ /* 0x0003e2000c101924 */
[----:B------:R-:W-:Y:S05]  /*8640*/  BRA `(.L_x_513) ;  /* 0x0000000800947947 */ /* 0x000fea0003800000 */
.L_x_518:
[----:B------:R-:W1:Y:S02]  /*8650*/  I2F.F64.S64 R36, R36 ;  /* 0x0000002400247312 */ /* 0x000e640000301c00 */
[----:B-1----:R1:W-:Y:S01]  /*8660*/  STG.E.64 desc[UR36][R4.64], R36 ;  /* 0x0000002404007986 */ /* 0x0023e2000c101b24 */
[----:B------:R-:W-:Y:S05]  /*8670*/  BRA `(.L_x_513) ;  /* 0x0000000800887947 */ /* 0x000fea0003800000 */
.L_x_508:
[----:B------:R-:W-:-:S13]  /*8680*/  ISETP.GT.AND P0, PT, R0, 0x18, PT ;  /* 0x000000180000780c */ /* 0x000fda0003f04270 */
[----:B------:R-:W-:Y:S05]  /*8690*/  @!P0 BRA `(.L_x_520) ;  /* 0x0000000400488947 */ /* 0x000fea0003800000 */
        /* <DEDUP_REMOVED lines=10> */
.L_x_523:
        /* <DEDUP_REMOVED lines=18> */
.L_x_526:
[----:B------:R-:W-:-:S04]  /*8860*/  SHF.R.U32.HI R3, RZ, 0x18, R37 ;  /* 0x00000018ff037819 */ /* 0x000fc80000011625 */
[----:B------:R-:W-:-:S07]  /*8870*/  LOP3.LUT R0, R0, 0x80, R3, 0xf8, !PT ;  /* 0x0000008000007812 */ /* 0x000fce00078ef803 */
.L_x_525:
[----:B------:R-:W-:Y:S05]  /*8880*/  BSYNC.RECONVERGENT B0 ;  /* 0x0000000000007941 */ /* 0x000fea0003800200 */
.L_x_524:
[----:B------:R1:W-:Y:S01]  /*8890*/  STG.E.U8 desc[UR36][R4.64], R0 ;  /* 0x0000000004007986 */ /* 0x0003e2000c101124 */
[----:B------:R-:W-:Y:S05]  /*88a0*/  BRA `(.L_x_513) ;  /* 0x0000000400fc7947 */ /* 0x000fea0003800000 */
.L_x_522:
        /* <DEDUP_REMOVED lines=18> */
.L_x_529:
[----:B------:R-:W-:-:S04]  /*89d0*/  SHF.R.U32.HI R3, RZ, 0x18, R37 ;  /* 0x00000018ff037819 */ /* 0x000fc80000011625 */
[----:B------:R-:W-:-:S07]  /*89e0*/  LOP3.LUT R0, R0, 0x80, R3, 0xf8, !PT ;  /* 0x0000008000007812 */ /* 0x000fce00078ef803 */
.L_x_528:
[----:B------:R-:W-:Y:S05]  /*89f0*/  BSYNC.RECONVERGENT B0 ;  /* 0x0000000000007941 */ /* 0x000fea0003800200 */
.L_x_527:
[----:B------:R1:W-:Y:S01]  /*8a00*/  STG.E.U8 desc[UR36][R4.64], R0 ;  /* 0x0000000004007986 */ /* 0x0003e2000c101124 */
[----:B------:R-:W-:Y:S05]  /*8a10*/  BRA `(.L_x_513) ;  /* 0x0000000400a07947 */ /* 0x000fea0003800000 */
.L_x_521:
[----:B------:R-:W-:-:S13]  /*8a20*/  ISETP.NE.AND P0, PT, R0, 0x1c, PT ;  /* 0x0000001c0000780c */ /* 0x000fda0003f05270 */
[----:B------:R-:W-:Y:S05]  /*8a30*/  @!P0 BRA `(.L_x_530) ;  /* 0x0000000000588947 */ /* 0x000fea0003800000 */
[----:B------:R-:W-:-:S13]  /*8a40*/  ISETP.NE.AND P0, PT, R0, 0x1d, PT ;  /* 0x0000001d0000780c */ /* 0x000fda0003f05270 */
[----:B------:R-:W-:Y:S05]  /*8a50*/  @!P0 BRA `(.L_x_531) ;  /* 0x0000000000488947 */ /* 0x000fea0003800000 */
[----:B------:R-:W-:-:S13]  /*8a60*/  ISETP.NE.AND P0, PT, R0, 0x2c, PT ;  /* 0x0000002c0000780c */ /* 0x000fda0003f05270 */
[----:B------:R-:W-:Y:S05]  /*8a70*/  @P0 BRA `(.L_x_512) ;  /* 0x0000000000a40947 */ /* 0x000fea0003800000 */
        /* <DEDUP_REMOVED lines=16> */
.L_x_531:
[----:B------:R1:W-:Y:S01]  /*8b80*/  STG.E.64 desc[UR36][R4.64], R36 ;  /* 0x0000002404007986 */ /* 0x0003e2000c101b24 */
[----:B------:R-:W-:Y:S05]  /*8b90*/  BRA `(.L_x_513) ;  /* 0x0000000400407947 */ /* 0x000fea0003800000 */
.L_x_530:
[----:B------:R1:W-:Y:S01]  /*8ba0*/  STG.E desc[UR36][R4.64], R36 ;  /* 0x0000002404007986 */ /* 0x0003e2000c101924 */
[----:B------:R-:W-:Y:S05]  /*8bb0*/  BRA `(.L_x_513) ;  /* 0x0000000400387947 */ /* 0x000fea0003800000 */
.L_x_520:
        /* <DEDUP_REMOVED lines=11> */
.L_x_533:
[----:B------:R-:W1:Y:S01]  /*8c70*/  I2F.F64.S64 R36, R36 ;  /* 0x0000002400247312 */ /* 0x000e620000301c00 */
[----:B------:R-:W-:-:S05]  /*8c80*/  CS2R R38, SRZ ;  /* 0x0000000000267805 */ /* 0x000fca000001ff00 */
[----:B-1----:R1:W-:Y:S01]  /*8c90*/  STG.E.128 desc[UR36][R4.64], R36 ;  /* 0x0000002404007986 */ /* 0x0023e2000c101d24 */
[----:B------:R-:W-:Y:S05]  /*8ca0*/  BRA `(.L_x_513) ;  /* 0x0000000000fc7947 */ /* 0x000fea0003800000 */
.L_x_532:
[----:B------:R-:W-:-:S13]  /*8cb0*/  ISETP.NE.AND P0, PT, R0, 0xf, PT ;  /* 0x0000000f0000780c */ /* 0x000fda0003f05270 */
[----:B------:R-:W-:Y:S05]  /*8cc0*/  @!P0 BRA `(.L_x_534) ;  /* 0x0000000000e88947 */ /* 0x000fea0003800000 */
[----:B------:R-:W-:-:S13]  /*8cd0*/  ISETP.NE.AND P0, PT, R0, 0x17, PT ;  /* 0x000000170000780c */ /* 0x000fda0003f05270 */
[----:B------:R-:W-:Y:S05]  /*8ce0*/  @!P0 BRA `(.L_x_535) ;  /* 0x0000000000908947 */ /* 0x000fea0003800000 */
[----:B------:R-:W-:-:S13]  /*8cf0*/  ISETP.NE.AND P0, PT, R0, 0x18, PT ;  /* 0x000000180000780c */ /* 0x000fda0003f05270 */
[----:B------:R-:W-:Y:S05]  /*8d00*/  @!P0 BRA `(.L_x_536) ;  /* 0x0000000000448947 */ /* 0x000fea0003800000 */
.L_x_512:
        /* <DEDUP_REMOVED lines=16> */
.L_x_537:
[----:B------:R-:W-:Y:S05]  /*8e10*/  BRA `(.L_x_513) ;  /* 0x0000000000a07947 */ /* 0x000fea0003800000 */
.L_x_536:
        /* <DEDUP_REMOVED lines=13> */
.L_x_539:
[----:B------:R-:W-:Y:S05]  /*8ef0*/  BSYNC.RECONVERGENT B0 ;  /* 0x0000000000007941 */ /* 0x000fea0003800200 */
.L_x_538:
[----:B------:R-:W-:-:S05]  /*8f00*/  LOP3.LUT R3, R0, 0x80, R3, 0xf8, !PT ;  /* 0x0000008000037812 */ /* 0x000fca00078ef803 */
[----:B------:R1:W-:Y:S01]  /*8f10*/  STG.E.U8 desc[UR36][R4.64], R3 ;  /* 0x0000000304007986 */ /* 0x0003e2000c101124 */
[----:B------:R-:W-:Y:S05]  /*8f20*/  BRA `(.L_x_513) ;  /* 0x00000000005c7947 */ /* 0x000fea0003800000 */
.L_x_535:
        /* <DEDUP_REMOVED lines=12> */
.L_x_541:
[----:B------:R-:W-:Y:S01]  /*8ff0*/  IMAD.MOV.U32 R0, RZ, RZ, 0x7f ;  /* 0x0000007fff007424 */ /* 0x000fe200078e00ff */
[----:B------:R-:W-:-:S04]  /*9000*/  ISETP.GT.U32.AND P0, PT, R3, 0x7f800000, PT ;  /* 0x7f8000000300780c */ /* 0x000fc80003f04070 */
[----:B------:R-:W-:-:S09]  /*9010*/  SEL R0, R0, 0x7c, P0 ;  /* 0x0000007c00007807 */ /* 0x000fd20000000000 */
.L_x_542:
[----:B------:R-:W-:Y:S05]  /*9020*/  BSYNC.RECONVERGENT B0 ;  /* 0x0000000000007941 */ /* 0x000fea0003800200 */
.L_x_540:
[----:B------:R-:W-:-:S04]  /*9030*/  SHF.R.U32.HI R3, RZ, 0x18, R37 ;  /* 0x00000018ff037819 */ /* 0x000fc80000011625 */
[----:B------:R-:W-:-:S05]  /*9040*/  LOP3.LUT R3, R0, 0x80, R3, 0xf8, !PT ;  /* 0x0000008000037812 */ /* 0x000fca00078ef803 */
[----:B------:R3:W-:Y:S01]  /*9050*/  STG.E.U8 desc[UR36][R4.64], R3 ;  /* 0x0000000304007986 */ /* 0x0007e2000c101124 */
[----:B------:R-:W-:Y:S05]  /*9060*/  BRA `(.L_x_513) ;  /* 0x00000000000c7947 */ /* 0x000fea0003800000 */
.L_x_534:
[----:B------:R-:W1:Y:S02]  /*9070*/  I2F.S64 R0, R36 ;  /* 0x0000002400007312 */ /* 0x000e640000301400 */
[----:B-1----:R-:W-:-:S05]  /*9080*/  F2FP.BF16.F32.PACK_AB R0, RZ, R0 ;  /* 0x00000000ff00723e */ /* 0x002fca00000010ff */
[----:B------:R1:W-:Y:S02]  /*9090*/  STG.E.U16 desc[UR36][R4.64], R0 ;  /* 0x0000000004007986 */ /* 0x0003e4000c101524 */
.L_x_513:
[----:B------:R-:W-:-:S07]  /*90a0*/  VIADD R17, R17, 0x80 ;  /* 0x0000008011117836 */ /* 0x000fce0000000000 */
.L_x_470:
[----:B------:R-:W-:-:S13]  /*90b0*/  ISETP.GE.AND P0, PT, R17, R16, PT ;  /* 0x000000101100720c */ /* 0x000fda0003f06270 */
[----:B------:R-:W-:Y:S05]  /*90c0*/  @P0 BREAK.RELIABLE B6 ;  /* 0x0000000000060942 */ /* 0x000fea0003800100 */
[----:B------:R-:W-:Y:S05]  /*90d0*/  @P0 BRA `(.L_x_507) ;  /* 0x0000000c00940947 */ /* 0x000fea0003800000 */
[----:B------:R-:W-:Y:S05]  /*90e0*/  BSYNC.RELIABLE B6 ;  /* 0x0000000000067941 */ /* 0x000fea0003800100 */
.L_x_469:
        /* <DEDUP_REMOVED lines=20> */
.L_x_546:
[----:B------:R1:W-:Y:S01]  /*9230*/  STG.E.U8 desc[UR36][R4.64], R22 ;  /* 0x0000001604007986 */ /* 0x0003e2000c101124 */
[----:B------:R-:W-:Y:S05]  /*9240*/  BRA `(.L_x_548) ;  /* 0x0000000c00347947 */ /* 0x000fea0003800000 */
.L_x_545:
        /* <DEDUP_REMOVED lines=8> */
.L_x_550:
[----:B------:R1:W-:Y:S01]  /*92d0*/  STG.E desc[UR36][R4.64], R22 ;  /* 0x0000001604007986 */ /* 0x0003e2000c101924 */
[----:B------:R-:W-:Y:S05]  /*92e0*/  BRA `(.L_x_548) ;  /* 0x0000000c000c7947 */ /* 0x000fea0003800000 */
.L_x_549:
[----:B------:R1:W-:Y:S01]  /*92f0*/  STG.E.U16 desc[UR36][R4.64], R22 ;  /* 0x0000001604007986 */ /* 0x0003e2000c101524 */
[----:B------:R-:W-:Y:S05]  /*9300*/  BRA `(.L_x_548) ;  /* 0x0000000c00047947 */ /* 0x000fea0003800000 */
.L_x_544:
        /* <DEDUP_REMOVED lines=9> */
.L_x_552:
[----:B------:R-:W1:Y:S02]  /*93a0*/  I2F.S64 R0, R22 ;  /* 0x0000001600007312 */ /* 0x000e640000301400 */
[----:B-1----:R-:W-:-:S05]  /*93b0*/  F2FP.F16.F32.PACK_AB R0, RZ, R0 ;  /* 0x00000000ff00723e */ /* 0x002fca00000000ff */
[----:B------:R1:W-:Y:S01]  /*93c0*/  STG.E.U16 desc[UR36][R4.64], R0 ;  /* 0x0000000004007986 */ /* 0x0003e2000c101524 */
[----:B------:R-:W-:Y:S05]  /*93d0*/  BRA `(.L_x_548) ;  /* 0x0000000800d07947 */ /* 0x000fea0003800000 */
.L_x_551:
        /* <DEDUP_REMOVED lines=10> */
.L_x_554:
[----:B------:R-:W1:Y:S02]  /*9480*/  I2F.S64 R22, R22 ;  /* 0x0000001600167312 */ /* 0x000e640000301400 */
[----:B-1----:R-:W-:-:S04]  /*9490*/  F2FP.F16.F32.PACK_AB R3, RZ, R22 ;  /* 0x00000016ff03723e */ /* 0x002fc800000000ff */
[----:B------:R-:W-:-:S05]  /*94a0*/  PRMT R3, R3, 0x5410, RZ ;  /* 0x0000541003037816 */ /* 0x000fca00000000ff */
[----:B------:R1:W-:Y:S01]  /*94b0*/  STG.E desc[UR36][R4.64], R3 ;  /* 0x0000000304007986 */ /* 0x0003e2000c101924 */
[----:B------:R-:W-:Y:S05]  /*94c0*/  BRA `(.L_x_548) ;  /* 0x0000000800947947 */ /* 0x000fea0003800000 */
.L_x_553:
[----:B------:R-:W1:Y:S02]  /*94d0*/  I2F.F64.S64 R22, R22 ;  /* 0x0000001600167312 */ /* 0x000e640000301c00 */
[----:B-1----:R1:W-:Y:S01]  /*94e0*/  STG.E.64 desc[UR36][R4.64], R22 ;  /* 0x0000001604007986 */ /* 0x0023e2000c101b24 */
[----:B------:R-:W-:Y:S05]  /*94f0*/  BRA `(.L_x_548) ;  /* 0x0000000800887947 */ /* 0x000fea0003800000 */
.L_x_543:
        /* <DEDUP_REMOVED lines=12> */
.L_x_558:
        /* <DEDUP_REMOVED lines=18> */
.L_x_561:
[----:B------:R-:W-:-:S04]  /*96e0*/  SHF.R.U32.HI R3, RZ, 0x18, R23 ;  /* 0x00000018ff037819 */ /* 0x000fc80000011617 */
[----:B------:R-:W-:-:S07]  /*96f0*/  LOP3.LUT R0, R0, 0x80, R3, 0xf8, !PT ;  /* 0x0000008000007812 */ /* 0x000fce00078ef803 */
.L_x_560:
[----:B------:R-:W-:Y:S05]  /*9700*/  BSYNC.RECONVERGENT B0 ;  /* 0x0000000000007941 */ /* 0x000fea0003800200 */
.L_x_559:
[----:B------:R1:W-:Y:S01]  /*9710*/  STG.E.U8 desc[UR36][R4.64], R0 ;  /* 0x0000000004007986 */ /* 0x0003e2000c101124 */
[----:B------:R-:W-:Y:S05]  /*9720*/  BRA `(.L_x_548) ;  /* 0x0000000400fc7947 */ /* 0x000fea0003800000 */
.L_x_557:
        /* <DEDUP_REMOVED lines=18> */
.L_x_564:
[----:B------:R-:W-:-:S04]  /*9850*/  SHF.R.U32.HI R3, RZ, 0x18, R23 ;  /* 0x00000018ff037819 */ /* 0x000fc80000011617 */
[----:B------:R-:W-:-:S07]  /*9860*/  LOP3.LUT R0, R0, 0x80, R3, 0xf8, !PT ;  /* 0x0000008000007812 */ /* 0x000fce00078ef803 */
.L_x_563:
[----:B------:R-:W-:Y:S05]  /*9870*/  BSYNC.RECONVERGENT B0 ;  /* 0x0000000000007941 */ /* 0x000fea0003800200 */
.L_x_562:
[----:B------:R1:W-:Y:S01]  /*9880*/  STG.E.U8 desc[UR36][R4.64], R0 ;  /* 0x0000000004007986 */ /* 0x0003e2000c101124 */
[----:B------:R-:W-:Y:S05]  /*9890*/  BRA `(.L_x_548) ;  /* 0x0000000400a07947 */ /* 0x000fea0003800000 */
.L_x_556:
        /* <DEDUP_REMOVED lines=22> */
.L_x_566:
[----:B------:R1:W-:Y:S01]  /*9a00*/  STG.E.64 desc[UR36][R4.64], R22 ;  /* 0x0000001604007986 */ /* 0x0003e2000c101b24 */
[----:B------:R-:W-:Y:S05]  /*9a10*/  BRA `(.L_x_548) ;  /* 0x0000000400407947 */ /* 0x000fea0003800000 */
.L_x_565:
[----:B------:R1:W-:Y:S01]  /*9a20*/  STG.E desc[UR36][R4.64], R22 ;  /* 0x0000001604007986 */ /* 0x0003e2000c101924 */
[----:B------:R-:W-:Y:S05]  /*9a30*/  BRA `(.L_x_548) ;  /* 0x0000000400387947 */ /* 0x000fea0003800000 */
.L_x_555:
        /* <DEDUP_REMOVED lines=11> */
.L_x_568:
[----:B------:R-:W1:Y:S01]  /*9af0*/  I2F.F64.S64 R8, R22 ;  /* 0x0000001600087312 */ /* 0x000e620000301c00 */
[----:B------:R-:W-:-:S05]  /*9b00*/  CS2R R10, SRZ ;  /* 0x00000000000a7805 */ /* 0x000fca000001ff00 */
[----:B-1----:R1:W-:Y:S01]  /*9b10*/  STG.E.128 desc[UR36][R4.64], R8 ;  /* 0x0000000804007986 */ /* 0x0023e2000c101d24 */
[----:B------:R-:W-:Y:S05]  /*9b20*/  BRA `(.L_x_548) ;  /* 0x0000000000fc7947 */ /* 0x000fea0003800000 */
.L_x_567:
[----:B------:R-:W-:-:S13]  /*9b30*/  ISETP.NE.AND P0, PT, R0, 0xf, PT ;  /* 0x0000000f0000780c */ /* 0x000fda0003f05270 */
[----:B------:R-:W-:Y:S05]  /*9b40*/  @!P0 BRA `(.L_x_569) ;  /* 0x0000000000e88947 */ /* 0x000fea0003800000 */
[----:B------:R-:W-:-:S13]  /*9b50*/  ISETP.NE.AND P0, PT, R0, 0x17, PT ;  /* 0x000000170000780c */ /* 0x000fda0003f05270 */
[----:B------:R-:W-:Y:S05]  /*9b60*/  @!P0 BRA `(.L_x_570) ;  /* 0x0000000000908947 */ /* 0x000fea0003800000 */
[----:B------:R-:W-:-:S13]  /*9b70*/  ISETP.NE.AND P0, PT, R0, 0x18, PT ;  /* 0x000000180000780c */ /* 0x000fda0003f05270 */
[----:B------:R-:W-:Y:S05]  /*9b80*/  @!P0 BRA `(.L_x_571) ;  /* 0x0000000000448947 */ /* 0x000fea0003800000 */
.L_x_547:
        /* <DEDUP_REMOVED lines=16> */
.L_x_572:
[----:B------:R-:W-:Y:S05]  /*9c90*/  BRA `(.L_x_548) ;  /* 0x0000000000a07947 */ /* 0x000fea0003800000 */
.L_x_571:
        /* <DEDUP_REMOVED lines=13> */
.L_x_574:
[----:B------:R-:W-:Y:S05]  /*9d70*/  BSYNC.RECONVERGENT B0 ;  /* 0x0000000000007941 */ /* 0x000fea0003800200 */
.L_x_573:
[----:B------:R-:W-:-:S05]  /*9d80*/  LOP3.LUT R3, R0, 0x80, R3, 0xf8, !PT ;  /* 0x0000008000037812 */ /* 0x000fca00078ef803 */
[----:B------:R1:W-:Y:S01]  /*9d90*/  STG.E.U8 desc[UR36][R4.64], R3 ;  /* 0x0000000304007986 */ /* 0x0003e2000c101124 */
[----:B------:R-:W-:Y:S05]  /*9da0*/  BRA `(.L_x_548) ;  /* 0x00000000005c7947 */ /* 0x000fea0003800000 */
.L_x_570:
        /* <DEDUP_REMOVED lines=12> */
.L_x_576:
[----:B------:R-:W-:Y:S01]  /*9e70*/  IMAD.MOV.U32 R0, RZ, RZ, 0x7f ;  /* 0x0000007fff007424 */ /* 0x000fe200078e00ff */
[----:B------:R-:W-:-:S04]  /*9e80*/  ISETP.GT.U32.AND P0, PT, R3, 0x7f800000, PT ;  /* 0x7f8000000300780c */ /* 0x000fc80003f04070 */
[----:B------:R-:W-:-:S09]  /*9e90*/  SEL R0, R0, 0x7c, P0 ;  /* 0x0000007c00007807 */ /* 0x000fd20000000000 */
.L_x_577:
[----:B------:R-:W-:Y:S05]  /*9ea0*/  BSYNC.RECONVERGENT B0 ;  /* 0x0000000000007941 */ /* 0x000fea0003800200 */
.L_x_575:
[----:B------:R-:W-:-:S04]  /*9eb0*/  SHF.R.U32.HI R3, RZ, 0x18, R23 ;  /* 0x00000018ff037819 */ /* 0x000fc80000011617 */
[----:B------:R-:W-:-:S05]  /*9ec0*/  LOP3.LUT R3, R0, 0x80, R3, 0xf8, !PT ;  /* 0x0000008000037812 */ /* 0x000fca00078ef803 */
[----:B------:R3:W-:Y:S01]  /*9ed0*/  STG.E.U8 desc[UR36][R4.64], R3 ;  /* 0x0000000304007986 */ /* 0x0007e2000c101124 */
[----:B------:R-:W-:Y:S05]  /*9ee0*/  BRA `(.L_x_548) ;  /* 0x00000000000c7947 */ /* 0x000fea0003800000 */
.L_x_569:
[----:B------:R-:W1:Y:S02]  /*9ef0*/  I2F.S64 R0, R22 ;  /* 0x0000001600007312 */ /* 0x000e640000301400 */
[----:B-1----:R-:W-:-:S05]  /*9f00*/  F2FP.BF16.F32.PACK_AB R0, RZ, R0 ;  /* 0x00000000ff00723e */ /* 0x002fca00000010ff */
[----:B------:R1:W-:Y:S02]  /*9f10*/  STG.E.U16 desc[UR36][R4.64], R0 ;  /* 0x0000000004007986 */ /* 0x0003e4000c101524 */
.L_x_548:
[----:B------:R-:W-:-:S07]  /*9f20*/  VIADD R17, R17, 0x80 ;  /* 0x0000008011117836 */ /* 0x000fce0000000000 */
.L_x_507:
[----:B------:R-:W-:Y:S05]  /*9f30*/  BSYNC.RECONVERGENT B7 ;  /* 0x0000000000077941 */ /* 0x000fea0003800200 */
.L_x_468:
[----:B------:R-:W-:-:S13]  /*9f40*/  ISETP.GE.AND P0, PT, R17, R16, PT ;  /* 0x000000101100720c */ /* 0x000fda0003f06270 */
[----:B------:R-:W-:Y:S05]  /*9f50*/  @P0 EXIT ;  /* 0x000000000000094d */ /* 0x000fea0003800000 */
[----:B-123--:R-:W1:Y:S01]  /*9f60*/  LDC.64 R4, c[0x0][0x3b8] ;  /* 0x0000ee00ff047b82 */ /* 0x00ee620000000a00 */
[----:B------:R-:W2:Y:S01]  /*9f70*/  LDCU UR4, c[0x0][0x3d8] ;  /* 0x00007b00ff0477ac */ /* 0x000ea20008000800 */
[----:B------:R-:W-:Y:S01]  /*9f80*/  PRMT R0, R24, 0x9910, RZ ;  /* 0x0000991018007816 */ /* 0x000fe200000000ff */
[----:B------:R-:W-:-:S03]  /*9f90*/  IMAD R2, R2, 0x200, R17 ;  /* 0x0000020002027824 */ /* 0x000fc600078e0211 */
[----:B------:R-:W-:Y:S01]  /*9fa0*/  ISETP.GT.AND P1, PT, R0, 0x9, PT ;  /* 0x000000090000780c */ /* 0x000fe20003f24270 */
[----:B--2---:R-:W-:-:S05]  /*9fb0*/  IMAD R3, R2, UR4, RZ ;  /* 0x0000000402037c24 */ /* 0x004fca000f8e02ff */
[----:B-1----:R-:W-:-:S05]  /*9fc0*/  IADD3 R2, P0, PT, R3, R4, RZ ;  /* 0x0000000403027210 */ /* 0x002fca0007f1e0ff */
[----:B------:R-:W-:Y:S02]  /*9fd0*/  IMAD.X R3, RZ, RZ, R5, P0 ;  /* 0x000000ffff037224 */ /* 0x000fe400000e0605 */
[----:B------:R-:W-:Y:S06]  /*9fe0*/  @P1 BRA `(.L_x_578) ;  /* 0x0000000000dc1947 */ /* 0x000fec0003800000 */
        /* <DEDUP_REMOVED lines=8> */
[----:B------:R-:W-:Y:S01]  /*a070*/  STG.E.U8 desc[UR36][R2.64], R18 ;  /* 0x0000001202007986 */ /* 0x000fe2000c101124 */
[----:B------:R-:W-:Y:S05]  /*a080*/  EXIT ;  /* 0x000000000000794d */ /* 0x000fea0003800000 */
.L_x_581:
[----:B------:R-:W-:Y:S01]  /*a090*/  STG.E.U8 desc[UR36][R2.64], R18 ;  /* 0x0000001202007986 */ /* 0x000fe2000c101124 */
[----:B------:R-:W-:Y:S05]  /*a0a0*/  EXIT ;  /* 0x000000000000794d */ /* 0x000fea0003800000 */
.L_x_580:
[----:B------:R-:W-:-:S13]  /*a0b0*/  ISETP.NE.AND P0, PT, R0, 0x2, PT ;  /* 0x000000020000780c */ /* 0x000fda0003f05270 */
[----:B------:R-:W-:Y:S05]  /*a0c0*/  @!P0 BRA `(.L_x_583) ;  /* 0x0000000000208947 */ /* 0x000fea0003800000 */
[----:B------:R-:W-:-:S13]  /*a0d0*/  ISETP.NE.AND P0, PT, R0, 0x3, PT ;  /* 0x000000030000780c */ /* 0x000fda0003f05270 */
[----:B------:R-:W-:Y:S05]  /*a0e0*/  @!P0 BRA `(.L_x_584) ;  /* 0x0000000000108947 */ /* 0x000fea0003800000 */
[----:B------:R-:W-:-:S13]  /*a0f0*/  ISETP.NE.AND P0, PT, R0, 0x4, PT ;  /* 0x000000040000780c */ /* 0x000fda0003f05270 */
[----:B------:R-:W-:Y:S05]  /*a100*/  @P0 BRA `(.L_x_582) ;  /* 0x0000000800380947 */ /* 0x000fea0003800000 */
[----:B------:R-:W-:Y:S01]  /*a110*/  STG.E.64 desc[UR36][R2.64], R18 ;  /* 0x0000001202007986 */ /* 0x000fe2000c101b24 */
[----:B------:R-:W-:Y:S05]  /*a120*/  EXIT ;  /* 0x000000000000794d */ /* 0x000fea0003800000 */
.L_x_584:
[----:B------:R-:W-:Y:S01]  /*a130*/  STG.E desc[UR36][R2.64], R18 ;  /* 0x0000001202007986 */ /* 0x000fe2000c101924 */
[----:B------:R-:W-:Y:S05]  /*a140*/  EXIT ;  /* 0x000000000000794d */ /* 0x000fea0003800000 */
.L_x_583:
[----:B------:R-:W-:Y:S01]  /*a150*/  STG.E.U16 desc[UR36][R2.64], R18 ;  /* 0x0000001202007986 */ /* 0x000fe2000c101524 */
[----:B------:R-:W-:Y:S05]  /*a160*/  EXIT ;  /* 0x000000000000794d */ /* 0x000fea0003800000 */
.L_x_579:
[----:B------:R-:W-:-:S13]  /*a170*/  ISETP.GT.AND P0, PT, R0, 0x6, PT ;  /* 0x000000060000780c */ /* 0x000fda0003f04270 */
[----:B------:R-:W-:Y:S05]  /*a180*/  @P0 BRA `(.L_x_585) ;  /* 0x00000000002c0947 */ /* 0x000fea0003800000 */
[----:B------:R-:W-:-:S13]  /*a190*/  ISETP.NE.AND P0, PT, R0, 0x5, PT ;  /* 0x000000050000780c */ /* 0x000fda0003f05270 */
[----:B------:R-:W-:Y:S05]  /*a1a0*/  @!P0 BRA `(.L_x_586) ;  /* 0x0000000000148947 */ /* 0x000fea0003800000 */
[----:B------:R-:W-:-:S13]  /*a1b0*/  ISETP.NE.AND P0, PT, R0, 0x6, PT ;  /* 0x000000060000780c */ /* 0x000fda0003f05270 */
[----:B------:R-:W-:Y:S05]  /*a1c0*/  @P0 BRA `(.L_x_582) ;  /* 0x0000000800080947 */ /* 0x000fea0003800000 */
[----:B------:R-:W1:Y:S02]  /*a1d0*/  I2F.S64 R19, R18 ;  /* 0x0000001200137312 */ /* 0x000e640000301400 */
[----:B-1----:R-:W-:Y:S01]  /*a1e0*/  STG.E desc[UR36][R2.64], R19 ;  /* 0x0000001302007986 */ /* 0x002fe2000c101924 */
[----:B------:R-:W-:Y:S05]  /*a1f0*/  EXIT ;  /* 0x000000000000794d */ /* 0x000fea0003800000 */
.L_x_586:
[----:B------:R-:W1:Y:S02]  /*a200*/  I2F.S64 R0, R18 ;  /* 0x0000001200007312 */ /* 0x000e640000301400 */
[----:B-1----:R-:W-:-:S05]  /*a210*/  F2FP.F16.F32.PACK_AB R0, RZ, R0 ;  /* 0x00000000ff00723e */ /* 0x002fca00000000ff */
[----:B------:R-:W-:Y:S01]  /*a220*/  STG.E.U16 desc[UR36][R2.64], R0 ;  /* 0x0000000002007986 */ /* 0x000fe2000c101524 */
[----:B------:R-:W-:Y:S05]  /*a230*/  EXIT ;  /* 0x000000000000794d */ /* 0x000fea0003800000 */
.L_x_585:
        /* <DEDUP_REMOVED lines=8> */
[----:B-1----:R-:W-:Y:S01]  /*a2c0*/  STG.E.64 desc[UR36][R2.64], R4 ;  /* 0x0000000402007986 */ /* 0x002fe2000c101b24 */
[----:B------:R-:W-:Y:S05]  /*a2d0*/  EXIT ;  /* 0x000000000000794d */ /* 0x000fea0003800000 */
.L_x_588:
[----:B------:R-:W1:Y:S02]  /*a2e0*/  I2F.S64 R18, R18 ;  /* 0x0000001200127312 */ /* 0x000e640000301400 */
[----:B-1----:R-:W-:-:S04]  /*a2f0*/  F2FP.F16.F32.PACK_AB R5, RZ, R18 ;  /* 0x00000012ff05723e */ /* 0x002fc800000000ff */
[----:B------:R-:W-:-:S05]  /*a300*/  PRMT R5, R5, 0x5410, RZ ;  /* 0x0000541005057816 */ /* 0x000fca00000000ff */
[----:B------:R-:W-:Y:S01]  /*a310*/  STG.E desc[UR36][R2.64], R5 ;  /* 0x0000000502007986 */ /* 0x000fe2000c101924 */
[----:B------:R-:W-:Y:S05]  /*a320*/  EXIT ;  /* 0x000000000000794d */ /* 0x000fea0003800000 */
.L_x_587:
[----:B------:R-:W1:Y:S02]  /*a330*/  I2F.F64.S64 R18, R18 ;  /* 0x0000001200127312 */ /* 0x000e640000301c00 */
[----:B-1----:R-:W-:Y:S01]  /*a340*/  STG.E.64 desc[UR36][R2.64], R18 ;  /* 0x0000001202007986 */ /* 0x002fe2000c101b24 */
[----:B------:R-:W-:Y:S05]  /*a350*/  EXIT ;  /* 0x000000000000794d */ /* 0x000fea0003800000 */
.L_x_578:
        /* <DEDUP_REMOVED lines=10> */
[----:B------:R-:W-:Y:S01]  /*a400*/  STG.E.U16 desc[UR36][R2.64], R18 ;  /* 0x0000001202007986 */ /* 0x000fe2000c101524 */
[----:B------:R-:W-:Y:S05]  /*a410*/  EXIT ;  /* 0x000000000000794d */ /* 0x000fea0003800000 */
.L_x_592:
        /* <DEDUP_REMOVED lines=18> */
.L_x_595:
[----:B------:R-:W-:-:S04]  /*a540*/  SHF.R.U32.HI R5, RZ, 0x18, R5 ;  /* 0x00000018ff057819 */ /* 0x000fc80000011605 */
[----:B------:R-:W-:-:S07]  /*a550*/  LOP3.LUT R0, R0, 0x80, R5, 0xf8, !PT ;  /* 0x0000008000007812 */ /* 0x000fce00078ef805 */
.L_x_594:
[----:B------:R-:W-:Y:S05]  /*a560*/  BSYNC.RECONVERGENT B0 ;  /* 0x0000000000007941 */ /* 0x000fea0003800200 */
.L_x_593:
[----:B------:R-:W-:Y:S01]  /*a570*/  STG.E.U8 desc[UR36][R2.64], R0 ;  /* 0x0000000002007986 */ /* 0x000fe2000c101124 */
[----:B------:R-:W-:Y:S05]  /*a580*/  EXIT ;  /* 0x000000000000794d */ /* 0x000fea0003800000 */
.L_x_591:
        /* <DEDUP_REMOVED lines=18> */
.L_x_598:
[----:B------:R-:W-:-:S04]  /*a6b0*/  SHF.R.U32.HI R5, RZ, 0x18, R5 ;  /* 0x00000018ff057819 */ /* 0x000fc80000011605 */
[----:B------:R-:W-:-:S07]  /*a6c0*/  LOP3.LUT R0, R0, 0x80, R5, 0xf8, !PT ;  /* 0x0000008000007812 */ /* 0x000fce00078ef805 */
.L_x_597:
[----:B------:R-:W-:Y:S05]  /*a6d0*/  BSYNC.RECONVERGENT B0 ;  /* 0x0000000000007941 */ /* 0x000fea0003800200 */
.L_x_596:
[----:B------:R-:W-:Y:S01]  /*a6e0*/  STG.E.U8 desc[UR36][R2.64], R0 ;  /* 0x0000000002007986 */ /* 0x000fe2000c101124 */
[----:B------:R-:W-:Y:S05]  /*a6f0*/  EXIT ;  /* 0x000000000000794d */ /* 0x000fea0003800000 */
.L_x_590:
        /* <DEDUP_REMOVED lines=20> */
[----:B------:R-:W-:Y:S01]  /*a840*/  STG.E.U8 desc[UR36][R2.64], R5 ;  /* 0x0000000502007986 */ /* 0x000fe2000c101124 */
[----:B------:R-:W-:Y:S05]  /*a850*/  EXIT ;  /* 0x000000000000794d */ /* 0x000fea0003800000 */
.L_x_600:
[----:B------:R-:W-:Y:S01]  /*a860*/  STG.E.64 desc[UR36][R2.64], R18 ;  /* 0x0000001202007986 */ /* 0x000fe2000c101b24 */
[----:B------:R-:W-:Y:S05]  /*a870*/  EXIT ;  /* 0x000000000000794d */ /* 0x000fea0003800000 */
.L_x_599:
[----:B------:R-:W-:Y:S01]  /*a880*/  STG.E desc[UR36][R2.64], R18 ;  /* 0x0000001202007986 */ /* 0x000fe2000c101924 */
[----:B------:R-:W-:Y:S05]  /*a890*/  EXIT ;  /* 0x000000000000794d */ /* 0x000fea0003800000 */
.L_x_589:
        /* <DEDUP_REMOVED lines=9> */
[----:B------:R-:W-:Y:S01]  /*a930*/  STG.E.U8 desc[UR36][R2.64], R5 ;  /* 0x0000000502007986 */ /* 0x000fe2000c101124 */
[----:B------:R-:W-:Y:S05]  /*a940*/  EXIT ;  /* 0x000000000000794d */ /* 0x000fea0003800000 */
.L_x_602:
[----:B------:R-:W1:Y:S01]  /*a950*/  I2F.F64.S64 R4, R18 ;  /* 0x0000001200047312 */ /* 0x000e620000301c00 */
[----:B------:R-:W-:-:S05]  /*a960*/  CS2R R6, SRZ ;  /* 0x0000000000067805 */ /* 0x000fca000001ff00 */
[----:B-1----:R-:W-:Y:S01]  /*a970*/  STG.E.128 desc[UR36][R2.64], R4 ;  /* 0x0000000402007986 */ /* 0x002fe2000c101d24 */
[----:B------:R-:W-:Y:S05]  /*a980*/  EXIT ;  /* 0x000000000000794d */ /* 0x000fea0003800000 */
.L_x_601:
[----:B------:R-:W-:-:S13]  /*a990*/  ISETP.NE.AND P0, PT, R0, 0xf, PT ;  /* 0x0000000f0000780c */ /* 0x000fda0003f05270 */
[----:B------:R-:W-:Y:S05]  /*a9a0*/  @!P0 BRA `(.L_x_603) ;  /* 0x0000000000e88947 */ /* 0x000fea0003800000 */
[----:B------:R-:W-:-:S13]  /*a9b0*/  ISETP.NE.AND P0, PT, R0, 0x17, PT ;  /* 0x000000170000780c */ /* 0x000fda0003f05270 */
[----:B------:R-:W-:Y:S05]  /*a9c0*/  @!P0 BRA `(.L_x_604) ;  /* 0x0000000000908947 */ /* 0x000fea0003800000 */
[----:B------:R-:W-:-:S13]  /*a9d0*/  ISETP.NE.AND P0, PT, R0, 0x18, PT ;  /* 0x000000180000780c */ /* 0x000fda0003f05270 */
[----:B------:R-:W-:Y:S05]  /*a9e0*/  @!P0 BRA `(.L_x_605) ;  /* 0x0000000000448947 */ /* 0x000fea0003800000 */
.L_x_582:
        /* <DEDUP_REMOVED lines=16> */
.L_x_606:
[----:B------:R-:W-:Y:S05]  /*aaf0*/  EXIT ;  /* 0x000000000000794d */ /* 0x000fea0003800000 */
.L_x_605:
        /* <DEDUP_REMOVED lines=13> */
.L_x_608:
[----:B------:R-:W-:Y:S05]  /*abd0*/  BSYNC.RECONVERGENT B0 ;  /* 0x0000000000007941 */ /* 0x000fea0003800200 */
.L_x_607:
[----:B------:R-:W-:-:S05]  /*abe0*/  LOP3.LUT R5, R0, 0x80, R5, 0xf8, !PT ;  /* 0x0000008000057812 */ /* 0x000fca00078ef805 */
[----:B------:R-:W-:Y:S01]  /*abf0*/  STG.E.U8 desc[UR36][R2.64], R5 ;  /* 0x0000000502007986 */ /* 0x000fe2000c101124 */
[----:B------:R-:W-:Y:S05]  /*ac00*/  EXIT ;  /* 0x000000000000794d */ /* 0x000fea0003800000 */
.L_x_604:
        /* <DEDUP_REMOVED lines=12> */
.L_x_610:
[----:B------:R-:W-:Y:S01]  /*acd0*/  IMAD.MOV.U32 R0, RZ, RZ, 0x7f ;  /* 0x0000007fff007424 */ /* 0x000fe200078e00ff */
[----:B------:R-:W-:-:S04]  /*ace0*/  ISETP.GT.U32.AND P0, PT, R4, 0x7f800000, PT ;  /* 0x7f8000000400780c */ /* 0x000fc80003f04070 */
[----:B------:R-:W-:-:S09]  /*acf0*/  SEL R0, R0, 0x7c, P0 ;  /* 0x0000007c00007807 */ /* 0x000fd20000000000 */
.L_x_611:
[----:B------:R-:W-:Y:S05]  /*ad00*/  BSYNC.RECONVERGENT B0 ;  /* 0x0000000000007941 */ /* 0x000fea0003800200 */
.L_x_609:
[----:B------:R-:W-:-:S04]  /*ad10*/  SHF.R.U32.HI R5, RZ, 0x18, R5 ;  /* 0x00000018ff057819 */ /* 0x000fc80000011605 */
[----:B------:R-:W-:-:S05]  /*ad20*/  LOP3.LUT R5, R0, 0x80, R5, 0xf8, !PT ;  /* 0x0000008000057812 */ /* 0x000fca00078ef805 */
[----:B------:R-:W-:Y:S01]  /*ad30*/  STG.E.U8 desc[UR36][R2.64], R5 ;  /* 0x0000000502007986 */ /* 0x000fe2000c101124 */
[----:B------:R-:W-:Y:S05]  /*ad40*/  EXIT ;  /* 0x000000000000794d */ /* 0x000fea0003800000 */
.L_x_603:
[----:B------:R-:W1:Y:S02]  /*ad50*/  I2F.S64 R0, R18 ;  /* 0x0000001200007312 */ /* 0x000e640000301400 */
[----:B-1----:R-:W-:-:S05]  /*ad60*/  F2FP.BF16.F32.PACK_AB R0, RZ, R0 ;  /* 0x00000000ff00723e */ /* 0x002fca00000010ff */
[----:B------:R-:W-:Y:S01]  /*ad70*/  STG.E.U16 desc[UR36][R2.64], R0 ;  /* 0x0000000002007986 */ /* 0x000fe2000c101524 */
[----:B------:R-:W-:Y:S05]  /*ad80*/  EXIT ;  /* 0x000000000000794d */ /* 0x000fea0003800000 */
.L_x_612:
        /* <DEDUP_REMOVED lines=15> */
.L_x_3881:


//--------------------- .text._ZN2at6native18elementwise_kernelILi128ELi2EZNS0_22gpu_kernel_impl_nocastIZZNS0_61_GLOBAL__N__ae8afa13_23_FlattenIndicesKernel_cu_7dd49032_311621_flatten_indices_implINS3_18CUDAKernelLauncherElLl0EEENS_6TensorERKS6_N3c108ArrayRefIlEEENKUlvE0_clEvEUllE_EEvRNS_18TensorIteratorBaseERKT_EUliE_EEviT1_ --------------------------
	.section	.text._ZN2at6native18elementwise_kernelILi128ELi2EZNS0_22gpu_kernel_impl_nocastIZZNS0_61_GLOBAL__N__ae8afa13_23_FlattenIndicesKernel_cu_7dd49032_311621_flatten_indices_implINS3_18CUDAKernelLauncherElLl0EEENS_6TensorERKS6_N3c108ArrayRefIlEEENKUlvE0_clEvEUllE_EEvRNS_18TensorIteratorBaseERKT_EUliE_EEviT1_,"ax",@progbits
	.align	128
        .global         _ZN2at6native18elementwise_kernelILi128ELi2EZNS0_22gpu_kernel_impl_nocastIZZNS0_61_GLOBAL__N__ae8afa13_23_FlattenIndicesKernel_cu_7dd49032_311621_flatten_indices_implINS3_18CUDAKernelLauncherElLl0EEENS_6TensorERKS6_N3c108ArrayRefIlEEENKUlvE0_clEvEUllE_EEvRNS_18TensorIteratorBaseERKT_EUliE_EEviT1_
        .type           _ZN2at6native18elementwise_kernelILi128ELi2EZNS0_22gpu_kernel_impl_nocastIZZNS0_61_GLOBAL__N__ae8afa13_23_FlattenIndicesKernel_cu_7dd49032_311621_flatten_indices_implINS3_18CUDAKernelLauncherElLl0EEENS_6TensorERKS6_N3c108ArrayRefIlEEENKUlvE0_clEvEUllE_EEvRNS_18TensorIteratorBaseERKT_EUliE_EEviT1_,@function
        .size           _ZN2at6native18elementwise_kernelILi128ELi2EZNS0_22gpu_kernel_impl_nocastIZZNS0_61_GLOBAL__N__ae8afa13_23_FlattenIndicesKernel_cu_7dd49032_311621_flatten_indices_implINS3_18CUDAKernelLauncherElLl0EEENS_6TensorERKS6_N3c108ArrayRefIlEEENKUlvE0_clEvEUllE_EEvRNS_18TensorIteratorBaseERKT_EUliE_EEviT1_,(.L_x_3882 - _ZN2at6native18elementwise_kernelILi128ELi2EZNS0_22gpu_kernel_impl_nocastIZZNS0_61_GLOBAL__N__ae8afa13_23_FlattenIndicesKernel_cu_7dd49032_311621_flatten_indices_implINS3_18CUDAKernelLauncherElLl0EEENS_6TensorERKS6_N3c108ArrayRefIlEEENKUlvE0_clEvEUllE_EEvRNS_18TensorIteratorBaseERKT_EUliE_EEviT1_)
        .other          _ZN2at6native18elementwise_kernelILi128ELi2EZNS0_22gpu_kernel_impl_nocastIZZNS0_61_GLOBAL__N__ae8afa13_23_FlattenIndicesKernel_cu_7dd49032_311621_flatten_indices_implINS3_18CUDAKernelLauncherElLl0EEENS_6TensorERKS6_N3c108ArrayRefIlEEENKUlvE0_clEvEUllE_EEvRNS_18TensorIteratorBaseERKT_EUliE_EEviT1_,@"STO_CUDA_ENTRY STV_DEFAULT"
_ZN2at6native18elementwise_kernelILi128ELi2EZNS0_22gpu_kernel_impl_nocastIZZNS0_61_GLOBAL__N__ae8afa13_23_FlattenIndicesKernel_cu_7dd49032_311621_flatten_indices_implINS3_18CUDAKernelLauncherElLl0EEENS_6TensorERKS6_N3c108ArrayRefIlEEENKUlvE0_clEvEUllE_EEvRNS_18TensorIteratorBaseERKT_EUliE_EEviT1_:
.text._ZN2at6native18elementwise_kernelILi128ELi2EZNS0_22gpu_kernel_impl_nocastIZZNS0_61_GLOBAL__N__ae8afa13_23_FlattenIndicesKernel_cu_7dd49032_311621_flatten_indices_implINS3_18CUDAKernelLauncherElLl0EEENS_6TensorERKS6_N3c108ArrayRefIlEEENKUlvE0_clEvEUllE_EEvRNS_18TensorIteratorBaseERKT_EUliE_EEviT1_:
[----:B------:R-:W-:Y:S08]  /*0000*/  LDC R1, c[0x0][0x37c] ;  /* 0x0000df00ff017b82 */ /* 0x000ff00000000800 */
[----:B------:R-:W0:Y:S01]  /*0010*/  LDC R0, c[0x0][0x388] ;  /* 0x0000e200ff007b82 */ /* 0x000e220000000800 */
[----:B------:R-:W1:Y:S01]  /*0020*/  S2R R3, SR_TID.X ;  /* 0x0000000000037919 */ /* 0x000e620000002100 */
[----:B------:R-:W2:Y:S06]  /*0030*/  LDCU.64 UR10, c[0x0][0x358] ;  /* 0x00006b00ff0a77ac */ /* 0x000eac0008000a00 */
[----:B------:R-:W3:Y:S01]  /*0040*/  S2UR UR4, SR_CTAID.X ;  /* 0x00000000000479c3 */ /* 0x000ee20000002500 */
[----:B0-----:R-:W-:Y:S01]  /*0050*/  ISETP.NE.AND P0, PT, R0, RZ, PT ;  /* 0x000000ff0000720c */ /* 0x001fe20003f05270 */
[----:B---3--:R-:W-:-:S06]  /*0060*/  USHF.L.U32 UR4, UR4, 0x8, URZ ;  /* 0x0000000804047899 */ /* 0x008fcc00080006ff */
[----:B-1----:R-:W-:-:S06]  /*0070*/  LOP3.LUT R3, R3, UR4, RZ, 0xfc, !PT ;  /* 0x0000000403037c12 */ /* 0x002fcc000f8efcff */
[----:B--2---:R-:W-:Y:S05]  /*0080*/  @P0 BRA `(.L_x_613) ;  /* 0x0000001c00940947 */ /* 0x004fea0003800000 */
[----:B------:R-:W0:Y:S02]  /*0090*/  LDCU.64 UR16, c[0x0][0x5a0] ;  /* 0x0000b400ff1077ac */ /* 0x000e240008000a00 */
[----:B0-----:R-:W-:-:S04]  /*00a0*/  UISETP.GE.U32.AND UP0, UPT, UR16, 0x1, UPT ;  /* 0x000000011000788c */ /* 0x001fc8000bf06070 */
[----:B------:R-:W-:-:S09]  /*00b0*/  UISETP.GE.AND.EX UP0, UPT, UR17, URZ, UPT, UP0 ;  /* 0x000000ff1100728c */ /* 0x000fd2000bf06300 */
[----:B------:R-:W-:Y:S05]  /*00c0*/  BRA.U !UP0, `(.L_x_614) ;  /* 0x0000001d086c7547 */ /* 0x000fea000b800000 */
[----:B------:R-:W0:Y:S01]  /*00d0*/  LDCU UR18, c[0x0][0x380] ;  /* 0x00007000ff1277ac */ /* 0x000e220008000800 */
[----:B------:R-:W-:Y:S01]  /*00e0*/  BSSY.RECONVERGENT B0, `(.L_x_615) ;  /* 0x00000f7000007945 */ /* 0x000fe20003800200 */
[----:B------:R-:W-:-:S04]  /*00f0*/  UISETP.GT.U32.AND UP0, UPT, UR16, 0x1, UPT ;  /* 0x000000011000788c */ /* 0x000fc8000bf04070 */
[----:B------:R-:W-:-:S04]  /*0100*/  UISETP.GT.AND.EX UP0, UPT, UR17, URZ, UPT, UP0 ;  /* 0x000000ff1100728c */ /* 0x000fc8000bf04300 */
[----:B------:R-:W-:Y:S02]  /*0110*/  USEL UR15, UR16, 0x1, UP0 ;  /* 0x00000001100f7887 */ /* 0x000fe40008000000 */
[----:B------:R-:W-:Y:S02]  /*0120*/  USEL UR8, UR17, URZ, UP0 ;  /* 0x000000ff11087287 */ /* 0x000fe40008000000 */
[----:B------:R-:W-:Y:S01]  /*0130*/  ULOP3.LUT UR13, UR15, 0x3, URZ, 0xc0, !UPT ;  /* 0x000000030f0d7892 */ /* 0x000fe2000f8ec0ff */
[----:B0-----:R-:W-:Y:S01]  /*0140*/  ISETP.GE.AND P0, PT, R3, UR18, PT ;  /* 0x0000001203007c0c */ /* 0x001fe2000bf06270 */
[----:B------:R-:W-:Y:S02]  /*0150*/  ULOP3.LUT UR14, UR15, 0x7, URZ, 0xc0, !UPT ;  /* 0x000000070f0e7892 */ /* 0x000fe4000f8ec0ff */
[----:B------:R-:W-:-:S04]  /*0160*/  UIADD3 UR9, UP0, UPT, UR13, -0x1, URZ ;  /* 0xffffffff0d097890 */ /* 0x000fc8000ff1e0ff */
[----:B------:R-:W-:-:S06]  /*0170*/  UIADD3.X UR12, UPT, UPT, URZ, -0x1, URZ, UP0, !UPT ;  /* 0xffffffffff0c7890 */ /* 0x000fcc00087fe4ff */
[----:B------:R-:W-:Y:S06]  /*0180*/  @P0 BRA `(.L_x_616) ;  /* 0x0000000c00b00947 */ /* 0x000fec0003800000 */
[----:B------:R-:W0:Y:S01]  /*0190*/  LDC.64 R4, c[0x0][0x588] ;  /* 0x00016200ff047b82 */ /* 0x000e220000000a00 */
[----:B------:R-:W1:Y:S07]  /*01a0*/  LDCU.64 UR6, c[0x0][0x598] ;  /* 0x0000b300ff0677ac */ /* 0x000e6e0008000a00 */
[----:B------:R-:W2:Y:S01]  /*01b0*/  LDC.64 R10, c[0x0][0x5b0] ;  /* 0x00016c00ff0a7b82 */ /* 0x000ea20000000a00 */
[----:B0-----:R-:W1:Y:S01]  /*01c0*/  LDG.E.64 R4, desc[UR10][R4.64] ;  /* 0x0000000a04047981 */ /* 0x001e62000c1e1b00 */
[----:B------:R-:W-:Y:S01]  /*01d0*/  UISETP.GE.U32.AND UP1, UPT, UR16, 0x8, UPT ;  /* 0x000000081000788c */ /* 0x000fe2000bf26070 */
[----:B------:R-:W-:Y:S01]  /*01e0*/  HFMA2 R2, -RZ, RZ, 0, 0 ;  /* 0x00000000ff027431 */ /* 0x000fe200000001ff */
[----:B------:R-:W-:Y:S01]  /*01f0*/  UISETP.NE.U32.AND UP0, UPT, UR14, URZ, UPT ;  /* 0x000000ff0e00728c */ /* 0x000fe2000bf05070 */
[----:B------:R-:W-:Y:S01]  /*0200*/  MOV R48, RZ ;  /* 0x000000ff00307202 */ /* 0x000fe20000000f00 */
[----:B------:R-:W-:Y:S01]  /*0210*/  UISETP.GE.AND.EX UP1, UPT, UR17, URZ, UPT, UP1 ;  /* 0x000000ff1100728c */ /* 0x000fe2000bf26310 */
[----:B------:R-:W-:Y:S01]  /*0220*/  UMOV UR4, URZ ;  /* 0x000000ff00047c82 */ /* 0x000fe20008000000 */
[----:B------:R-:W-:Y:S01]  /*0230*/  UISETP.NE.AND.EX UP0, UPT, URZ, URZ, UPT, UP0 ;  /* 0x000000ffff00728c */ /* 0x000fe2000bf05300 */
[----:B------:R-:W-:Y:S01]  /*0240*/  UMOV UR5, URZ ;  /* 0x000000ff00057c82 */ /* 0x000fe20008000000 */
[----:B-1----:R-:W-:-:S02]  /*0250*/  IMAD R7, R5, UR6, RZ ;  /* 0x0000000605077c24 */ /* 0x002fc4000f8e02ff */
[----:B------:R-:W-:-:S04]  /*0260*/  IMAD.WIDE.U32 R8, R4, UR6, RZ ;  /* 0x0000000604087c25 */ /* 0x000fc8000f8e00ff */
[----:B------:R-:W-:-:S05]  /*0270*/  IMAD R7, R4, UR7, R7 ;  /* 0x0000000704077c24 */ /* 0x000fca000f8e0207 */
[----:B------:R-:W-:Y:S01]  /*0280*/  IADD3 R7, PT, PT, R9, R7, RZ ;  /* 0x0000000709077210 */ /* 0x000fe20007ffe0ff */
[----:B--2---:R-:W-:Y:S06]  /*0290*/  BRA.U !UP1, `(.L_x_617) ;  /* 0x00000005097c7547 */ /* 0x004fec000b800000 */
[----:B------:R-:W0:Y:S01]  /*02a0*/  LDC.64 R4, c[0x0][0x590] ;  /* 0x00016400ff047b82 */ /* 0x000e220000000a00 */
[----:B------:R-:W1:Y:S01]  /*02b0*/  LDCU.64 UR6, c[0x0][0x5a8] ;  /* 0x0000b500ff0677ac */ /* 0x000e620008000a00 */
[----:B------:R-:W-:Y:S01]  /*02c0*/  SHF.L.U32 R53, R11, 0x3, RZ ;  /* 0x000000030b357819 */ /* 0x000fe200000006ff */
[----:B------:R-:W-:Y:S01]  /*02d0*/  IMAD.MOV.U32 R2, RZ, RZ, RZ ;  /* 0x000000ffff027224 */ /* 0x000fe200078e00ff */
[----:B------:R-:W-:Y:S01]  /*02e0*/  SHF.L.U64.HI R51, R10, 0x6, R11 ;  /* 0x000000060a337819 */ /* 0x000fe2000001020b */
[----:B------:R-:W-:Y:S01]  /*02f0*/  ULOP3.LUT UR4, UR15, 0xfffffff8, URZ, 0xc0, !UPT ;  /* 0xfffffff80f047892 */ /* 0x000fe2000f8ec0ff */
[----:B------:R-:W-:Y:S01]  /*0300*/  MOV R48, RZ ;  /* 0x000000ff00307202 */ /* 0x000fe20000000f00 */
[----:B------:R-:W-:Y:S02]  /*0310*/  ULOP3.LUT UR5, UR8, 0x7fffffff, URZ, 0xc0, !UPT ;  /* 0x7fffffff08057892 */ /* 0x000fe4000f8ec0ff */
[----:B-1----:R-:W-:-:S04]  /*0320*/  UIADD3 UR6, UP1, UPT, UR6, 0x20, URZ ;  /* 0x0000002006067890 */ /* 0x002fc8000ff3e0ff */
[----:B------:R-:W-:Y:S01]  /*0330*/  UIADD3.X UR7, UPT, UPT, URZ, UR7, URZ, UP1, !UPT ;  /* 0x00000007ff077290 */ /* 0x000fe20008ffe4ff */
[C---:B0-----:R-:W-:Y:S02]  /*0340*/  LEA R49, P0, R8.reuse, R4, 0x3 ;  /* 0x0000000408317211 */ /* 0x041fe400078018ff */
[----:B------:R-:W-:Y:S01]  /*0350*/  MOV R12, UR6 ;  /* 0x00000006000c7c02 */ /* 0x000fe20008000f00 */
[----:B------:R-:W-:Y:S01]  /*0360*/  UMOV UR6, UR4 ;  /* 0x0000000400067c82 */ /* 0x000fe20008000000 */
[----:B------:R-:W-:Y:S01]  /*0370*/  LEA.HI.X R0, R8, R5, R7, 0x3, P0 ;  /* 0x0000000508007211 */ /* 0x000fe200000f1c07 */
[----:B------:R-:W-:Y:S01]  /*0380*/  IMAD.WIDE.U32 R4, R10, 0x8, RZ ;  /* 0x000000080a047825 */ /* 0x000fe200078e00ff */
[----:B------:R-:W-:Y:S01]  /*0390*/  MOV R13, UR7 ;  /* 0x00000007000d7c02 */ /* 0x000fe20008000f00 */
[----:B------:R-:W-:-:S03]  /*03a0*/  UMOV UR7, UR5 ;  /* 0x0000000500077c82 */ /* 0x000fc60008000000 */
[----:B------:R-:W-:-:S07]  /*03b0*/  IADD3 R53, PT, PT, R5, R53, RZ ;  /* 0x0000003505357210 */ /* 0x000fce0007ffe0ff */
.L_x_618:
[----:B------:R-:W-:Y:S01]  /*03c0*/  IMAD.MOV.U32 R14, RZ, RZ, R49 ;  /* 0x000000ffff0e7224 */ /* 0x000fe200078e0031 */
[----:B------:R-:W-:Y:S01]  /*03d0*/  MOV R15, R0 ;  /* 0x00000000000f7202 */ /* 0x000fe20000000f00 */
[----:B------:R-:W2:Y:S01]  /*03e0*/  LDG.E.64 R16, desc[UR10][R12.64+-0x20] ;  /* 0xffffe00a0c107981 */ /* 0x000ea2000c1e1b00 */
[----:B------:R-:W-:-:S03]  /*03f0*/  IADD3 R30, P0, PT, R49, R4, RZ ;  /* 0x00000004311e7210 */ /* 0x000fc60007f1e0ff */
[----:B------:R-:W3:Y:S04]  /*0400*/  LDG.E.64 R18, desc[UR10][R12.64+-0x18] ;  /* 0xffffe80a0c127981 */ /* 0x000ee8000c1e1b00 */
[----:B------:R-:W2:Y:S01]  /*0410*/  LDG.E.64 R14, desc[UR10][R14.64] ;  /* 0x0000000a0e0e7981 */ /* 0x000ea2000c1e1b00 */
[-C--:B------:R-:W-:Y:S02]  /*0420*/  IADD3.X R31, PT, PT, R0, R53.reuse, RZ, P0, !PT ;  /* 0x00000035001f7210 */ /* 0x080fe400007fe4ff */
[----:B------:R-:W-:Y:S01]  /*0430*/  IADD3 R34, P0, PT, R30, R4, RZ ;  /* 0x000000041e227210 */ /* 0x000fe20007f1e0ff */
[----:B------:R-:W4:Y:S04]  /*0440*/  LDG.E.64 R22, desc[UR10][R12.64+-0x10] ;  /* 0xfffff00a0c167981 */ /* 0x000f28000c1e1b00 */
[----:B------:R-:W3:Y:S01]  /*0450*/  LDG.E.64 R20, desc[UR10][R30.64] ;  /* 0x0000000a1e147981 */ /* 0x000ee2000c1e1b00 */
[----:B------:R-:W-:-:S02]  /*0460*/  IADD3.X R35, PT, PT, R31, R53, RZ, P0, !PT ;  /* 0x000000351f237210 */ /* 0x000fc400007fe4ff */
[-C--:B------:R-:W-:Y:S01]  /*0470*/  IADD3 R38, P0, PT, R34, R4.reuse, RZ ;  /* 0x0000000422267210 */ /* 0x080fe20007f1e0ff */
        /* <DEDUP_REMOVED lines=10> */
[-C--:B------:R-:W-:Y:S02]  /*0520*/  IADD3.X R41, PT, PT, R43, R53.reuse, RZ, P0, !PT ;  /* 0x000000352b297210 */ /* 0x080fe400007fe4ff */
[----:B------:R-:W-:Y:S01]  /*0530*/  IADD3 R46, P0, PT, R40, R4, RZ ;  /* 0x00000004282e7210 */ /* 0x000fe20007f1e0ff */
[----:B------:R-:W5:Y:S04]  /*0540*/  LDG.E.64 R38, desc[UR10][R12.64+0x10] ;  /* 0x0000100a0c267981 */ /* 0x000f68000c1e1b00 */
[----:B------:R-:W5:Y:S01]  /*0550*/  LDG.E.64 R36, desc[UR10][R40.64] ;  /* 0x0000000a28247981 */ /* 0x000f62000c1e1b00 */
[----:B------:R-:W-:-:S02]  /*0560*/  IADD3.X R47, PT, PT, R41, R53, RZ, P0, !PT ;  /* 0x00000035292f7210 */ /* 0x000fc400007fe4ff */
[----:B------:R-:W-:Y:S01]  /*0570*/  IADD3 R44, P0, PT, R46, R4, RZ ;  /* 0x000000042e2c7210 */ /* 0x000fe20007f1e0ff */
[----:B------:R-:W5:Y:S04]  /*0580*/  LDG.E.64 R42, desc[UR10][R12.64+0x18] ;  /* 0x0000180a0c2a7981 */ /* 0x000f68000c1e1b00 */
[----:B------:R0:W5:Y:S01]  /*0590*/  LDG.E.64 R40, desc[UR10][R46.64] ;  /* 0x0000000a2e287981 */ /* 0x000162000c1e1b00 */
[----:B------:R-:W-:-:S06]  /*05a0*/  IADD3.X R45, PT, PT, R47, R53, RZ, P0, !PT ;  /* 0x000000352f2d7210 */ /* 0x000fcc00007fe4ff */
[----:B------:R-:W5:Y:S01]  /*05b0*/  LDG.E.64 R44, desc[UR10][R44.64] ;  /* 0x0000000a2c2c7981 */ /* 0x000f62000c1e1b00 */
[----:B0-----:R-:W-:Y:S01]  /*05c0*/  MOV R46, R2 ;  /* 0x00000002002e7202 */ /* 0x001fe20000000f00 */
[----:B------:R-:W-:Y:S01]  /*05d0*/  IMAD.MOV.U32 R47, RZ, RZ, R48 ;  /* 0x000000ffff2f7224 */ /* 0x000fe200078e0030 */
[----:B------:R-:W-:-:S04]  /*05e0*/  UIADD3 UR6, UP1, UPT, UR6, -0x8, URZ ;  /* 0xfffffff806067890 */ /* 0x000fc8000ff3e0ff */
[----:B------:R-:W-:Y:S02]  /*05f0*/  UIADD3.X UR7, UPT, UPT, UR7, -0x1, URZ, UP1, !UPT ;  /* 0xffffffff07077890 */ /* 0x000fe40008ffe4ff */
[----:B------:R-:W-:-:S04]  /*0600*/  UISETP.NE.U32.AND UP1, UPT, UR6, URZ, UPT ;  /* 0x000000ff0600728c */ /* 0x000fc8000bf25070 */
[----:B------:R-:W-:Y:S01]  /*0610*/  UISETP.NE.AND.EX UP1, UPT, UR7, URZ, UPT, UP1 ;  /* 0x000000ff0700728c */ /* 0x000fe2000bf25310 */
[----:B------:R-:W-:Y:S02]  /*0620*/  IADD3 R12, P1, PT, R12, 0x40, RZ ;  /* 0x000000400c0c7810 */ /* 0x000fe40007f3e0ff */
[----:B------:R-:W-:Y:S02]  /*0630*/  LEA R49, P0, R10, R49, 0x6 ;  /* 0x000000310a317211 */ /* 0x000fe400078030ff */
[----:B------:R-:W-:Y:S02]  /*0640*/  IADD3.X R13, PT, PT, RZ, R13, RZ, P1, !PT ;  /* 0x0000000dff0d7210 */ /* 0x000fe40000ffe4ff */
[----:B------:R-:W-:Y:S01]  /*0650*/  IADD3.X R0, PT, PT, R0, R51, RZ, P0, !PT ;  /* 0x0000003300007210 */ /* 0x000fe200007fe4ff */
[----:B--2---:R-:W-:Y:S02]  /*0660*/  IMAD R15, R15, R16, RZ ;  /* 0x000000100f0f7224 */ /* 0x004fe400078e02ff */
[----:B------:R-:W-:-:S04]  /*0670*/  IMAD.WIDE.U32 R46, R16, R14, R46 ;  /* 0x0000000e102e7225 */ /* 0x000fc800078e002e */
[----:B------:R-:W-:Y:S01]  /*0680*/  IMAD R15, R17, R14, R15 ;  /* 0x0000000e110f7224 */ /* 0x000fe200078e020f */
[----:B------:R-:W-:Y:S01]  /*0690*/  MOV R14, R46 ;  /* 0x0000002e000e7202 */ /* 0x000fe20000000f00 */
[----:B---3--:R-:W-:-:S03]  /*06a0*/  IMAD R17, R21, R18, RZ ;  /* 0x0000001215117224 */ /* 0x008fc600078e02ff */
[----:B------:R-:W-:Y:S01]  /*06b0*/  IADD3 R15, PT, PT, R47, R15, RZ ;  /* 0x0000000f2f0f7210 */ /* 0x000fe20007ffe0ff */
[-C--:B------:R-:W-:Y:S02]  /*06c0*/  IMAD R17, R19, R20.reuse, R17 ;  /* 0x0000001413117224 */ /* 0x080fe400078e0211 */
[----:B------:R-:W-:-:S05]  /*06d0*/  IMAD.WIDE.U32 R14, R18, R20, R14 ;  /* 0x00000014120e7225 */ /* 0x000fca00078e000e */
[----:B------:R-:W-:Y:S01]  /*06e0*/  IADD3 R15, PT, PT, R15, R17, RZ ;  /* 0x000000110f0f7210 */ /* 0x000fe20007ffe0ff */
[----:B----4-:R-:W-:-:S04]  /*06f0*/  IMAD R17, R25, R22, RZ ;  /* 0x0000001619117224 */ /* 0x010fc800078e02ff */
[-C--:B------:R-:W-:Y:S02]  /*0700*/  IMAD R17, R23, R24.reuse, R17 ;  /* 0x0000001817117224 */ /* 0x080fe400078e0211 */
[----:B------:R-:W-:-:S04]  /*0710*/  IMAD.WIDE.U32 R22, R22, R24, R14 ;  /* 0x0000001816167225 */ /* 0x000fc800078e000e */
[----:B-----5:R-:W-:Y:S01]  /*0720*/  IMAD R15, R29, R26, RZ ;  /* 0x0000001a1d0f7224 */ /* 0x020fe200078e02ff */
[----:B------:R-:W-:-:S03]  /*0730*/  IADD3 R23, PT, PT, R23, R17, RZ ;  /* 0x0000001117177210 */ /* 0x000fc60007ffe0ff */
        /* <DEDUP_REMOVED lines=9> */
[----:B------:R-:W-:-:S05]  /*07d0*/  IMAD.WIDE.U32 R34, R34, R36, R30 ;  /* 0x0000002422227225 */ /* 0x000fca00078e001e */
[----:B------:R-:W-:Y:S01]  /*07e0*/  IADD3 R35, PT, PT, R35, R15, RZ ;  /* 0x0000000f23237210 */ /* 0x000fe20007ffe0ff */
[----:B------:R-:W-:-:S04]  /*07f0*/  IMAD R15, R41, R38, RZ ;  /* 0x00000026290f7224 */ /* 0x000fc800078e02ff */
[-C--:B------:R-:W-:Y:S02]  /*0800*/  IMAD R15, R39, R40.reuse, R15 ;  /* 0x00000028270f7224 */ /* 0x080fe400078e020f */
[----:B------:R-:W-:-:S04]  /*0810*/  IMAD.WIDE.U32 R38, R38, R40, R34 ;  /* 0x0000002826267225 */ /* 0x000fc800078e0022 */
[----:B------:R-:W-:Y:S01]  /*0820*/  IMAD R17, R45, R42, RZ ;  /* 0x0000002a2d117224 */ /* 0x000fe200078e02ff */
[----:B------:R-:W-:-:S03]  /*0830*/  IADD3 R39, PT, PT, R39, R15, RZ ;  /* 0x0000000f27277210 */ /* 0x000fc60007ffe0ff */
[-C--:B------:R-:W-:Y:S02]  /*0840*/  IMAD R17, R43, R44.reuse, R17 ;  /* 0x0000002c2b117224 */ /* 0x080fe400078e0211 */
[----:B------:R-:W-:-:S04]  /*0850*/  IMAD.WIDE.U32 R42, R42, R44, R38 ;  /* 0x0000002c2a2a7225 */ /* 0x000fc800078e0026 */
[----:B------:R-:W-:Y:S01]  /*0860*/  IMAD.IADD R48, R43, 0x1, R17 ;  /* 0x000000012b307824 */ /* 0x000fe200078e0211 */
[----:B------:R-:W-:Y:S01]  /*0870*/  MOV R2, R42 ;  /* 0x0000002a00027202 */ /* 0x000fe20000000f00 */
[----:B------:R-:W-:Y:S06]  /*0880*/  BRA.U UP1, `(.L_x_618) ;  /* 0xfffffff901cc7547 */ /* 0x000fec000b83ffff */
.L_x_617:
[----:B------:R-:W-:Y:S05]  /*0890*/  BRA.U !UP0, `(.L_x_619) ;  /* 0x0000000508d87547 */ /* 0x000fea000b800000 */
[----:B------:R-:W-:Y:S02]  /*08a0*/  UISETP.GE.U32.AND UP1, UPT, UR14, 0x4, UPT ;  /* 0x000000040e00788c */ /* 0x000fe4000bf26070 */
[----:B------:R-:W-:Y:S02]  /*08b0*/  UISETP.NE.U32.AND UP0, UPT, UR13, URZ, UPT ;  /* 0x000000ff0d00728c */ /* 0x000fe4000bf05070 */
[----:B------:R-:W-:Y:S02]  /*08c0*/  UISETP.GE.U32.AND.EX UP1, UPT, URZ, URZ, UPT, UP1 ;  /* 0x000000ffff00728c */ /* 0x000fe4000bf26110 */
[----:B------:R-:W-:-:S07]  /*08d0*/  UISETP.NE.AND.EX UP0, UPT, URZ, URZ, UPT, UP0 ;  /* 0x000000ffff00728c */ /* 0x000fce000bf05300 */
[----:B------:R-:W-:Y:S05]  /*08e0*/  BRA.U !UP1, `(.L_x_620) ;  /* 0x0000000109c87547 */ /* 0x000fea000b800000 */
[----:B------:R-:W0:Y:S01]  /*08f0*/  LDCU.64 UR6, c[0x0][0x5a8] ;  /* 0x0000b500ff0677ac */ /* 0x000e220008000a00 */
[----:B------:R-:W1:Y:S01]  /*0900*/  LDC.64 R18, c[0x0][0x590] ;  /* 0x00016400ff127b82 */ /* 0x000e620000000a00 */
[----:B------:R-:W-:Y:S01]  /*0910*/  MOV R6, R8 ;  /* 0x0000000800067202 */ /* 0x000fe20000000f00 */
[C---:B------:R-:W-:Y:S01]  /*0920*/  IMAD R0, R10.reuse, UR5, RZ ;  /* 0x000000050a007c24 */ /* 0x040fe2000f8e02ff */
[C---:B------:R-:W-:Y:S02]  /*0930*/  SHF.L.U32 R21, R10.reuse, 0x3, RZ ;  /* 0x000000030a157819 */ /* 0x040fe400000006ff */
[C---:B------:R-:W-:Y:S01]  /*0940*/  SHF.L.U64.HI R33, R10.reuse, 0x3, R11 ;  /* 0x000000030a217819 */ /* 0x040fe2000001020b */
[----:B------:R-:W-:-:S04]  /*0950*/  IMAD.WIDE.U32 R4, R10, UR4, R6 ;  /* 0x000000040a047c25 */ /* 0x000fc8000f8e0006 */
[----:B------:R-:W-:-:S05]  /*0960*/  IMAD R13, R11, UR4, R0 ;  /* 0x000000040b0d7c24 */ /* 0x000fca000f8e0200 */
[----:B------:R-:W-:Y:S01]  /*0970*/  IADD3 R0, PT, PT, R5, R13, RZ ;  /* 0x0000000d05007210 */ /* 0x000fe20007ffe0ff */
[----:B0-----:R-:W-:-:S04]  /*0980*/  ULEA UR6, UP1, UR4, UR6, 0x3 ;  /* 0x0000000604067291 */ /* 0x001fc8000f8218ff */
[----:B------:R-:W-:Y:S02]  /*0990*/  ULEA.HI.X UR7, UR4, UR7, UR5, 0x3, UP1 ;  /* 0x0000000704077291 */ /* 0x000fe400088f1c05 */
[----:B------:R-:W-:Y:S01]  /*09a0*/  IMAD.U32 R22, RZ, RZ, UR6 ;  /* 0x00000006ff167e24 */ /* 0x000fe2000f8e00ff */
[----:B-1----:R-:W-:-:S03]  /*09b0*/  LEA R18, P0, R4, R18, 0x3 ;  /* 0x0000001204127211 */ /* 0x002fc600078018ff */
[----:B------:R-:W-:Y:S02]  /*09c0*/  MOV R23, UR7 ;  /* 0x0000000700177c02 */ /* 0x000fe40008000f00 */
[----:B------:R-:W-:Y:S02]  /*09d0*/  LEA.HI.X R19, R4, R19, R0, 0x3, P0 ;  /* 0x0000001304137211 */ /* 0x000fe400000f1c00 */
[----:B------:R-:W-:Y:S01]  /*09e0*/  IADD3 R28, P0, PT, R21, R18, RZ ;  /* 0x00000012151c7210 */ /* 0x000fe20007f1e0ff */
[----:B------:R-:W2:Y:S04]  /*09f0*/  LDG.E.64 R24, desc[UR10][R22.64] ;  /* 0x0000000a16187981 */ /* 0x000ea8000c1e1b00 */
[----:B------:R-:W2:Y:S01]  /*0a00*/  LDG.E.64 R26, desc[UR10][R18.64] ;  /* 0x0000000a121a7981 */ /* 0x000ea2000c1e1b00 */
[----:B------:R-:W-:-:S02]  /*0a10*/  IADD3.X R29, PT, PT, R33, R19, RZ, P0, !PT ;  /* 0x00000013211d7210 */ /* 0x000fc400007fe4ff */
        /* <DEDUP_REMOVED lines=10> */
[----:B0-----:R-:W-:Y:S01]  /*0ac0*/  MOV R28, R2 ;  /* 0x00000002001c7202 */ /* 0x001fe20000000f00 */
[----:B------:R-:W-:Y:S01]  /*0ad0*/  UIADD3 UR4, UP1, UPT, UR4, 0x4, URZ ;  /* 0x0000000404047890 */ /* 0x000fe2000ff3e0ff */
[----:B------:R-:W-:-:S03]  /*0ae0*/  MOV R29, R48 ;  /* 0x00000030001d7202 */ /* 0x000fc60000000f00 */
[----:B------:R-:W-:Y:S01]  /*0af0*/  UIADD3.X UR5, UPT, UPT, URZ, UR5, URZ, UP1, !UPT ;  /* 0x00000005ff057290 */ /* 0x000fe20008ffe4ff */
[----:B--2---:R-:W-:Y:S02]  /*0b00*/  IMAD R27, R27, R24, RZ ;  /* 0x000000181b1b7224 */ /* 0x004fe400078e02ff */
[----:B------:R-:W-:-:S04]  /*0b10*/  IMAD.WIDE.U32 R28, R24, R26, R28 ;  /* 0x0000001a181c7225 */ /* 0x000fc800078e001c */
[----:B------:R-:W-:Y:S02]  /*0b20*/  IMAD R27, R25, R26, R27 ;  /* 0x0000001a191b7224 */ /* 0x000fe400078e021b */
[----:B---3--:R-:W-:-:S03]  /*0b30*/  IMAD R17, R17, R14, RZ ;  /* 0x0000000e11117224 */ /* 0x008fc600078e02ff */
[----:B------:R-:W-:Y:S01]  /*0b40*/  IADD3 R29, PT, PT, R29, R27, RZ ;  /* 0x0000001b1d1d7210 */ /* 0x000fe20007ffe0ff */
[-C--:B------:R-:W-:Y:S02]  /*0b50*/  IMAD R17, R15, R16.reuse, R17 ;  /* 0x000000100f117224 */ /* 0x080fe400078e0211 */
[----:B------:R-:W-:-:S04]  /*0b60*/  IMAD.WIDE.U32 R14, R14, R16, R28 ;  /* 0x000000100e0e7225 */ /* 0x000fc800078e001c */
[----:B----4-:R-:W-:Y:S01]  /*0b70*/  IMAD R13, R13, R4, RZ ;  /* 0x000000040d0d7224 */ /* 0x010fe200078e02ff */
[----:B------:R-:W-:-:S03]  /*0b80*/  IADD3 R15, PT, PT, R15, R17, RZ ;  /* 0x000000110f0f7210 */ /* 0x000fc60007ffe0ff */
[-C--:B------:R-:W-:Y:S02]  /*0b90*/  IMAD R13, R5, R12.reuse, R13 ;  /* 0x0000000c050d7224 */ /* 0x080fe400078e020d */
[----:B------:R-:W-:-:S04]  /*0ba0*/  IMAD.WIDE.U32 R4, R4, R12, R14 ;  /* 0x0000000c04047225 */ /* 0x000fc800078e000e */
[----:B-----5:R-:W-:Y:S02]  /*0bb0*/  IMAD R15, R21, R18, RZ ;  /* 0x00000012150f7224 */ /* 0x020fe400078e02ff */
[----:B------:R-:W-:Y:S02]  /*0bc0*/  IMAD.IADD R5, R5, 0x1, R13 ;  /* 0x0000000105057824 */ /* 0x000fe400078e020d */
[-C--:B------:R-:W-:Y:S02]  /*0bd0*/  IMAD R15, R19, R20.reuse, R15 ;  /* 0x00000014130f7224 */ /* 0x080fe400078e020f */
[----:B------:R-:W-:-:S05]  /*0be0*/  IMAD.WIDE.U32 R18, R18, R20, R4 ;  /* 0x0000001412127225 */ /* 0x000fca00078e0004 */
[----:B------:R-:W-:Y:S02]  /*0bf0*/  IADD3 R48, PT, PT, R19, R15, RZ ;  /* 0x0000000f13307210 */ /* 0x000fe40007ffe0ff */
[----:B------:R-:W-:-:S07]  /*0c00*/  MOV R2, R18 ;  /* 0x0000001200027202 */ /* 0x000fce0000000f00 */
.L_x_620:
[----:B------:R-:W-:Y:S05]  /*0c10*/  BRA.U !UP0, `(.L_x_619) ;  /* 0x0000000108f87547 */ /* 0x000fea000b800000 */
[----:B------:R-:W-:Y:S02]  /*0c20*/  UISETP.NE.U32.AND UP1, UPT, UR9, URZ, UPT ;  /* 0x000000ff0900728c */ /* 0x000fe4000bf25070 */
[----:B------:R-:W-:Y:S02]  /*0c30*/  ULOP3.LUT UR6, UR15, 0x1, URZ, 0xc0, !UPT ;  /* 0x000000010f067892 */ /* 0x000fe4000f8ec0ff */
[----:B------:R-:W-:Y:S02]  /*0c40*/  UISETP.NE.AND.EX UP1, UPT, UR12, URZ, UPT, UP1 ;  /* 0x000000ff0c00728c */ /* 0x000fe4000bf25310 */
[----:B------:R-:W-:-:S04]  /*0c50*/  UISETP.NE.U32.AND UP0, UPT, UR6, 0x1, UPT ;  /* 0x000000010600788c */ /* 0x000fc8000bf05070 */
[----:B------:R-:W-:-:S03]  /*0c60*/  UISETP.NE.U32.AND.EX UP0, UPT, URZ, URZ, UPT, UP0 ;  /* 0x000000ffff00728c */ /* 0x000fc6000bf05100 */
[----:B------:R-:W-:Y:S08]  /*0c70*/  BRA.U !UP1, `(.L_x_621) ;  /* 0x0000000109847547 */ /* 0x000ff0000b800000 */
[----:B------:R-:W0:Y:S01]  /*0c80*/  LDCU.64 UR6, c[0x0][0x5a8] ;  /* 0x0000b500ff0677ac */ /* 0x000e220008000a00 */
[----:B------:R-:W1:Y:S01]  /*0c90*/  LDC.64 R16, c[0x0][0x590] ;  /* 0x00016400ff107b82 */ /* 0x000e620000000a00 */
[----:B------:R-:W-:Y:S01]  /*0ca0*/  MOV R4, R8 ;  /* 0x0000000800047202 */ /* 0x000fe20000000f00 */
[----:B------:R-:W-:Y:S01]  /*0cb0*/  IMAD R0, R10, UR5, RZ ;  /* 0x000000050a007c24 */ /* 0x000fe2000f8e02ff */
[----:B------:R-:W-:-:S03]  /*0cc0*/  MOV R5, R7 ;  /* 0x0000000700057202 */ /* 0x000fc60000000f00 */
[----:B------:R-:W-:Y:S02]  /*0cd0*/  IMAD R13, R11, UR4, R0 ;  /* 0x000000040b0d7c24 */ /* 0x000fe4000f8e0200 */
[----:B------:R-:W-:-:S04]  /*0ce0*/  IMAD.WIDE.U32 R4, R10, UR4, R4 ;  /* 0x000000040a047c25 */ /* 0x000fc8000f8e0004 */
[----:B------:R-:W-:Y:S01]  /*0cf0*/  IMAD.IADD R0, R5, 0x1, R13 ;  /* 0x0000000105007824 */ /* 0x000fe200078e020d */
[----:B0-----:R-:W-:-:S04]  /*0d00*/  ULEA UR6, UP1, UR4, UR6, 0x3 ;  /* 0x0000000604067291 */ /* 0x001fc8000f8218ff */
[----:B------:R-:W-:Y:S02]  /*0d10*/  ULEA.HI.X UR7, UR4, UR7, UR5, 0x3, UP1 ;  /* 0x0000000704077291 */ /* 0x000fe400088f1c05 */
[----:B------:R-:W-:Y:S02]  /*0d20*/  MOV R12, UR6 ;  /* 0x00000006000c7c02 */ /* 0x000fe40008000f00 */
[C---:B-1----:R-:W-:Y:S02]  /*0d30*/  LEA R16, P0, R4.reuse, R16, 0x3 ;  /* 0x0000001004107211 */ /* 0x042fe400078018ff */
[----:B------:R-:W-:Y:S02]  /*0d40*/  MOV R13, UR7 ;  /* 0x00000007000d7c02 */ /* 0x000fe40008000f00 */
[----:B------:R-:W-:Y:S02]  /*0d50*/  LEA.HI.X R17, R4, R17, R0, 0x3, P0 ;  /* 0x0000001104117211 */ /* 0x000fe400000f1c00 */
[C---:B------:R-:W-:Y:S01]  /*0d60*/  LEA R4, P0, R10.reuse, R16, 0x3 ;  /* 0x000000100a047211 */ /* 0x040fe200078018ff */
[----:B------:R-:W2:Y:S04]  /*0d70*/  LDG.E.64 R14, desc[UR10][R12.64] ;  /* 0x0000000a0c0e7981 */ /* 0x000ea8000c1e1b00 */
[----:B------:R-:W2:Y:S01]  /*0d80*/  LDG.E.64 R18, desc[UR10][R16.64] ;  /* 0x0000000a10127981 */ /* 0x000ea2000c1e1b00 */
[----:B------:R-:W-:-:S03]  /*0d90*/  LEA.HI.X R5, R10, R17, R11, 0x3, P0 ;  /* 0x000000110a057211 */ /* 0x000fc600000f1c0b */
[----:B------:R-:W3:Y:S04]  /*0da0*/  LDG.E.64 R20, desc[UR10][R12.64+0x8] ;  /* 0x0000080a0c147981 */ /* 0x000ee8000c1e1b00 */
[----:B------:R-:W3:Y:S01]  /*0db0*/  LDG.E.64 R4, desc[UR10][R4.64] ;  /* 0x0000000a04047981 */ /* 0x000ee2000c1e1b00 */
[----:B------:R-:W-:Y:S01]  /*0dc0*/  MOV R49, R48 ;  /* 0x0000003000317202 */ /* 0x000fe20000000f00 */
[----:B------:R-:W-:Y:S01]  /*0dd0*/  UIADD3 UR4, UP1, UPT, UR4, 0x2, URZ ;  /* 0x0000000204047890 */ /* 0x000fe2000ff3e0ff */
[----:B------:R-:W-:-:S03]  /*0de0*/  MOV R48, R2 ;  /* 0x0000000200307202 */ /* 0x000fc60000000f00 */
[----:B------:R-:W-:Y:S01]  /*0df0*/  UIADD3.X UR5, UPT, UPT, URZ, UR5, URZ, UP1, !UPT ;  /* 0x00000005ff057290 */ /* 0x000fe20008ffe4ff */
[----:B--2---:R-:W-:Y:S02]  /*0e00*/  IMAD R19, R19, R14, RZ ;  /* 0x0000000e13137224 */ /* 0x004fe400078e02ff */
[----:B------:R-:W-:-:S04]  /*0e10*/  IMAD.WIDE.U32 R48, R14, R18, R48 ;  /* 0x000000120e307225 */ /* 0x000fc800078e0030 */
[----:B------:R-:W-:Y:S02]  /*0e20*/  IMAD R19, R15, R18, R19 ;  /* 0x000000120f137224 */ /* 0x000fe400078e0213 */
[----:B---3--:R-:W-:Y:S02]  /*0e30*/  IMAD R15, R5, R20, RZ ;  /* 0x00000014050f7224 */ /* 0x008fe400078e02ff */
[----:B------:R-:W-:Y:S02]  /*0e40*/  IMAD.IADD R49, R49, 0x1, R19 ;  /* 0x0000000131317824 */ /* 0x000fe400078e0213 */
[-C--:B------:R-:W-:Y:S02]  /*0e50*/  IMAD R15, R21, R4.reuse, R15 ;  /* 0x00000004150f7224 */ /* 0x080fe400078e020f */
[----:B------:R-:W-:-:S05]  /*0e60*/  IMAD.WIDE.U32 R12, R20, R4, R48 ;  /* 0x00000004140c7225 */ /* 0x000fca00078e0030 */
[----:B------:R-:W-:Y:S02]  /*0e70*/  IADD3 R48, PT, PT, R13, R15, RZ ;  /* 0x0000000f0d307210 */ /* 0x000fe40007ffe0ff */
[----:B------:R-:W-:-:S07]  /*0e80*/  MOV R2, R12 ;  /* 0x0000000c00027202 */ /* 0x000fce0000000f00 */
.L_x_621:
[----:B------:R-:W-:Y:S05]  /*0e90*/  BRA.U UP0, `(.L_x_619) ;  /* 0x0000000100587547 */ /* 0x000fea000b800000 */
[----:B------:R-:W0:Y:S01]  /*0ea0*/  LDCU.64 UR6, c[0x0][0x5a8] ;  /* 0x0000b500ff0677ac */ /* 0x000e220008000a00 */
[----:B------:R-:W1:Y:S01]  /*0eb0*/  LDC.64 R12, c[0x0][0x590] ;  /* 0x00016400ff0c7b82 */ /* 0x000e620000000a00 */
[----:B------:R-:W-:Y:S01]  /*0ec0*/  MOV R6, R8 ;  /* 0x0000000800067202 */ /* 0x000fe20000000f00 */
[----:B------:R-:W-:-:S04]  /*0ed0*/  IMAD R0, R10, UR5, RZ ;  /* 0x000000050a007c24 */ /* 0x000fc8000f8e02ff */
        /* <DEDUP_REMOVED lines=8> */
[----:B------:R-:W-:-:S04]  /*0f60*/  LEA.HI.X R9, R6, R13, R0, 0x3, P0 ;  /* 0x0000000d06097211 */ /* 0x000fc800000f1c00 */
[----:B------:R-:W2:Y:S04]  /*0f70*/  LDG.E.64 R4, desc[UR10][R4.64] ;  /* 0x0000000a04047981 */ /* 0x000ea8000c1e1b00 */
[----:B------:R-:W2:Y:S01]  /*0f80*/  LDG.E.64 R6, desc[UR10][R8.64] ;  /* 0x0000000a08067981 */ /* 0x000ea2000c1e1b00 */
[----:B------:R-:W-:Y:S02]  /*0f90*/  MOV R10, R2 ;  /* 0x00000002000a7202 */ /* 0x000fe40000000f00 */
[----:B------:R-:W-:Y:S01]  /*0fa0*/  MOV R11, R48 ;  /* 0x00000030000b7202 */ /* 0x000fe20000000f00 */
[----:B--2---:R-:W-:Y:S02]  /*0fb0*/  IMAD R7, R7, R4, RZ ;  /* 0x0000000407077224 */ /* 0x004fe400078e02ff */
[----:B------:R-:W-:-:S04]  /*0fc0*/  IMAD.WIDE.U32 R10, R4, R6, R10 ;  /* 0x00000006040a7225 */ /* 0x000fc800078e000a */
[----:B------:R-:W-:Y:S01]  /*0fd0*/  IMAD R7, R5, R6, R7 ;  /* 0x0000000605077224 */ /* 0x000fe200078e0207 */
[----:B------:R-:W-:-:S03]  /*0fe0*/  MOV R2, R10 ;  /* 0x0000000a00027202 */ /* 0x000fc60000000f00 */
[----:B------:R-:W-:-:S07]  /*0ff0*/  IMAD.IADD R48, R11, 0x1, R7 ;  /* 0x000000010b307824 */ /* 0x000fce00078e0207 */
.L_x_619:
[----:B------:R-:W0:Y:S01]  /*1000*/  LDC.64 R4, c[0x0][0x580] ;  /* 0x00016000ff047b82 */ /* 0x000e220000000a00 */
[----:B------:R-:W-:Y:S02]  /*1010*/  MOV R49, R48 ;  /* 0x0000003000317202 */ /* 0x000fe40000000f00 */
[----:B------:R-:W-:Y:S02]  /*1020*/  MOV R48, R2 ;  /* 0x0000000200307202 */ /* 0x000fe40000000f00 */
[----:B------:R-:W-:-:S03]  /*1030*/  IADD3 R3, PT, PT, R3, 0x80, RZ ;  /* 0x0000008003037810 */ /* 0x000fc60007ffe0ff */
[----:B0-----:R0:W-:Y:S04]  /*1040*/  STG.E.64 desc[UR10][R4.64], R48 ;  /* 0x0000003004007986 */ /* 0x0011e8000c101b0a */
.L_x_616:
[----:B------:R-:W-:Y:S05]  /*1050*/  BSYNC.RECONVERGENT B0 ;  /* 0x0000000000007941 */ /* 0x000fea0003800200 */
.L_x_615:
[----:B------:R-:W-:-:S13]  /*1060*/  ISETP.GE.AND P0, PT, R3, UR18, PT ;  /* 0x0000001203007c0c */ /* 0x000fda000bf06270 */
[----:B------:R-:W-:Y:S05]  /*1070*/  @P0 EXIT ;  /* 0x000000000000094d */ /* 0x000fea0003800000 */
[----:B------:R-:W1:Y:S01]  /*1080*/  LDC.64 R2, c[0x0][0x588] ;  /* 0x00016200ff027b82 */ /* 0x000e620000000a00 */
[----:B------:R-:W2:Y:S07]  /*1090*/  LDCU.64 UR4, c[0x0][0x598] ;  /* 0x0000b300ff0477ac */ /* 0x000eae0008000a00 */
[----:B------:R-:W3:Y:S01]  /*10a0*/  LDC.64 R6, c[0x0][0x5b0] ;  /* 0x00016c00ff067b82 */ /* 0x000ee20000000a00 */
[----:B-1----:R-:W2:Y:S01]  /*10b0*/  LDG.E.64 R2, desc[UR10][R2.64] ;  /* 0x0000000a02027981 */ /* 0x002ea2000c1e1b00 */
[----:B------:R-:W-:Y:S01]  /*10c0*/  UISETP.GE.U32.AND UP0, UPT, UR16, 0x8, UPT ;  /* 0x000000081000788c */ /* 0x000fe2000bf06070 */
[----:B------:R-:W-:-:S02]  /*10d0*/  HFMA2 R50, -RZ, RZ, 0, 0 ;  /* 0x00000000ff327431 */ /* 0x000fc400000001ff */
[----:B0-----:R-:W-:Y:S01]  /*10e0*/  IMAD.MOV.U32 R49, RZ, RZ, RZ ;  /* 0x000000ffff317224 */ /* 0x001fe200078e00ff */
[----:B------:R-:W-:Y:S01]  /*10f0*/  UISETP.GE.AND.EX UP0, UPT, UR17, URZ, UPT, UP0 ;  /* 0x000000ff1100728c */ /* 0x000fe2000bf06300 */
[----:B--2---:R-:W-:Y:S02]  /*1100*/  IMAD R5, R3, UR4, RZ ;  /* 0x0000000403057c24 */ /* 0x004fe4000f8e02ff */
[----:B------:R-:W-:Y:S01]  /*1110*/  IMAD.WIDE.U32 R8, R2, UR4, RZ ;  /* 0x0000000402087c25 */ /* 0x000fe2000f8e00ff */
[----:B------:R-:W-:-:S03]  /*1120*/  UMOV UR4, URZ ;  /* 0x000000ff00047c82 */ /* 0x000fc60008000000 */
[----:B------:R-:W-:Y:S01]  /*1130*/  IMAD R5, R2, UR5, R5 ;  /* 0x0000000502057c24 */ /* 0x000fe2000f8e0205 */
[----:B------:R-:W-:-:S04]  /*1140*/  UMOV UR5, URZ ;  /* 0x000000ff00057c82 */ /* 0x000fc80008000000 */
[----:B------:R-:W-:Y:S01]  /*1150*/  IADD3 R5, PT, PT, R9, R5, RZ ;  /* 0x0000000509057210 */ /* 0x000fe20007ffe0ff */
[----:B---3--:R-:W-:Y:S06]  /*1160*/  BRA.U !UP0, `(.L_x_622) ;  /* 0x0000000508687547 */ /* 0x008fec000b800000 */
[----:B------:R-:W0:Y:S01]  /*1170*/  LDC.64 R46, c[0x0][0x590] ;  /* 0x00016400ff2e7b82 */ /* 0x000e220000000a00 */
[----:B------:R-:W1:Y:S01]  /*1180*/  LDCU.64 UR4, c[0x0][0x5a8] ;  /* 0x0000b500ff0477ac */ /* 0x000e620008000a00 */
[----:B------:R-:W-:Y:S01]  /*1190*/  SHF.L.U32 R11, R7, 0x3, RZ ;  /* 0x00000003070b7819 */ /* 0x000fe200000006ff */
[C---:B------:R-:W-:Y:S01]  /*11a0*/  IMAD.WIDE.U32 R2, R6.reuse, 0x8, RZ ;  /* 0x0000000806027825 */ /* 0x040fe200078e00ff */
[----:B------:R-:W-:Y:S02]  /*11b0*/  SHF.L.U64.HI R0, R6, 0x6, R7 ;  /* 0x0000000606007819 */ /* 0x000fe40000010207 */
[----:B------:R-:W-:Y:S01]  /*11c0*/  MOV R50, RZ ;  /* 0x000000ff00327202 */ /* 0x000fe20000000f00 */
[----:B------:R-:W-:Y:S01]  /*11d0*/  IMAD.IADD R48, R3, 0x1, R11 ;  /* 0x0000000103307824 */ /* 0x000fe200078e020b */
[----:B------:R-:W-:Y:S01]  /*11e0*/  MOV R49, RZ ;  /* 0x000000ff00317202 */ /* 0x000fe20000000f00 */
[----:B-1----:R-:W-:Y:S02]  /*11f0*/  UIADD3 UR6, UP0, UPT, UR4, 0x20, URZ ;  /* 0x0000002004067890 */ /* 0x002fe4000ff1e0ff */
[----:B------:R-:W-:-:S02]  /*1200*/  ULOP3.LUT UR4, UR15, 0xfffffff8, URZ, 0xc0, !UPT ;  /* 0xfffffff80f047892 */ /* 0x000fc4000f8ec0ff */
[----:B------:R-:W-:Y:S01]  /*1210*/  UIADD3.X UR7, UPT, UPT, URZ, UR5, URZ, UP0, !UPT ;  /* 0x00000005ff077290 */ /* 0x000fe200087fe4ff */
[C---:B0-----:R-:W-:Y:S01]  /*1220*/  LEA R46, P0, R8.reuse, R46, 0x3 ;  /* 0x0000002e082e7211 */ /* 0x041fe200078018ff */
[----:B------:R-:W-:Y:S01]  /*1230*/  ULOP3.LUT UR5, UR8, 0x7fffffff, URZ, 0xc0, !UPT ;  /* 0x7fffffff08057892 */ /* 0x000fe2000f8ec0ff */
[----:B------:R-:W-:Y:S02]  /*1240*/  MOV R10, UR6 ;  /* 0x00000006000a7c02 */ /* 0x000fe40008000f00 */
[----:B------:R-:W-:Y:S01]  /*1250*/  LEA.HI.X R47, R8, R47, R5, 0x3, P0 ;  /* 0x0000002f082f7211 */ /* 0x000fe200000f1c05 */
[----:B------:R-:W-:Y:S01]  /*1260*/  UMOV UR6, UR4 ;  /* 0x0000000400067c82 */ /* 0x000fe20008000000 */
[----:B------:R-:W-:Y:S02]  /*1270*/  MOV R11, UR7 ;  /* 0x00000007000b7c02 */ /* 0x000fe40008000f00 */
[----:B------:R-:W-:-:S05]  /*1280*/  UMOV UR7, UR5 ;  /* 0x0000000500077c82 */ /* 0x000fca0008000000 */
.L_x_623:
[----:B------:R0:W2:Y:S01]  /*1290*/  LDG.E.64 R12, desc[UR10][R46.64] ;  /* 0x0000000a2e0c7981 */ /* 0x0000a2000c1e1b00 */
[----:B------:R-:W-:-:S03]  /*12a0*/  IADD3 R28, P0, PT, R46, R2, RZ ;  /* 0x000000022e1c7210 */ /* 0x000fc60007f1e0ff */
[----:B------:R-:W2:Y:S01]  /*12b0*/  LDG.E.64 R14, desc[UR10][R10.64+-0x20] ;  /* 0xffffe00a0a0e7981 */ /* 0x000ea2000c1e1b00 */
[----:B------:R-:W-:-:S03]  /*12c0*/  IADD3.X R29, PT, PT, R47, R48, RZ, P0, !PT ;  /* 0x000000302f1d7210 */ /* 0x000fc600007fe4ff */
[----:B------:R-:W3:Y:S01]  /*12d0*/  LDG.E.64 R16, desc[UR10][R10.64+-0x18] ;  /* 0xffffe80a0a107981 */ /* 0x000ee2000c1e1b00 */
[----:B------:R-:W-:-:S03]  /*12e0*/  IADD3 R32, P0, PT, R28, R2, RZ ;  /* 0x000000021c207210 */ /* 0x000fc60007f1e0ff */
[----:B------:R-:W3:Y:S01]  /*12f0*/  LDG.E.64 R18, desc[UR10][R28.64] ;  /* 0x0000000a1c127981 */ /* 0x000ee2000c1e1b00 */
[----:B------:R-:W-:Y:S02]  /*1300*/  IADD3.X R33, PT, PT, R29, R48, RZ, P0, !PT ;  /* 0x000000301d217210 */ /* 0x000fe400007fe4ff */
[-C--:B------:R-:W-:Y:S01]  /*1310*/  IADD3 R36, P0, PT, R32, R2.reuse, RZ ;  /* 0x0000000220247210 */ /* 0x080fe20007f1e0ff */
[----:B------:R-:W4:Y:S04]  /*1320*/  LDG.E.64 R20, desc[UR10][R10.64+-0x10] ;  /* 0xfffff00a0a147981 */ /* 0x000f28000c1e1b00 */
[----:B------:R-:W4:Y:S01]  /*1330*/  LDG.E.64 R22, desc[UR10][R32.64] ;  /* 0x0000000a20167981 */ /* 0x000f22000c1e1b00 */
[----:B------:R-:W-:Y:S01]  /*1340*/  IMAD.X R37, R33, 0x1, R48, P0 ;  /* 0x0000000121257824 */ /* 0x000fe200000e0630 */
[----:B------:R-:W-:-:S02]  /*1350*/  IADD3 R42, P0, PT, R36, R2, RZ ;  /* 0x00000002242a7210 */ /* 0x000fc40007f1e0ff */
[----:B------:R-:W5:Y:S04]  /*1360*/  LDG.E.64 R24, desc[UR10][R10.64+-0x8] ;  /* 0xfffff80a0a187981 */ /* 0x000f68000c1e1b00 */
[----:B------:R-:W5:Y:S01]  /*1370*/  LDG.E.64 R26, desc[UR10][R36.64] ;  /* 0x0000000a241a7981 */ /* 0x000f62000c1e1b00 */
[----:B------:R-:W-:Y:S02]  /*1380*/  IADD3.X R43, PT, PT, R37, R48, RZ, P0, !PT ;  /* 0x00000030252b7210 */ /* 0x000fe400007fe4ff */
[----:B------:R-:W-:Y:S01]  /*1390*/  IADD3 R52, P0, PT, R42, R2, RZ ;  /* 0x000000022a347210 */ /* 0x000fe20007f1e0ff */
[----:B------:R-:W5:Y:S04]  /*13a0*/  LDG.E.64 R28, desc[UR10][R10.64] ;  /* 0x0000000a0a1c7981 */ /* 0x000f68000c1e1b00 */
[----:B------:R-:W5:Y:S01]  /*13b0*/  LDG.E.64 R30, desc[UR10][R42.64] ;  /* 0x0000000a2a1e7981 */ /* 0x000f62000c1e1b00 */
[----:B------:R-:W-:-:S03]  /*13c0*/  IADD3.X R53, PT, PT, R43, R48, RZ, P0, !PT ;  /* 0x000000302b357210 */ /* 0x000fc600007fe4ff */
[----:B------:R-:W5:Y:S01]  /*13d0*/  LDG.E.64 R32, desc[UR10][R10.64+0x8] ;  /* 0x0000080a0a207981 */ /* 0x000f62000c1e1b00 */
[----:B------:R-:W-:-:S03]  /*13e0*/  IADD3 R44, P0, PT, R52, R2, RZ ;  /* 0x00000002342c7210 */ /* 0x000fc60007f1e0ff */
[----:B------:R-:W5:Y:S01]  /*13f0*/  LDG.E.64 R34, desc[UR10][R52.64] ;  /* 0x0000000a34227981 */ /* 0x000f62000c1e1b00 */
[----:B------:R-:W-:Y:S02]  /*1400*/  IADD3.X R45, PT, PT, R53, R48, RZ, P0, !PT ;  /* 0x00000030352d7210 */ /* 0x000fe400007fe4ff */
[----:B------:R-:W-:Y:S01]  /*1410*/  IADD3 R40, P0, PT, R44, R2, RZ ;  /* 0x000000022c287210 */ /* 0x000fe20007f1e0ff */
[----:B------:R-:W5:Y:S04]  /*1420*/  LDG.E.64 R36, desc[UR10][R10.64+0x10] ;  /* 0x0000100a0a247981 */ /* 0x000f68000c1e1b00 */
[----:B------:R-:W5:Y:S01]  /*1430*/  LDG.E.64 R38, desc[UR10][R44.64] ;  /* 0x0000000a2c267981 */ /* 0x000f62000c1e1b00 */
[----:B------:R-:W-:-:S03]  /*1440*/  IADD3.X R41, PT, PT, R45, R48, RZ, P0, !PT ;  /* 0x000000302d297210 */ /* 0x000fc600007fe4ff */
[----:B------:R1:W5:Y:S04]  /*1450*/  LDG.E.64 R42, desc[UR10][R10.64+0x18] ;  /* 0x0000180a0a2a7981 */ /* 0x000368000c1e1b00 */
[----:B------:R-:W5:Y:S01]  /*1460*/  LDG.E.64 R40, desc[UR10][R40.64] ;  /* 0x0000000a28287981 */ /* 0x000f62000c1e1b00 */
[----:B------:R-:W-:Y:S01]  /*1470*/  IMAD.MOV.U32 R51, RZ, RZ, R49 ;  /* 0x000000ffff337224 */ /* 0x000fe200078e0031 */
[----:B------:R-:W-:Y:S01]  /*1480*/  UIADD3 UR6, UP0, UPT, UR6, -0x8, URZ ;  /* 0xfffffff806067890 */ /* 0x000fe2000ff1e0ff */
[----:B0-----:R-:W-:-:S03]  /*1490*/  LEA R46, P0, R6, R46, 0x6 ;  /* 0x0000002e062e7211 */ /* 0x001fc600078030ff */
[----:B------:R-:W-:Y:S01]  /*14a0*/  UIADD3.X UR7, UPT, UPT, UR7, -0x1, URZ, UP0, !UPT ;  /* 0xffffffff07077890 */ /* 0x000fe200087fe4ff */
[----:B-1----:R-:W-:Y:S01]  /*14b0*/  IADD3 R10, P1, PT, R10, 0x40, RZ ;  /* 0x000000400a0a7810 */ /* 0x002fe20007f3e0ff */
[----:B------:R-:W-:Y:S01]  /*14c0*/  UISETP.NE.U32.AND UP0, UPT, UR6, URZ, UPT ;  /* 0x000000ff0600728c */ /* 0x000fe2000bf05070 */
[----:B------:R-:W-:Y:S02]  /*14d0*/  IMAD.X R47, R47, 0x1, R0, P0 ;  /* 0x000000012f2f7824 */ /* 0x000fe400000e0600 */
[----:B------:R-:W-:Y:S01]  /*14e0*/  IADD3.X R11, PT, PT, RZ, R11, RZ, P1, !PT ;  /* 0x0000000bff0b7210 */ /* 0x000fe20000ffe4ff */
[----:B------:R-:W-:Y:S01]  /*14f0*/  UISETP.NE.AND.EX UP0, UPT, UR7, URZ, UPT, UP0 ;  /* 0x000000ff0700728c */ /* 0x000fe2000bf05300 */
[----:B--2---:R-:W-:Y:S02]  /*1500*/  IMAD R13, R13, R14, RZ ;  /* 0x0000000e0d0d7224 */ /* 0x004fe400078e02ff */
[----:B------:R-:W-:-:S04]  /*1510*/  IMAD.WIDE.U32 R50, R14, R12, R50 ;  /* 0x0000000c0e327225 */ /* 0x000fc800078e0032 */
[----:B------:R-:W-:-:S05]  /*1520*/  IMAD R13, R15, R12, R13 ;  /* 0x0000000c0f0d7224 */ /* 0x000fca00078e020d */
[----:B------:R-:W-:Y:S01]  /*1530*/  IADD3 R51, PT, PT, R51, R13, RZ ;  /* 0x0000000d33337210 */ /* 0x000fe20007ffe0ff */
[----:B---3--:R-:W-:-:S04]  /*1540*/  IMAD R13, R19, R16, RZ ;  /* 0x00000010130d7224 */ /* 0x008fc800078e02ff */
[-C--:B------:R-:W-:Y:S02]  /*1550*/  IMAD R13, R17, R18.reuse, R13 ;  /* 0x00000012110d7224 */ /* 0x080fe400078e020d */
[----:B------:R-:W-:-:S05]  /*1560*/  IMAD.WIDE.U32 R16, R16, R18, R50 ;  /* 0x0000001210107225 */ /* 0x000fca00078e0032 */
[----:B------:R-:W-:Y:S01]  /*1570*/  IADD3 R17, PT, PT, R17, R13, RZ ;  /* 0x0000000d11117210 */ /* 0x000fe20007ffe0ff */
[----:B----4-:R-:W-:-:S04]  /*1580*/  IMAD R13, R23, R20, RZ ;  /* 0x00000014170d7224 */ /* 0x010fc800078e02ff */
[-C--:B------:R-:W-:Y:S02]  /*1590*/  IMAD R13, R21, R22.reuse, R13 ;  /* 0x00000016150d7224 */ /* 0x080fe400078e020d */
[----:B------:R-:W-:-:S05]  /*15a0*/  IMAD.WIDE.U32 R20, R20, R22, R16 ;  /* 0x0000001614147225 */ /* 0x000fca00078e0010 */
[----:B------:R-:W-:Y:S01]  /*15b0*/  IADD3 R21, PT, PT, R21, R13, RZ ;  /* 0x0000000d15157210 */ /* 0x000fe20007ffe0ff */
        /* <DEDUP_REMOVED lines=9> */
[----:B------:R-:W-:Y:S02]  /*1650*/  IMAD R15, R41, R42, RZ ;  /* 0x0000002a290f7224 */ /* 0x000fe400078e02ff */
[-C--:B------:R-:W-:Y:S02]  /*1660*/  IMAD R13, R33, R34.reuse, R13 ;  /* 0x00000022210d7224 */ /* 0x080fe400078e020d */
[----:B------:R-:W-:-:S04]  /*1670*/  IMAD.WIDE.U32 R32, R32, R34, R28 ;  /* 0x0000002220207225 */ /* 0x000fc800078e001c */
[----:B------:R-:W-:Y:S01]  /*1680*/  IMAD R15, R43, R40, R15 ;  /* 0x000000282b0f7224 */ /* 0x000fe200078e020f */
[----:B------:R-:W-:Y:S01]  /*1690*/  IADD3 R33, PT, PT, R33, R13, RZ ;  /* 0x0000000d21217210 */ /* 0x000fe20007ffe0ff */
[----:B------:R-:W-:-:S04]  /*16a0*/  IMAD R13, R39, R36, RZ ;  /* 0x00000024270d7224 */ /* 0x000fc800078e02ff */
[-C--:B------:R-:W-:Y:S02]  /*16b0*/  IMAD R13, R37, R38.reuse, R13 ;  /* 0x00000026250d7224 */ /* 0x080fe400078e020d */
[----:B------:R-:W-:-:S05]  /*16c0*/  IMAD.WIDE.U32 R36, R36, R38, R32 ;  /* 0x0000002624247225 */ /* 0x000fca00078e0020 */
[----:B------:R-:W-:-:S03]  /*16d0*/  IADD3 R37, PT, PT, R37, R13, RZ ;  /* 0x0000000d25257210 */ /* 0x000fc60007ffe0ff */
[----:B------:R-:W-:-:S05]  /*16e0*/  IMAD.WIDE.U32 R50, R42, R40, R36 ;  /* 0x000000282a327225 */ /* 0x000fca00078e0024 */
[----:B------:R-:W-:Y:S01]  /*16f0*/  IADD3 R49, PT, PT, R51, R15, RZ ;  /* 0x0000000f33317210 */ /* 0x000fe20007ffe0ff */
[----:B------:R-:W-:Y:S06]  /*1700*/  BRA.U UP0, `(.L_x_623) ;  /* 0xfffffff900e07547 */ /* 0x000fec000b83ffff */
.L_x_622:
        /* <DEDUP_REMOVED lines=11> */
[C---:B------:R-:W-:Y:S02]  /*17c0*/  IMAD R0, R6.reuse, UR5, RZ ;  /* 0x0000000506007c24 */ /* 0x040fe4000f8e02ff */
[C---:B------:R-:W-:Y:S02]  /*17d0*/  IMAD.SHL.U32 R31, R6.reuse, 0x8, RZ ;  /* 0x00000008061f7824 */ /* 0x040fe400078e00ff */
[----:B------:R-:W-:-:S04]  /*17e0*/  IMAD.WIDE.U32 R2, R6, UR4, R4 ;  /* 0x0000000406027c25 */ /* 0x000fc8000f8e0004 */
[----:B------:R-:W-:-:S05]  /*17f0*/  IMAD R11, R7, UR4, R0 ;  /* 0x00000004070b7c24 */ /* 0x000fca000f8e0200 */
[----:B------:R-:W-:Y:S01]  /*1800*/  IADD3 R0, PT, PT, R3, R11, RZ ;  /* 0x0000000b03007210 */ /* 0x000fe20007ffe0ff */
[----:B0-----:R-:W-:Y:S01]  /*1810*/  ULEA UR6, UP1, UR4, UR6, 0x3 ;  /* 0x0000000604067291 */ /* 0x001fe2000f8218ff */
[----:B------:R-:W-:-:S03]  /*1820*/  SHF.L.U64.HI R3, R6, 0x3, R7 ;  /* 0x0000000306037819 */ /* 0x000fc60000010207 */
[----:B------:R-:W-:Y:S02]  /*1830*/  ULEA.HI.X UR7, UR4, UR7, UR5, 0x3, UP1 ;  /* 0x0000000704077291 */ /* 0x000fe400088f1c05 */
[----:B------:R-:W-:Y:S02]  /*1840*/  MOV R16, UR6 ;  /* 0x0000000600107c02 */ /* 0x000fe40008000f00 */
[C---:B-1----:R-:W-:Y:S02]  /*1850*/  LEA R14, P0, R2.reuse, R14, 0x3 ;  /* 0x0000000e020e7211 */ /* 0x042fe400078018ff */
        /* <DEDUP_REMOVED lines=9> */
[----:B------:R-:W-:-:S03]  /*18f0*/  IADD3.X R29, PT, PT, R27, R3, RZ, P0, !PT ;  /* 0x000000031b1d7210 */ /* 0x000fc600007fe4ff */
[----:B------:R-:W4:Y:S01]  /*1900*/  LDG.E.64 R10, desc[UR10][R16.64+0x10] ;  /* 0x0000100a100a7981 */ /* 0x000f22000c1e1b00 */
[----:B------:R-:W-:-:S03]  /*1910*/  IADD3 R30, P0, PT, R28, R31, RZ ;  /* 0x0000001f1c1e7210 */ /* 0x000fc60007f1e0ff */
[----:B------:R-:W4:Y:S01]  /*1920*/  LDG.E.64 R12, desc[UR10][R28.64] ;  /* 0x0000000a1c0c7981 */ /* 0x000f22000c1e1b00 */
[----:B------:R-:W-:-:S03]  /*1930*/  IADD3.X R31, PT, PT, R29, R3, RZ, P0, !PT ;  /* 0x000000031d1f7210 */ /* 0x000fc600007fe4ff */
[----:B------:R-:W5:Y:S04]  /*1940*/  LDG.E.64 R2, desc[UR10][R16.64+0x18] ;  /* 0x0000180a10027981 */ /* 0x000f68000c1e1b00 */
[----:B------:R-:W5:Y:S01]  /*1950*/  LDG.E.64 R14, desc[UR10][R30.64] ;  /* 0x0000000a1e0e7981 */ /* 0x000f62000c1e1b00 */
[----:B------:R-:W-:Y:S01]  /*1960*/  MOV R51, R49 ;  /* 0x0000003100337202 */ /* 0x000fe20000000f00 */
[----:B------:R-:W-:-:S04]  /*1970*/  UIADD3 UR4, UP1, UPT, UR4, 0x4, URZ ;  /* 0x0000000404047890 */ /* 0x000fc8000ff3e0ff */
[----:B------:R-:W-:Y:S01]  /*1980*/  UIADD3.X UR5, UPT, UPT, URZ, UR5, URZ, UP1, !UPT ;  /* 0x00000005ff057290 */ /* 0x000fe20008ffe4ff */
[----:B--2---:R-:W-:Y:S02]  /*1990*/  IMAD R21, R21, R18, RZ ;  /* 0x0000001215157224 */ /* 0x004fe400078e02ff */
[----:B0-----:R-:W-:-:S04]  /*19a0*/  IMAD.WIDE.U32 R26, R18, R20, R50 ;  /* 0x00000014121a7225 */ /* 0x001fc800078e0032 */
[----:B------:R-:W-:Y:S02]  /*19b0*/  IMAD R21, R19, R20, R21 ;  /* 0x0000001413157224 */ /* 0x000fe400078e0215 */
[----:B---3--:R-:W-:Y:S02]  /*19c0*/  IMAD R19, R25, R22, RZ ;  /* 0x0000001619137224 */ /* 0x008fe400078e02ff */
[----:B------:R-:W-:Y:S02]  /*19d0*/  IMAD.IADD R27, R27, 0x1, R21 ;  /* 0x000000011b1b7824 */ /* 0x000fe400078e0215 */
[-C--:B------:R-:W-:Y:S02]  /*19e0*/  IMAD R19, R23, R24.reuse, R19 ;  /* 0x0000001817137224 */ /* 0x080fe400078e0213 */
[----:B------:R-:W-:-:S04]  /*19f0*/  IMAD.WIDE.U32 R22, R22, R24, R26 ;  /* 0x0000001816167225 */ /* 0x000fc800078e001a */
[----:B----4-:R-:W-:Y:S01]  /*1a00*/  IMAD R13, R13, R10, RZ ;  /* 0x0000000a0d0d7224 */ /* 0x010fe200078e02ff */
[----:B------:R-:W-:-:S03]  /*1a10*/  IADD3 R23, PT, PT, R23, R19, RZ ;  /* 0x0000001317177210 */ /* 0x000fc60007ffe0ff */
[-C--:B------:R-:W-:Y:S02]  /*1a20*/  IMAD R13, R11, R12.reuse, R13 ;  /* 0x0000000c0b0d7224 */ /* 0x080fe400078e020d */
[----:B------:R-:W-:-:S04]  /*1a30*/  IMAD.WIDE.U32 R10, R10, R12, R22 ;  /* 0x0000000c0a0a7225 */ /* 0x000fc800078e0016 */
[----:B-----5:R-:W-:Y:S01]  /*1a40*/  IMAD R15, R15, R2, RZ ;  /* 0x000000020f0f7224 */ /* 0x020fe200078e02ff */
[----:B------:R-:W-:-:S03]  /*1a50*/  IADD3 R11, PT, PT, R11, R13, RZ ;  /* 0x0000000d0b0b7210 */ /* 0x000fc60007ffe0ff */
[-C--:B------:R-:W-:Y:S02]  /*1a60*/  IMAD R15, R3, R14.reuse, R15 ;  /* 0x0000000e030f7224 */ /* 0x080fe400078e020f */
[----:B------:R-:W-:-:S05]  /*1a70*/  IMAD.WIDE.U32 R50, R2, R14, R10 ;  /* 0x0000000e02327225 */ /* 0x000fca00078e000a */
[----:B------:R-:W-:-:S07]  /*1a80*/  IADD3 R49, PT, PT, R51, R15, RZ ;  /* 0x0000000f33317210 */ /* 0x000fce0007ffe0ff */
.L_x_625:
        /* <DEDUP_REMOVED lines=10> */
[C---:B------:R-:W-:Y:S02]  /*1b30*/  IMAD R0, R6.reuse, UR5, RZ ;  /* 0x0000000506007c24 */ /* 0x040fe4000f8e02ff */
[----:B------:R-:W-:Y:S02]  /*1b40*/  IMAD.MOV.U32 R3, RZ, RZ, R5 ;  /* 0x000000ffff037224 */ /* 0x000fe400078e0005 */
[----:B------:R-:W-:Y:S02]  /*1b50*/  IMAD R11, R7, UR4, R0 ;  /* 0x00000004070b7c24 */ /* 0x000fe4000f8e0200 */
[----:B------:R-:W-:-:S05]  /*1b60*/  IMAD.WIDE.U32 R2, R6, UR4, R2 ;  /* 0x0000000406027c25 */ /* 0x000fca000f8e0002 */
[----:B------:R-:W-:Y:S01]  /*1b70*/  IADD3 R0, PT, PT, R3, R11, RZ ;  /* 0x0000000b03007210 */ /* 0x000fe20007ffe0ff */
        /* <DEDUP_REMOVED lines=13> */
[----:B------:R-:W-:-:S04]  /*1c50*/  UIADD3 UR4, UP1, UPT, UR4, 0x2, URZ ;  /* 0x0000000204047890 */ /* 0x000fc8000ff3e0ff */
        /* <DEDUP_REMOVED lines=9> */
.L_x_626:
        /* <DEDUP_REMOVED lines=10> */
[----:B------:R-:W-:Y:S02]  /*1d90*/  MOV R2, UR6 ;  /* 0x0000000600027c02 */ /* 0x000fe40008000f00 */
[C---:B-1----:R-:W-:Y:S02]  /*1da0*/  LEA R6, P0, R4.reuse, R10, 0x3 ;  /* 0x0000000a04067211 */ /* 0x042fe400078018ff */
[----:B------:R-:W-:Y:S02]  /*1db0*/  IMAD.U32 R3, RZ, RZ, UR4 ;  /* 0x00000004ff037e24 */ /* 0x000fe4000f8e00ff */
[----:B------:R-:W-:-:S04]  /*1dc0*/  LEA.HI.X R7, R4, R11, R0, 0x3, P0 ;  /* 0x0000000b04077211 */ /* 0x000fc800000f1c00 */
[----:B------:R-:W2:Y:S04]  /*1dd0*/  LDG.E.64 R2, desc[UR10][R2.64] ;  /* 0x0000000a02027981 */ /* 0x000ea8000c1e1b00 */
[----:B------:R-:W2:Y:S01]  /*1de0*/  LDG.E.64 R4, desc[UR10][R6.64] ;  /* 0x0000000a06047981 */ /* 0x000ea2000c1e1b00 */
[----:B------:R-:W-:Y:S01]  /*1df0*/  MOV R51, R49 ;  /* 0x0000003100337202 */ /* 0x000fe20000000f00 */
[----:B--2---:R-:W-:Y:S02]  /*1e00*/  IMAD R5, R5, R2, RZ ;  /* 0x0000000205057224 */ /* 0x004fe400078e02ff */
[----:B------:R-:W-:-:S04]  /*1e10*/  IMAD.WIDE.U32 R50, R2, R4, R50 ;  /* 0x0000000402327225 */ /* 0x000fc800078e0032 */
[----:B------:R-:W-:-:S05]  /*1e20*/  IMAD R5, R3, R4, R5 ;  /* 0x0000000403057224 */ /* 0x000fca00078e0205 */
[----:B------:R-:W-:-:S07]  /*1e30*/  IADD3 R49, PT, PT, R51, R5, RZ ;  /* 0x0000000533317210 */ /* 0x000fce0007ffe0ff */
.L_x_624:
[----:B------:R-:W0:Y:S01]  /*1e40*/  LDC.64 R2, c[0x0][0x580] ;  /* 0x00016000ff027b82 */ /* 0x000e220000000a00 */
[----:B------:R-:W-:-:S05]  /*1e50*/  MOV R51, R49 ;  /* 0x0000003100337202 */ /* 0x000fca0000000f00 */
[----:B0-----:R-:W-:Y:S01]  /*1e60*/  STG.E.64 desc[UR10][R2.64], R50 ;  /* 0x0000003202007986 */ /* 0x001fe2000c101b0a */
[----:B------:R-:W-:Y:S05]  /*1e70*/  EXIT ;  /* 0x000000000000794d */ /* 0x000fea0003800000 */
.L_x_614:
[----:B------:R-:W0:Y:S02]  /*1e80*/  LDCU UR4, c[0x0][0x380] ;  /* 0x00007000ff0477ac */ /* 0x000e240008000800 */
[----:B0-----:R-:W-:-:S13]  /*1e90*/  ISETP.GE.AND P0, PT, R3, UR4, PT ;  /* 0x0000000403007c0c */ /* 0x001fda000bf06270 */
[----:B------:R-:W-:Y:S05]  /*1ea0*/  @P0 EXIT ;  /* 0x000000000000094d */ /* 0x000fea0003800000 */
[----:B------:R-:W0:Y:S02]  /*1eb0*/  LDC.64 R2, c[0x0][0x580] ;  /* 0x00016000ff027b82 */ /* 0x000e240000000a00 */
[----:B0-----:R-:W-:Y:S01]  /*1ec0*/  STG.E.64 desc[UR10][R2.64], RZ ;  /* 0x000000ff02007986 */ /* 0x001fe2000c101b0a */
[----:B------:R-:W-:Y:S05]  /*1ed0*/  EXIT ;  /* 0x000000000000794d */ /* 0x000fea0003800000 */
.L_x_613:
[----:B------:R-:W0:Y:S01]  /*1ee0*/  LDCU.64 UR12, c[0x0][0x5a0] ;  /* 0x0000b400ff0c77ac */ /* 0x000e220008000a00 */
[----:B------:R-:W-:Y:S01]  /*1ef0*/  IADD3 R0, PT, PT, R0, -0x1, RZ ;  /* 0xffffffff00007810 */ /* 0x000fe20007ffe0ff */
[----:B0-----:R-:W-:-:S04]  /*1f00*/  UISETP.GE.U32.AND UP0, UPT, UR12, 0x1, UPT ;  /* 0x000000010c00788c */ /* 0x001fc8000bf06070 */
[----:B------:R-:W-:-:S09]  /*1f10*/  UISETP.GE.AND.EX UP0, UPT, UR13, URZ, UPT, UP0 ;  /* 0x000000ff0d00728c */ /* 0x000fd2000bf06300 */
[----:B------:R-:W-:Y:S05]  /*1f20*/  BRA.U !UP0, `(.L_x_627) ;  /* 0x0000004108b07547 */ /* 0x000fea000b800000 */
[----:B------:R-:W0:Y:S01]  /*1f30*/  LDCU UR19, c[0x0][0x380] ;  /* 0x00007000ff1377ac */ /* 0x000e220008000800 */
[----:B------:R-:W-:Y:S01]  /*1f40*/  VIMNMX.U32 R2, PT, PT, R0, 0x18, PT ;  /* 0x0000001800027848 */ /* 0x000fe20003fe0000 */
[----:B------:R-:W-:Y:S01]  /*1f50*/  BSSY.RECONVERGENT B0, `(.L_x_628) ;  /* 0x000021a000007945 */ /* 0x000fe20003800200 */
[----:B------:R-:W-:-:S03]  /*1f60*/  UISETP.GT.U32.AND UP0, UPT, UR12, 0x1, UPT ;  /* 0x000000010c00788c */ /* 0x000fc6000bf04070 */
[----:B------:R-:W-:Y:S01]  /*1f70*/  VIADD R2, R2, 0x1 ;  /* 0x0000000102027836 */ /* 0x000fe20000000000 */
        /* <DEDUP_REMOVED lines=9> */
[----:B------:R-:W0:Y:S01]  /*2010*/  LDCU.64 UR4, c[0x0][0x390] ;  /* 0x00007200ff0477ac */ /* 0x000e220008000a00 */
[----:B------:R-:W-:Y:S01]  /*2020*/  HFMA2 R4, -RZ, RZ, 0, 0 ;  /* 0x00000000ff047431 */ /* 0x000fe200000001ff */
[----:B------:R-:W-:Y:S01]  /*2030*/  MOV R5, R3 ;  /* 0x0000000300057202 */ /* 0x000fe20000000f00 */
[----:B------:R-:W1:Y:S01]  /*2040*/  LDCU UR7, c[0x0][0x38c] ;  /* 0x00007180ff0777ac */ /* 0x000e620008000800 */
[----:B------:R-:W-:Y:S01]  /*2050*/  ISETP.NE.AND P0, PT, R0, RZ, PT ;  /* 0x000000ff0000720c */ /* 0x000fe20003f05270 */
[----:B------:R-:W2:Y:S01]  /*2060*/  LDCU.64 UR8, c[0x0][0x4b8] ;  /* 0x00009700ff0877ac */ /* 0x000ea20008000a00 */
[----:B0-----:R-:W-:-:S05]  /*2070*/  IMAD.HI.U32 R6, R3, UR4, R4 ;  /* 0x0000000403067c27 */ /* 0x001fca000f8e0004 */
[----:B------:R-:W-:-:S04]  /*2080*/  SHF.R.U32.HI R7, RZ, UR5, R6 ;  /* 0x00000005ff077c19 */ /* 0x000fc80008011606 */
[----:B------:R-:W-:-:S05]  /*2090*/  IADD3 R4, PT, PT, -R7, RZ, RZ ;  /* 0x000000ff07047210 */ /* 0x000fca0007ffe1ff */
[----:B-1----:R-:W-:-:S04]  /*20a0*/  IMAD R4, R4, UR7, R3 ;  /* 0x0000000704047c24 */ /* 0x002fc8000f8e0203 */
[C---:B--2---:R-:W-:Y:S02]  /*20b0*/  IMAD R5, R4.reuse, UR8, RZ ;  /* 0x0000000804057c24 */ /* 0x044fe4000f8e02ff */
[----:B------:R-:W-:Y:S01]  /*20c0*/  IMAD R4, R4, UR9, RZ ;  /* 0x0000000904047c24 */ /* 0x000fe2000f8e02ff */
[----:B------:R-:W-:Y:S06]  /*20d0*/  @!P0 BRA `(.L_x_630) ;  /* 0x0000001000748947 */ /* 0x000fec0003800000 */
[----:B------:R-:W0:Y:S01]  /*20e0*/  LDCU.64 UR8, c[0x0][0x398] ;  /* 0x00007300ff0877ac */ /* 0x000e220008000a00 */
[----:B------:R-:W-:Y:S02]  /*20f0*/  MOV R6, RZ ;  /* 0x000000ff00067202 */ /* 0x000fe40000000f00 */
[----:B------:R-:W-:Y:S01]  /*2100*/  ISETP.NE.AND P0, PT, R2, 0x2, PT ;  /* 0x000000020200780c */ /* 0x000fe20003f05270 */
[----:B------:R-:W1:Y:S01]  /*2110*/  LDCU UR4, c[0x0][0x3a0] ;  /* 0x00007400ff0477ac */ /* 0x000e620008000800 */
[----:B------:R-:W2:Y:S01]  /*2120*/  LDCU.64 UR20, c[0x0][0x4c0] ;  /* 0x00009800ff1477ac */ /* 0x000ea20008000a00 */
[----:B0-----:R-:W-:-:S05]  /*2130*/  IMAD.HI.U32 R8, R7, UR9, R6 ;  /* 0x0000000907087c27 */ /* 0x001fca000f8e0006 */
[----:B-1----:R-:W-:-:S05]  /*2140*/  SHF.R.U32.HI R9, RZ, UR4, R8 ;  /* 0x00000004ff097c19 */ /* 0x002fca0008011608 */
[----:B------:R-:W-:-:S04]  /*2150*/  IMAD.MOV R6, RZ, RZ, -R9 ;  /* 0x000000ffff067224 */ /* 0x000fc800078e0a09 */
[----:B------:R-:W-:-:S04]  /*2160*/  IMAD R6, R6, UR8, R7 ;  /* 0x0000000806067c24 */ /* 0x000fc8000f8e0207 */
[C---:B--2---:R-:W-:Y:S02]  /*2170*/  IMAD R5, R6.reuse, UR20, R5 ;  /* 0x0000001406057c24 */ /* 0x044fe4000f8e0205 */
[----:B------:R-:W-:Y:S01]  /*2180*/  IMAD R4, R6, UR21, R4 ;  /* 0x0000001506047c24 */ /* 0x000fe2000f8e0204 */
[----:B------:R-:W-:Y:S06]  /*2190*/  @!P0 BRA `(.L_x_630) ;  /* 0x0000001000448947 */ /* 0x000fec0003800000 */
[----:B------:R-:W0:Y:S01]  /*21a0*/  LDCU.64 UR4, c[0x0][0x3a8] ;  /* 0x00007500ff0477ac */ /* 0x000e220008000a00 */
[----:B------:R-:W-:Y:S01]  /*21b0*/  HFMA2 R8, -RZ, RZ, 0, 0 ;  /* 0x00000000ff087431 */ /* 0x000fe200000001ff */
[----:B------:R-:W-:Y:S01]  /*21c0*/  ISETP.NE.AND P0, PT, R2, 0x3, PT ;  /* 0x000000030200780c */ /* 0x000fe20003f05270 */
[----:B------:R-:W1:Y:S01]  /*21d0*/  LDCU UR7, c[0x0][0x3a4] ;  /* 0x00007480ff0777ac */ /* 0x000e620008000800 */
[----:B------:R-:W2:Y:S02]  /*21e0*/  LDCU.64 UR8, c[0x0][0x4c8] ;  /* 0x00009900ff0877ac */ /* 0x000ea40008000a00 */
[----:B0-----:R-:W-:-:S05]  /*21f0*/  IMAD.HI.U32 R6, R9, UR4, R8 ;  /* 0x0000000409067c27 */ /* 0x001fca000f8e0008 */
[----:B------:R-:W-:-:S04]  /*2200*/  SHF.R.U32.HI R7, RZ, UR5, R6 ;  /* 0x00000005ff077c19 */ /* 0x000fc80008011606 */
[----:B------:R-:W-:-:S05]  /*2210*/  IADD3 R8, PT, PT, -R7, RZ, RZ ;  /* 0x000000ff07087210 */ /* 0x000fca0007ffe1ff */
[----:B-1----:R-:W-:-:S04]  /*2220*/  IMAD R8, R8, UR7, R9 ;  /* 0x0000000708087c24 */ /* 0x002fc8000f8e0209 */
[C---:B--2---:R-:W-:Y:S02]  /*2230*/  IMAD R5, R8.reuse, UR8, R5 ;  /* 0x0000000808057c24 */ /* 0x044fe4000f8e0205 */
[----:B------:R-:W-:Y:S01]  /*2240*/  IMAD R4, R8, UR9, R4 ;  /* 0x0000000908047c24 */ /* 0x000fe2000f8e0204 */
[----:B------:R-:W-:Y:S06]  /*2250*/  @!P0 BRA `(.L_x_630) ;  /* 0x0000001000148947 */ /* 0x000fec0003800000 */
[----:B------:R-:W0:Y:S01]  /*2260*/  LDCU.64 UR8, c[0x0][0x3b0] ;  /* 0x00007600ff0877ac */ /* 0x000e220008000a00 */
[----:B------:R-:W-:Y:S02]  /*2270*/  MOV R6, RZ ;  /* 0x000000ff00067202 */ /* 0x000fe40000000f00 */
[----:B------:R-:W-:Y:S01]  /*2280*/  ISETP.NE.AND P0, PT, R2, 0x4, PT ;  /* 0x000000040200780c */ /* 0x000fe20003f05270 */
[----:B------:R-:W1:Y:S01]  /*2290*/  LDCU UR4, c[0x0][0x3b8] ;  /* 0x00007700ff0477ac */ /* 0x000e620008000800 */
[----:B------:R-:W2:Y:S01]  /*22a0*/  LDCU.64 UR20, c[0x0][0x4d0] ;  /* 0x00009a00ff1477ac */ /* 0x000ea20008000a00 */
[----:B0-----:R-:W-:-:S05]  /*22b0*/  IMAD.HI.U32 R8, R7, UR9, R6 ;  /* 0x0000000907087c27 */ /* 0x001fca000f8e0006 */
[----:B-1----:R-:W-:-:S04]  /*22c0*/  SHF.R.U32.HI R9, RZ, UR4, R8 ;  /* 0x00000004ff097c19 */ /* 0x002fc80008011608 */
[----:B------:R-:W-:-:S05]  /*22d0*/  IADD3 R6, PT, PT, -R9, RZ, RZ ;  /* 0x000000ff09067210 */ /* 0x000fca0007ffe1ff */
[----:B------:R-:W-:-:S04]  /*22e0*/  IMAD R6, R6, UR8, R7 ;  /* 0x0000000806067c24 */ /* 0x000fc8000f8e0207 */
[C---:B--2---:R-:W-:Y:S02]  /*22f0*/  IMAD R5, R6.reuse, UR20, R5 ;  /* 0x0000001406057c24 */ /* 0x044fe4000f8e0205 */
[----:B------:R-:W-:Y:S01]  /*2300*/  IMAD R4, R6, UR21, R4 ;  /* 0x0000001506047c24 */ /* 0x000fe2000f8e0204 */
[----:B------:R-:W-:Y:S06]  /*2310*/  @!P0 BRA `(.L_x_630) ;  /* 0x0000000c00e48947 */ /* 0x000fec0003800000 */
[----:B------:R-:W0:Y:S01]  /*2320*/  LDCU.64 UR4, c[0x0][0x3c0] ;  /* 0x00007800ff0477ac */ /* 0x000e220008000a00 */
[----:B------:R-:W-:Y:S01]  /*2330*/  IMAD.MOV.U32 R8, RZ, RZ, RZ ;  /* 0x000000ffff087224 */ /* 0x000fe200078e00ff */
[----:B------:R-:W-:Y:S01]  /*2340*/  ISETP.NE.AND P0, PT, R2, 0x5, PT ;  /* 0x000000050200780c */ /* 0x000fe20003f05270 */
[----:B------:R-:W1:Y:S01]  /*2350*/  LDCU UR7, c[0x0][0x3bc] ;  /* 0x00007780ff0777ac */ /* 0x000e620008000800 */
[----:B------:R-:W2:Y:S01]  /*2360*/  LDCU.64 UR8, c[0x0][0x4d8] ;  /* 0x00009b00ff0877ac */ /* 0x000ea20008000a00 */
        /* <DEDUP_REMOVED lines=25> */
[----:B------:R-:W-:-:S05]  /*2500*/  SHF.R.U32.HI R7, RZ, UR5, R6 ;  /* 0x00000005ff077c19 */ /* 0x000fca0008011606 */
[----:B------:R-:W-:-:S04]  /*2510*/  IMAD.MOV R8, RZ, RZ, -R7 ;  /* 0x000000ffff087224 */ /* 0x000fc800078e0a07 */
        /* <DEDUP_REMOVED lines=196> */
[----:B------:R-:W-:Y:S01]  /*3160*/  ISETP.NE.AND P0, PT, R2, 0x18, PT ;  /* 0x000000180200780c */ /* 0x000fe20003f05270 */
[----:B------:R-:W0:Y:S01]  /*3170*/  LDCU.64 UR8, c[0x0][0x4a0] ;  /* 0x00009400ff0877ac */ /* 0x000e220008000a00 */
[----:B------:R-:W-:Y:S01]  /*3180*/  HFMA2 R6, -RZ, RZ, 0, 0 ;  /* 0x00000000ff067431 */ /* 0x000fe200000001ff */
[----:B------:R-:W1:Y:S10]  /*3190*/  LDCU UR4, c[0x0][0x4a8] ;  /* 0x00009500ff0477ac */ /* 0x000e740008000800 */
[----:B------:R-:W2:Y:S01]  /*31a0*/  @P0 LDC.64 R12, c[0x0][0x4b0] ;  /* 0x00012c00ff0c0b82 */ /* 0x000ea20000000a00 */
[----:B0-----:R-:W-:-:S07]  /*31b0*/  IMAD.HI.U32 R8, R7, UR9, R6 ;  /* 0x0000000907087c27 */ /* 0x001fce000f8e0006 */
[----:B------:R-:W0:Y:S01]  /*31c0*/  @P0 LDC R15, c[0x0][0x4ac] ;  /* 0x00012b00ff0f0b82 */ /* 0x000e220000000800 */
[----:B-1----:R-:W-:Y:S01]  /*31d0*/  SHF.R.U32.HI R9, RZ, UR4, R8 ;  /* 0x00000004ff097c19 */ /* 0x002fe20008011608 */
[----:B------:R-:W1:Y:S01]  /*31e0*/  LDCU.64 UR4, c[0x0][0x570] ;  /* 0x0000ae00ff0477ac */ /* 0x000e620008000a00 */
[----:B------:R-:W-:-:S05]  /*31f0*/  @P0 MOV R8, RZ ;  /* 0x000000ff00080202 */ /* 0x000fca0000000f00 */
[----:B------:R-:W3:Y:S01]  /*3200*/  @P0 LDC.64 R16, c[0x0][0x578] ;  /* 0x00015e00ff100b82 */ /* 0x000ee20000000a00 */
[--C-:B------:R-:W-:Y:S02]  /*3210*/  IMAD.MOV R11, RZ, RZ, -R9.reuse ;  /* 0x000000ffff0b7224 */ /* 0x100fe400078e0a09 */
[----:B--2---:R-:W-:-:S05]  /*3220*/  @P0 IMAD.HI.U32 R6, R9, R12, R8 ;  /* 0x0000000c09060227 */ /* 0x004fca00078e0008 */
[----:B------:R-:W-:Y:S01]  /*3230*/  @P0 SHF.R.U32.HI R8, RZ, R13, R6 ;  /* 0x0000000dff080219 */ /* 0x000fe20000011606 */
[----:B------:R-:W-:-:S03]  /*3240*/  IMAD R6, R11, UR8, R7 ;  /* 0x000000080b067c24 */ /* 0x000fc6000f8e0207 */
[----:B------:R-:W-:Y:S01]  /*3250*/  @P0 IADD3 R8, PT, PT, -R8, RZ, RZ ;  /* 0x000000ff08080210 */ /* 0x000fe20007ffe1ff */
[C---:B-1----:R-:W-:Y:S02]  /*3260*/  IMAD R5, R6.reuse, UR4, R5 ;  /* 0x0000000406057c24 */ /* 0x042fe4000f8e0205 */
[----:B------:R-:W-:Y:S02]  /*3270*/  IMAD R4, R6, UR5, R4 ;  /* 0x0000000506047c24 */ /* 0x000fe4000f8e0204 */
[----:B0-----:R-:W-:-:S04]  /*3280*/  @P0 IMAD R8, R8, R15, R9 ;  /* 0x0000000f08080224 */ /* 0x001fc800078e0209 */
[C---:B---3--:R-:W-:Y:S02]  /*3290*/  @P0 IMAD R5, R8.reuse, R16, R5 ;  /* 0x0000001008050224 */ /* 0x048fe400078e0205 */
[----:B------:R-:W-:-:S07]  /*32a0*/  @P0 IMAD R4, R8, R17, R4 ;  /* 0x0000001108040224 */ /* 0x000fce00078e0204 */
.L_x_630:
[----:B------:R-:W0:Y:S01]  /*32b0*/  LDCU.64 UR4, c[0x0][0x588] ;  /* 0x0000b100ff0477ac */ /* 0x000e220008000a00 */
[----:B------:R-:W1:Y:S01]  /*32c0*/  LDC.64 R12, c[0x0][0x5b0] ;  /* 0x00016c00ff0c7b82 */ /* 0x000e620000000a00 */
[----:B------:R-:W2:Y:S01]  /*32d0*/  LDCU.64 UR8, c[0x0][0x598] ;  /* 0x0000b300ff0877ac */ /* 0x000ea20008000a00 */
[----:B0-----:R-:W-:-:S04]  /*32e0*/  IADD3 R6, P0, PT, R4, UR4, RZ ;  /* 0x0000000404067c10 */ /* 0x001fc8000ff1e0ff */
[----:B------:R-:W-:-:S05]  /*32f0*/  IADD3.X R7, PT, PT, RZ, UR5, RZ, P0, !PT ;  /* 0x00000005ff077c10 */ /* 0x000fca00087fe4ff */
[----:B------:R-:W2:Y:S01]  /*3300*/  LDG.E.64 R10, desc[UR10][R6.64] ;  /* 0x0000000a060a7981 */ /* 0x000ea2000c1e1b00 */
[----:B------:R-:W-:Y:S01]  /*3310*/  UISETP.GE.U32.AND UP1, UPT, UR12, 0x8, UPT ;  /* 0x000000080c00788c */ /* 0x000fe2000bf26070 */
[----:B------:R-:W-:Y:S01]  /*3320*/  MOV R52, RZ ;  /* 0x000000ff00347202 */ /* 0x000fe20000000f00 */
[----:B------:R-:W-:Y:S01]  /*3330*/  UISETP.NE.U32.AND UP0, UPT, UR17, URZ, UPT ;  /* 0x000000ff1100728c */ /* 0x000fe2000bf05070 */
[----:B------:R-:W-:Y:S01]  /*3340*/  MOV R51, RZ ;  /* 0x000000ff00337202 */ /* 0x000fe20000000f00 */
[----:B------:R-:W-:Y:S01]  /*3350*/  UISETP.GE.AND.EX UP1, UPT, UR13, URZ, UPT, UP1 ;  /* 0x000000ff0d00728c */ /* 0x000fe2000bf26310 */
[----:B------:R-:W-:Y:S01]  /*3360*/  UMOV UR4, URZ ;  /* 0x000000ff00047c82 */ /* 0x000fe20008000000 */
[----:B------:R-:W-:Y:S01]  /*3370*/  UISETP.NE.AND.EX UP0, UPT, URZ, URZ, UPT, UP0 ;  /* 0x000000ffff00728c */ /* 0x000fe2000bf05300 */
[----:B------:R-:W-:Y:S01]  /*3380*/  UMOV UR5, URZ ;  /* 0x000000ff00057c82 */ /* 0x000fe20008000000 */
[----:B--2---:R-:W-:-:S04]  /*3390*/  IMAD R9, R11, UR8, RZ ;  /* 0x000000080b097c24 */ /* 0x004fc8000f8e02ff */
[C---:B------:R-:W-:Y:S02]  /*33a0*/  IMAD R9, R10.reuse, UR9, R9 ;  /* 0x000000090a097c24 */ /* 0x040fe4000f8e0209 */
[----:B------:R-:W-:-:S04]  /*33b0*/  IMAD.WIDE.U32 R10, R10, UR8, RZ ;  /* 0x000000080a0a7c25 */ /* 0x000fc8000f8e00ff */
[----:B------:R-:W-:Y:S01]  /*33c0*/  IMAD.IADD R9, R11, 0x1, R9 ;  /* 0x000000010b097824 */ /* 0x000fe200078e0209 */
[----:B-1----:R-:W-:Y:S06]  /*33d0*/  BRA.U !UP1, `(.L_x_631) ;  /* 0x0000000509687547 */ /* 0x002fec000b800000 */
[----:B------:R-:W0:Y:S01]  /*33e0*/  LDCU.64 UR4, c[0x0][0x5a8] ;  /* 0x0000b500ff0477ac */ /* 0x000e220008000a00 */
[----:B------:R-:W-:Y:S01]  /*33f0*/  IMAD.WIDE.U32 R14, R12, 0x8, RZ ;  /* 0x000000080c0e7825 */ /* 0x000fe200078e00ff */
[----:B------:R-:W-:-:S03]  /*3400*/  SHF.L.U32 R17, R13, 0x3, RZ ;  /* 0x000000030d117819 */ /* 0x000fc600000006ff */
[----:B------:R-:W-:Y:S01]  /*3410*/  HFMA2 R52, -RZ, RZ, 0, 0 ;  /* 0x00000000ff347431 */ /* 0x000fe200000001ff */
[----:B------:R-:W1:Y:S01]  /*3420*/  LDCU.64 UR8, c[0x0][0x590] ;  /* 0x0000b200ff0877ac */ /* 0x000e620008000a00 */
[----:B------:R-:W-:Y:S02]  /*3430*/  SHF.L.U64.HI R4, R12, 0x6, R13 ;  /* 0x000000060c047819 */ /* 0x000fe4000001020d */
[----:B------:R-:W-:Y:S02]  /*3440*/  MOV R51, RZ ;  /* 0x000000ff00337202 */ /* 0x000fe40000000f00 */
[----:B------:R-:W-:Y:S01]  /*3450*/  IADD3 R50, PT, PT, R15, R17, RZ ;  /* 0x000000110f327210 */ /* 0x000fe20007ffe0ff */
[----:B0-----:R-:W-:Y:S02]  /*3460*/  UIADD3 UR7, UP1, UPT, UR4, 0x20, URZ ;  /* 0x0000002004077890 */ /* 0x001fe4000ff3e0ff */
[----:B------:R-:W-:Y:S01]  /*3470*/  ULOP3.LUT UR4, UR14, 0xfffffff8, URZ, 0xc0, !UPT ;  /* 0xfffffff80e047892 */ /* 0x000fe2000f8ec0ff */
[----:B-1----:R-:W-:Y:S01]  /*3480*/  LEA R6, P0, R10, UR8, 0x3 ;  /* 0x000000080a067c11 */ /* 0x002fe2000f8018ff */
[----:B------:R-:W-:-:S02]  /*3490*/  UIADD3.X UR8, UPT, UPT, URZ, UR5, URZ, UP1, !UPT ;  /* 0x00000005ff087290 */ /* 0x000fc40008ffe4ff */
[----:B------:R-:W-:Y:S01]  /*34a0*/  IMAD.U32 R16, RZ, RZ, UR7 ;  /* 0x00000007ff107e24 */ /* 0x000fe2000f8e00ff */
[----:B------:R-:W-:Y:S01]  /*34b0*/  ULOP3.LUT UR5, UR6, 0x7fffffff, URZ, 0xc0, !UPT ;  /* 0x7fffffff06057892 */ /* 0x000fe2000f8ec0ff */
[----:B------:R-:W-:Y:S01]  /*34c0*/  LEA.HI.X R7, R10, UR9, R9, 0x3, P0 ;  /* 0x000000090a077c11 */ /* 0x000fe200080f1c09 */
[----:B------:R-:W-:Y:S01]  /*34d0*/  UMOV UR7, UR4 ;  /* 0x0000000400077c82 */ /* 0x000fe20008000000 */
[----:B------:R-:W-:-:S04]  /*34e0*/  MOV R17, UR8 ;  /* 0x0000000800117c02 */ /* 0x000fc80008000f00 */
[----:B------:R-:W-:-:S05]  /*34f0*/  UMOV UR8, UR5 ;  /* 0x0000000500087c82 */ /* 0x000fca0008000000 */
.L_x_632:
[----:B------:R-:W2:Y:S01]  /*3500*/  LDG.E.64 R18, desc[UR10][R6.64] ;  /* 0x0000000a06127981 */ /* 0x000ea2000c1e1b00 */
[----:B------:R-:W-:-:S03]  /*3510*/  IADD3 R34, P0, PT, R6, R14, RZ ;  /* 0x0000000e06227210 */ /* 0x000fc60007f1e0ff */
[----:B------:R-:W2:Y:S01]  /*3520*/  LDG.E.64 R20, desc[UR10][R16.64+-0x20] ;  /* 0xffffe00a10147981 */ /* 0x000ea2000c1e1b00 */
[----:B------:R-:W-:-:S03]  /*3530*/  IADD3.X R35, PT, PT, R7, R50, RZ, P0, !PT ;  /* 0x0000003207237210 */ /* 0x000fc600007fe4ff */
[----:B------:R-:W3:Y:S01]  /*3540*/  LDG.E.64 R22, desc[UR10][R16.64+-0x18] ;  /* 0xffffe80a10167981 */ /* 0x000ee2000c1e1b00 */
[----:B------:R-:W-:-:S03]  /*3550*/  IADD3 R38, P0, PT, R34, R14, RZ ;  /* 0x0000000e22267210 */ /* 0x000fc60007f1e0ff */
[----:B------:R-:W3:Y:S01]  /*3560*/  LDG.E.64 R24, desc[UR10][R34.64] ;  /* 0x0000000a22187981 */ /* 0x000ee2000c1e1b00 */
[----:B------:R-:W-:Y:S02]  /*3570*/  IADD3.X R39, PT, PT, R35, R50, RZ, P0, !PT ;  /* 0x0000003223277210 */ /* 0x000fe400007fe4ff */
[----:B------:R-:W-:Y:S01]  /*3580*/  IADD3 R46, P0, PT, R38, R14, RZ ;  /* 0x0000000e262e7210 */ /* 0x000fe20007f1e0ff */
[----:B------:R-:W4:Y:S04]  /*3590*/  LDG.E.64 R26, desc[UR10][R16.64+-0x10] ;  /* 0xfffff00a101a7981 */ /* 0x000f28000c1e1b00 */
[----:B------:R-:W4:Y:S01]  /*35a0*/  LDG.E.64 R28, desc[UR10][R38.64] ;  /* 0x0000000a261c7981 */ /* 0x000f22000c1e1b00 */
[----:B------:R-:W-:Y:S02]  /*35b0*/  IADD3.X R47, PT, PT, R39, R50, RZ, P0, !PT ;  /* 0x00000032272f7210 */ /* 0x000fe400007fe4ff */
[-C--:B------:R-:W-:Y:S01]  /*35c0*/  IADD3 R40, P0, PT, R46, R14.reuse, RZ ;  /* 0x0000000e2e287210 */ /* 0x080fe20007f1e0ff */
[----:B------:R-:W5:Y:S04]  /*35d0*/  LDG.E.64 R30, desc[UR10][R16.64+-0x8] ;  /* 0xfffff80a101e7981 */ /* 0x000f68000c1e1b00 */
[----:B------:R0:W5:Y:S01]  /*35e0*/  LDG.E.64 R32, desc[UR10][R46.64] ;  /* 0x0000000a2e207981 */ /* 0x000162000c1e1b00 */
        /* <DEDUP_REMOVED lines=8> */
[----:B------:R-:W-:-:S02]  /*3670*/  IADD3.X R43, PT, PT, R45, R50, RZ, P0, !PT ;  /* 0x000000322d2b7210 */ /* 0x000fc400007fe4ff */
[----:B0-----:R-:W-:-:S03]  /*3680*/  IADD3 R46, P0, PT, R42, R14, RZ ;  /* 0x0000000e2a2e7210 */ /* 0x001fc60007f1e0ff */
[----:B------:R-:W5:Y:S04]  /*3690*/  LDG.E.64 R48, desc[UR10][R42.64] ;  /* 0x0000000a2a307981 */ /* 0x000f68000c1e1b00 */
[----:B------:R-:W5:Y:S01]  /*36a0*/  LDG.E.64 R44, desc[UR10][R16.64+0x10] ;  /* 0x0000100a102c7981 */ /* 0x000f62000c1e1b00 */
[----:B------:R-:W-:-:S03]  /*36b0*/  IADD3.X R47, PT, PT, R43, R50, RZ, P0, !PT ;  /* 0x000000322b2f7210 */ /* 0x000fc600007fe4ff */
[----:B------:R0:W5:Y:S04]  /*36c0*/  LDG.E.64 R42, desc[UR10][R16.64+0x18] ;  /* 0x0000180a102a7981 */ /* 0x000168000c1e1b00 */
[----:B------:R-:W5:Y:S01]  /*36d0*/  LDG.E.64 R46, desc[UR10][R46.64] ;  /* 0x0000000a2e2e7981 */ /* 0x000f62000c1e1b00 */
[----:B------:R-:W-:Y:S01]  /*36e0*/  MOV R53, R51 ;  /* 0x0000003300357202 */ /* 0x000fe20000000f00 */
[----:B------:R-:W-:-:S04]  /*36f0*/  UIADD3 UR7, UP1, UPT, UR7, -0x8, URZ ;  /* 0xfffffff807077890 */ /* 0x000fc8000ff3e0ff */
[----:B------:R-:W-:Y:S02]  /*3700*/  UIADD3.X UR8, UPT, UPT, UR8, -0x1, URZ, UP1, !UPT ;  /* 0xffffffff08087890 */ /* 0x000fe40008ffe4ff */
[----:B------:R-:W-:-:S04]  /*3710*/  UISETP.NE.U32.AND UP1, UPT, UR7, URZ, UPT ;  /* 0x000000ff0700728c */ /* 0x000fc8000bf25070 */
[----:B------:R-:W-:Y:S01]  /*3720*/  UISETP.NE.AND.EX UP1, UPT, UR8, URZ, UPT, UP1 ;  /* 0x000000ff0800728c */ /* 0x000fe2000bf25310 */
[----:B0-----:R-:W-:Y:S02]  /*3730*/  IADD3 R16, P1, PT, R16, 0x40, RZ ;  /* 0x0000004010107810 */ /* 0x001fe40007f3e0ff */
[----:B------:R-:W-:Y:S02]  /*3740*/  LEA R6, P0, R12, R6, 0x6 ;  /* 0x000000060c067211 */ /* 0x000fe400078030ff */
[----:B------:R-:W-:Y:S02]  /*3750*/  IADD3.X R17, PT, PT, RZ, R17, RZ, P1, !PT ;  /* 0x00000011ff117210 */ /* 0x000fe40000ffe4ff */
[----:B------:R-:W-:Y:S01]  /*3760*/  IADD3.X R7, PT, PT, R7, R4, RZ, P0, !PT ;  /* 0x0000000407077210 */ /* 0x000fe200007fe4ff */
        /* <DEDUP_REMOVED lines=26> */
[----:B------:R-:W-:-:S04]  /*3910*/  IMAD.WIDE.U32 R44, R44, R48, R38 ;  /* 0x000000302c2c7225 */ /* 0x000fc800078e0026 */
[----:B------:R-:W-:Y:S01]  /*3920*/  IMAD R21, R47, R42, RZ ;  /* 0x0000002a2f157224 */ /* 0x000fe200078e02ff */
[----:B------:R-:W-:-:S03]  /*3930*/  IADD3 R45, PT, PT, R45, R19, RZ ;  /* 0x000000132d2d7210 */ /* 0x000fc60007ffe0ff */
[-C--:B------:R-:W-:Y:S02]  /*3940*/  IMAD R21, R43, R46.reuse, R21 ;  /* 0x0000002e2b157224 */ /* 0x080fe400078e0215 */
[----:B------:R-:W-:-:S05]  /*3950*/  IMAD.WIDE.U32 R52, R42, R46, R44 ;  /* 0x0000002e2a347225 */ /* 0x000fca00078e002c */
[----:B------:R-:W-:Y:S01]  /*3960*/  IADD3 R51, PT, PT, R53, R21, RZ ;  /* 0x0000001535337210 */ /* 0x000fe20007ffe0ff */
[----:B------:R-:W-:Y:S06]  /*3970*/  BRA.U UP1, `(.L_x_632) ;  /* 0xfffffff901e07547 */ /* 0x000fec000b83ffff */
.L_x_631:
[----:B------:R-:W-:Y:S05]  /*3980*/  BRA.U !UP0, `(.L_x_633) ;  /* 0x0000000508c07547 */ /* 0x000fea000b800000 */
[----:B------:R-:W-:Y:S02]  /*3990*/  UISETP.GE.U32.AND UP1, UPT, UR17, 0x4, UPT ;  /* 0x000000041100788c */ /* 0x000fe4000bf26070 */
[----:B------:R-:W-:Y:S02]  /*39a0*/  UISETP.NE.U32.AND UP0, UPT, UR15, URZ, UPT ;  /* 0x000000ff0f00728c */ /* 0x000fe4000bf05070 */
[----:B------:R-:W-:Y:S02]  /*39b0*/  UISETP.GE.U32.AND.EX UP1, UPT, URZ, URZ, UPT, UP1 ;  /* 0x000000ffff00728c */ /* 0x000fe4000bf26110 */
[----:B------:R-:W-:-:S07]  /*39c0*/  UISETP.NE.AND.EX UP0, UPT, URZ, URZ, UPT, UP0 ;  /* 0x000000ffff00728c */ /* 0x000fce000bf05300 */
[----:B------:R-:W-:Y:S05]  /*39d0*/  BRA.U !UP1, `(.L_x_634) ;  /* 0x0000000109c07547 */ /* 0x000fea000b800000 */
[----:B------:R-:W0:Y:S01]  /*39e0*/  LDCU.64 UR8, c[0x0][0x5a8] ;  /* 0x0000b500ff0877ac */ /* 0x000e220008000a00 */
[C---:B------:R-:W-:Y:S01]  /*39f0*/  IMAD R4, R12.reuse, UR5, RZ ;  /* 0x000000050c047c24 */ /* 0x040fe2000f8e02ff */
[C---:B------:R-:W-:Y:S01]  /*3a00*/  SHF.L.U32 R35, R12.reuse, 0x3, RZ ;  /* 0x000000030c237819 */ /* 0x040fe200000006ff */
[----:B------:R-:W-:Y:S01]  /*3a10*/  IMAD.MOV.U32 R8, RZ, RZ, R10 ;  /* 0x000000ffff087224 */ /* 0x000fe200078e000a */
[----:B------:R-:W1:Y:S01]  /*3a20*/  LDCU.64 UR20, c[0x0][0x590] ;  /* 0x0000b200ff1477ac */ /* 0x000e620008000a00 */
[----:B------:R-:W-:Y:S02]  /*3a30*/  IMAD R15, R13, UR4, R4 ;  /* 0x000000040d0f7c24 */ /* 0x000fe4000f8e0204 */
[----:B------:R-:W-:-:S05]  /*3a40*/  IMAD.WIDE.U32 R6, R12, UR4, R8 ;  /* 0x000000040c067c25 */ /* 0x000fca000f8e0008 */
[----:B------:R-:W-:Y:S01]  /*3a50*/  IADD3 R7, PT, PT, R7, R15, RZ ;  /* 0x0000000f07077210 */ /* 0x000fe20007ffe0ff */
[----:B0-----:R-:W-:-:S04]  /*3a60*/  ULEA UR7, UP1, UR4, UR8, 0x3 ;  /* 0x0000000804077291 */ /* 0x001fc8000f8218ff */
[----:B------:R-:W-:Y:S01]  /*3a70*/  ULEA.HI.X UR8, UR4, UR9, UR5, 0x3, UP1 ;  /* 0x0000000904087291 */ /* 0x000fe200088f1c05 */
[C---:B-1----:R-:W-:Y:S02]  /*3a80*/  LEA R18, P0, R6.reuse, UR20, 0x3 ;  /* 0x0000001406127c11 */ /* 0x042fe4000f8018ff */
[----:B------:R-:W-:Y:S02]  /*3a90*/  MOV R28, UR7 ;  /* 0x00000007001c7c02 */ /* 0x000fe40008000f00 */
[----:B------:R-:W-:Y:S02]  /*3aa0*/  LEA.HI.X R19, R6, UR21, R7, 0x3, P0 ;  /* 0x0000001506137c11 */ /* 0x000fe400080f1c07 */
[----:B------:R-:W-:Y:S02]  /*3ab0*/  MOV R29, UR8 ;  /* 0x00000008001d7c02 */ /* 0x000fe40008000f00 */
[----:B------:R-:W-:Y:S01]  /*3ac0*/  SHF.L.U64.HI R7, R12, 0x3, R13 ;  /* 0x000000030c077819 */ /* 0x000fe2000001020d */
[----:B------:R-:W2:Y:S01]  /*3ad0*/  LDG.E.64 R24, desc[UR10][R18.64] ;  /* 0x0000000a12187981 */ /* 0x000ea2000c1e1b00 */
[----:B------:R-:W-:-:S03]  /*3ae0*/  IADD3 R30, P0, PT, R18, R35, RZ ;  /* 0x00000023121e7210 */ /* 0x000fc60007f1e0ff */
[----:B------:R-:W2:Y:S02]  /*3af0*/  LDG.E.64 R26, desc[UR10][R28.64] ;  /* 0x0000000a1c1a7981 */ /* 0x000ea4000c1e1b00 */
[----:B------:R-:W-:Y:S01]  /*3b00*/  IMAD.X R31, R19, 0x1, R7, P0 ;  /* 0x00000001131f7824 */ /* 0x000fe200000e0607 */
        /* <DEDUP_REMOVED lines=27> */
[----:B------:R-:W-:-:S05]  /*3cc0*/  IMAD.WIDE.U32 R52, R6, R18, R14 ;  /* 0x0000001206347225 */ /* 0x000fca00078e000e */
[----:B------:R-:W-:-:S07]  /*3cd0*/  IADD3 R51, PT, PT, R53, R19, RZ ;  /* 0x0000001335337210 */ /* 0x000fce0007ffe0ff */
.L_x_634:
        /* <DEDUP_REMOVED lines=8> */
[----:B------:R-:W-:Y:S01]  /*3d60*/  MOV R6, R10 ;  /* 0x0000000a00067202 */ /* 0x000fe20000000f00 */
[C---:B------:R-:W-:Y:S01]  /*3d70*/  IMAD R4, R12.reuse, UR5, RZ ;  /* 0x000000050c047c24 */ /* 0x040fe2000f8e02ff */
[----:B------:R-:W-:Y:S01]  /*3d80*/  MOV R7, R9 ;  /* 0x0000000900077202 */ /* 0x000fe20000000f00 */
[----:B------:R-:W1:Y:S02]  /*3d90*/  LDCU.64 UR20, c[0x0][0x590] ;  /* 0x0000b200ff1477ac */ /* 0x000e640008000a00 */
[----:B------:R-:W-:Y:S02]  /*3da0*/  IMAD R15, R13, UR4, R4 ;  /* 0x000000040d0f7c24 */ /* 0x000fe4000f8e0204 */
[----:B------:R-:W-:-:S04]  /*3db0*/  IMAD.WIDE.U32 R6, R12, UR4, R6 ;  /* 0x000000040c067c25 */ /* 0x000fc8000f8e0006 */
[----:B------:R-:W-:Y:S01]  /*3dc0*/  IMAD.IADD R7, R7, 0x1, R15 ;  /* 0x0000000107077824 */ /* 0x000fe200078e020f */
[----:B0-----:R-:W-:-:S04]  /*3dd0*/  ULEA UR8, UP1, UR4, UR8, 0x3 ;  /* 0x0000000804087291 */ /* 0x001fc8000f8218ff */
[----:B------:R-:W-:Y:S01]  /*3de0*/  ULEA.HI.X UR9, UR4, UR9, UR5, 0x3, UP1 ;  /* 0x0000000904097291 */ /* 0x000fe200088f1c05 */
[C---:B-1----:R-:W-:Y:S02]  /*3df0*/  LEA R18, P0, R6.reuse, UR20, 0x3 ;  /* 0x0000001406127c11 */ /* 0x042fe4000f8018ff */
[----:B------:R-:W-:Y:S02]  /*3e00*/  MOV R14, UR8 ;  /* 0x00000008000e7c02 */ /* 0x000fe40008000f00 */
[----:B------:R-:W-:Y:S02]  /*3e10*/  LEA.HI.X R19, R6, UR21, R7, 0x3, P0 ;  /* 0x0000001506137c11 */ /* 0x000fe400080f1c07 */
[----:B------:R-:W-:Y:S02]  /*3e20*/  MOV R15, UR9 ;  /* 0x00000009000f7c02 */ /* 0x000fe40008000f00 */
        /* <DEDUP_REMOVED lines=16> */
[----:B------:R-:W-:-:S07]  /*3f30*/  IMAD.IADD R51, R53, 0x1, R17 ;  /* 0x0000000135337824 */ /* 0x000fce00078e0211 */
.L_x_635:
[----:B------:R-:W-:Y:S05]  /*3f40*/  BRA.U UP0, `(.L_x_633) ;  /* 0x0000000100507547 */ /* 0x000fea000b800000 */
[----:B------:R-:W0:Y:S01]  /*3f50*/  LDCU.64 UR8, c[0x0][0x5a8] ;  /* 0x0000b500ff0877ac */ /* 0x000e220008000a00 */
[----:B------:R-:W-:Y:S01]  /*3f60*/  MOV R8, R10 ;  /* 0x0000000a00087202 */ /* 0x000fe20000000f00 */
[C---:B------:R-:W-:Y:S01]  /*3f70*/  IMAD R4, R12.reuse, UR5, RZ ;  /* 0x000000050c047c24 */ /* 0x040fe2000f8e02ff */
[----:B------:R-:W1:Y:S03]  /*3f80*/  LDCU.64 UR20, c[0x0][0x590] ;  /* 0x0000b200ff1477ac */ /* 0x000e660008000a00 */
[----:B------:R-:W-:-:S04]  /*3f90*/  IMAD.WIDE.U32 R8, R12, UR4, R8 ;  /* 0x000000040c087c25 */ /* 0x000fc8000f8e0008 */
[----:B------:R-:W-:-:S05]  /*3fa0*/  IMAD R7, R13, UR4, R4 ;  /* 0x000000040d077c24 */ /* 0x000fca000f8e0204 */
[----:B------:R-:W-:Y:S01]  /*3fb0*/  IADD3 R7, PT, PT, R9, R7, RZ ;  /* 0x0000000709077210 */ /* 0x000fe20007ffe0ff */
[----:B0-----:R-:W-:-:S04]  /*3fc0*/  ULEA UR7, UP0, UR4, UR8, 0x3 ;  /* 0x0000000804077291 */ /* 0x001fc8000f8018ff */
[----:B------:R-:W-:Y:S01]  /*3fd0*/  ULEA.HI.X UR4, UR4, UR9, UR5, 0x3, UP0 ;  /* 0x0000000904047291 */ /* 0x000fe200080f1c05 */
[C---:B-1----:R-:W-:Y:S02]  /*3fe0*/  LEA R10, P0, R8.reuse, UR20, 0x3 ;  /* 0x00000014080a7c11 */ /* 0x042fe4000f8018ff */
[----:B------:R-:W-:Y:S02]  /*3ff0*/  MOV R6, UR7 ;  /* 0x0000000700067c02 */ /* 0x000fe40008000f00 */
[----:B------:R-:W-:Y:S02]  /*4000*/  LEA.HI.X R11, R8, UR21, R7, 0x3, P0 ;  /* 0x00000015080b7c11 */ /* 0x000fe400080f1c07 */
[----:B------:R-:W-:-:S03]  /*4010*/  MOV R7, UR4 ;  /* 0x0000000400077c02 */ /* 0x000fc60008000f00 */
[----:B------:R-:W2:Y:S04]  /*4020*/  LDG.E.64 R8, desc[UR10][R10.64] ;  /* 0x0000000a0a087981 */ /* 0x000ea8000c1e1b00 */
[----:B------:R-:W2:Y:S01]  /*4030*/  LDG.E.64 R6, desc[UR10][R6.64] ;  /* 0x0000000a06067981 */ /* 0x000ea2000c1e1b00 */
[----:B------:R-:W-:Y:S02]  /*4040*/  IMAD.MOV.U32 R53, RZ, RZ, R51 ;  /* 0x000000ffff357224 */ /* 0x000fe400078e0033 */
[----:B--2---:R-:W-:Y:S02]  /*4050*/  IMAD R9, R9, R6, RZ ;  /* 0x0000000609097224 */ /* 0x004fe400078e02ff */
[----:B------:R-:W-:-:S04]  /*4060*/  IMAD.WIDE.U32 R52, R6, R8, R52 ;  /* 0x0000000806347225 */ /* 0x000fc800078e0034 */
[----:B------:R-:W-:-:S05]  /*4070*/  IMAD R9, R7, R8, R9 ;  /* 0x0000000807097224 */ /* 0x000fca00078e0209 */
[----:B------:R-:W-:-:S07]  /*4080*/  IADD3 R51, PT, PT, R53, R9, RZ ;  /* 0x0000000935337210 */ /* 0x000fce0007ffe0ff */
.L_x_633:
[----:B------:R-:W0:Y:S01]  /*4090*/  LDCU.64 UR4, c[0x0][0x580] ;  /* 0x0000b000ff0477ac */ /* 0x000e220008000a00 */
[----:B------:R-:W-:Y:S02]  /*40a0*/  MOV R53, R51 ;  /* 0x0000003300357202 */ /* 0x000fe40000000f00 */
[----:B------:R-:W-:Y:S02]  /*40b0*/  IADD3 R3, PT, PT, R3, 0x80, RZ ;  /* 0x0000008003037810 */ /* 0x000fe40007ffe0ff */
[----:B0-----:R-:W-:-:S04]  /*40c0*/  IADD3 R4, P0, PT, R5, UR4, RZ ;  /* 0x0000000405047c10 */ /* 0x001fc8000ff1e0ff */
[----:B------:R-:W-:-:S05]  /*40d0*/  IADD3.X R5, PT, PT, RZ, UR5, RZ, P0, !PT ;  /* 0x00000005ff057c10 */ /* 0x000fca00087fe4ff */
[----:B------:R0:W-:Y:S04]  /*40e0*/  STG.E.64 desc[UR10][R4.64], R52 ;  /* 0x0000003404007986 */ /* 0x0001e8000c101b0a */
.L_x_629:
[----:B------:R-:W-:Y:S05]  /*40f0*/  BSYNC.RECONVERGENT B0 ;  /* 0x0000000000007941 */ /* 0x000fea0003800200 */
.L_x_628:
[----:B------:R-:W-:-:S13]  /*4100*/  ISETP.GE.AND P0, PT, R3, UR19, PT ;  /* 0x0000001303007c0c */ /* 0x000fda000bf06270 */
[----:B------:R-:W-:Y:S05]  /*4110*/  @P0 EXIT ;  /* 0x000000000000094d */ /* 0x000fea0003800000 */
[----:B------:R-:W1:Y:S01]  /*4120*/  LDCU.64 UR4, c[0x0][0x390] ;  /* 0x00007200ff0477ac */ /* 0x000e620008000a00 */
[----:B0-----:R-:W-:Y:S01]  /*4130*/  MOV R5, R3 ;  /* 0x0000000300057202 */ /* 0x001fe20000000f00 */
[----:B------:R-:W-:Y:S01]  /*4140*/  IMAD.MOV.U32 R4, RZ, RZ, RZ ;  /* 0x000000ffff047224 */ /* 0x000fe200078e00ff */
[----:B------:R-:W-:Y:S01]  /*4150*/  ISETP.NE.AND P0, PT, R0, RZ, PT ;  /* 0x000000ff0000720c */ /* 0x000fe20003f05270 */
[----:B------:R-:W0:Y:S01]  /*4160*/  LDCU UR7, c[0x0][0x38c] ;  /* 0x00007180ff0777ac */ /* 0x000e220008000800 */
[----:B------:R-:W2:Y:S01]  /*4170*/  LDCU.64 UR8, c[0x0][0x4b8] ;  /* 0x00009700ff0877ac */ /* 0x000ea20008000a00 */
[----:B-1----:R-:W-:-:S05]  /*4180*/  IMAD.HI.U32 R4, R3, UR4, R4 ;  /* 0x0000000403047c27 */ /* 0x002fca000f8e0004 */
[----:B------:R-:W-:-:S04]  /*4190*/  SHF.R.U32.HI R5, RZ, UR5, R4 ;  /* 0x00000005ff057c19 */ /* 0x000fc80008011604 */
[----:B------:R-:W-:-:S05]  /*41a0*/  IADD3 R6, PT, PT, -R5, RZ, RZ ;  /* 0x000000ff05067210 */ /* 0x000fca0007ffe1ff */
[----:B0-----:R-:W-:-:S04]  /*41b0*/  IMAD R0, R6, UR7, R3 ;  /* 0x0000000706007c24 */ /* 0x001fc8000f8e0203 */
[C---:B--2---:R-:W-:Y:S02]  /*41c0*/  IMAD R9, R0.reuse, UR8, RZ ;  /* 0x0000000800097c24 */ /* 0x044fe4000f8e02ff */
[----:B------:R-:W-:Y:S01]  /*41d0*/  IMAD R0, R0, UR9, RZ ;  /* 0x0000000900007c24 */ /* 0x000fe2000f8e02ff */
        /* <DEDUP_REMOVED lines=267> */
[----:B------:R-:W-:Y:S01]  /*5290*/  MOV R2, RZ ;  /* 0x000000ff00027202 */ /* 0x000fe20000000f00 */
[----:B------:R-:W1:Y:S10]  /*52a0*/  LDCU UR4, c[0x0][0x4a8] ;  /* 0x00009500ff0477ac */ /* 0x000e740008000800 */
[----:B------:R-:W2:Y:S01]  /*52b0*/  @P0 LDC.64 R10, c[0x0][0x4b0] ;  /* 0x00012c00ff0a0b82 */ /* 0x000ea20000000a00 */
[----:B0-----:R-:W-:-:S07]  /*52c0*/  IMAD.HI.U32 R4, R3, UR9, R2 ;  /* 0x0000000903047c27 */ /* 0x001fce000f8e0002 */
[----:B------:R-:W0:Y:S01]  /*52d0*/  @P0 LDC R13, c[0x0][0x4ac] ;  /* 0x00012b00ff0d0b82 */ /* 0x000e220000000800 */
[----:B-1----:R-:W-:Y:S01]  /*52e0*/  SHF.R.U32.HI R5, RZ, UR4, R4 ;  /* 0x00000004ff057c19 */ /* 0x002fe20008011604 */
[----:B------:R-:W1:Y:S01]  /*52f0*/  LDCU.64 UR4, c[0x0][0x570] ;  /* 0x0000ae00ff0477ac */ /* 0x000e620008000a00 */
[----:B------:R-:W-:Y:S02]  /*5300*/  @P0 MOV R4, RZ ;  /* 0x000000ff00040202 */ /* 0x000fe40000000f00 */
[----:B------:R-:W-:-:S03]  /*5310*/  IADD3 R7, PT, PT, -R5, RZ, RZ ;  /* 0x000000ff05077210 */ /* 0x000fc60007ffe1ff */
[----:B------:R-:W3:Y:S01]  /*5320*/  @P0 LDC.64 R14, c[0x0][0x578] ;  /* 0x00015e00ff0e0b82 */ /* 0x000ee20000000a00 */
[----:B--2---:R-:W-:-:S05]  /*5330*/  @P0 IMAD.HI.U32 R2, R5, R10, R4 ;  /* 0x0000000a05020227 */ /* 0x004fca00078e0004 */
[----:B------:R-:W-:Y:S01]  /*5340*/  @P0 SHF.R.U32.HI R4, RZ, R11, R2 ;  /* 0x0000000bff040219 */ /* 0x000fe20000011602 */
[----:B------:R-:W-:-:S04]  /*5350*/  IMAD R2, R7, UR8, R3 ;  /* 0x0000000807027c24 */ /* 0x000fc8000f8e0203 */
[----:B------:R-:W-:Y:S02]  /*5360*/  @P0 IMAD.MOV R4, RZ, RZ, -R4 ;  /* 0x000000ffff040224 */ /* 0x000fe400078e0a04 */
[C---:B-1----:R-:W-:Y:S02]  /*5370*/  IMAD R9, R2.reuse, UR4, R9 ;  /* 0x0000000402097c24 */ /* 0x042fe4000f8e0209 */
[----:B0-----:R-:W-:Y:S02]  /*5380*/  @P0 IMAD R4, R13, R4, R5 ;  /* 0x000000040d040224 */ /* 0x001fe400078e0205 */
[----:B------:R-:W-:Y:S02]  /*5390*/  IMAD R0, R2, UR5, R0 ;  /* 0x0000000502007c24 */ /* 0x000fe4000f8e0200 */
[C---:B---3--:R-:W-:Y:S02]  /*53a0*/  @P0 IMAD R9, R4.reuse, R14, R9 ;  /* 0x0000000e04090224 */ /* 0x048fe400078e0209 */
[----:B------:R-:W-:-:S07]  /*53b0*/  @P0 IMAD R0, R4, R15, R0 ;  /* 0x0000000f04000224 */ /* 0x000fce00078e0200 */
.L_x_636:
[----:B------:R-:W0:Y:S01]  /*53c0*/  LDCU.128 UR20, c[0x0][0x580] ;  /* 0x0000b000ff1477ac */ /* 0x000e220008000c00 */
[----:B------:R-:W1:Y:S01]  /*53d0*/  LDC.64 R6, c[0x0][0x5b0] ;  /* 0x00016c00ff067b82 */ /* 0x000e620000000a00 */
[----:B------:R-:W2:Y:S01]  /*53e0*/  LDCU.64 UR4, c[0x0][0x598] ;  /* 0x0000b300ff0477ac */ /* 0x000ea20008000a00 */
[----:B0-----:R-:W-:-:S04]  /*53f0*/  IADD3 R2, P0, PT, R0, UR22, RZ ;  /* 0x0000001600027c10 */ /* 0x001fc8000ff1e0ff */
[----:B------:R-:W-:-:S05]  /*5400*/  IADD3.X R3, PT, PT, RZ, UR23, RZ, P0, !PT ;  /* 0x00000017ff037c10 */ /* 0x000fca00087fe4ff */
[----:B------:R-:W2:Y:S01]  /*5410*/  LDG.E.64 R10, desc[UR10][R2.64] ;  /* 0x0000000a020a7981 */ /* 0x000ea2000c1e1b00 */
[----:B------:R-:W-:Y:S01]  /*5420*/  UISETP.GE.U32.AND UP0, UPT, UR12, 0x8, UPT ;  /* 0x000000080c00788c */ /* 0x000fe2000bf06070 */
[----:B------:R-:W-:Y:S01]  /*5430*/  IADD3 R8, P0, PT, R9, UR20, RZ ;  /* 0x0000001409087c10 */ /* 0x000fe2000ff1e0ff */
[----:B------:R-:W-:Y:S01]  /*5440*/  UISETP.NE.U32.AND UP1, UPT, UR17, URZ, UPT ;  /* 0x000000ff1100728c */ /* 0x000fe2000bf25070 */
[----:B------:R-:W-:Y:S01]  /*5450*/  MOV R52, RZ ;  /* 0x000000ff00347202 */ /* 0x000fe20000000f00 */
[----:B------:R-:W-:Y:S02]  /*5460*/  UISETP.GE.AND.EX UP0, UPT, UR13, URZ, UPT, UP0 ;  /* 0x000000ff0d00728c */ /* 0x000fe4000bf06300 */
[----:B------:R-:W-:Y:S01]  /*5470*/  UISETP.NE.AND.EX UP1, UPT, URZ, URZ, UPT, UP1 ;  /* 0x000000ffff00728c */ /* 0x000fe2000bf25310 */
[----:B--2---:R-:W-:-:S04]  /*5480*/  IMAD R5, R11, UR4, RZ ;  /* 0x000000040b057c24 */ /* 0x004fc8000f8e02ff */
[C---:B------:R-:W-:Y:S01]  /*5490*/  IMAD R13, R10.reuse, UR5, R5 ;  /* 0x000000050a0d7c24 */ /* 0x040fe2000f8e0205 */
[----:B------:R-:W-:Y:S01]  /*54a0*/  MOV R5, RZ ;  /* 0x000000ff00057202 */ /* 0x000fe20000000f00 */
[----:B------:R-:W-:Y:S01]  /*54b0*/  IMAD.WIDE.U32 R10, R10, UR4, RZ ;  /* 0x000000040a0a7c25 */ /* 0x000fe2000f8e00ff */
[----:B------:R-:W-:Y:S01]  /*54c0*/  UMOV UR4, URZ ;  /* 0x000000ff00047c82 */ /* 0x000fe20008000000 */
[----:B------:R-:W-:-:S03]  /*54d0*/  UMOV UR5, URZ ;  /* 0x000000ff00057c82 */ /* 0x000fc60008000000 */
[----:B------:R-:W-:Y:S01]  /*54e0*/  IADD3 R13, PT, PT, R11, R13, RZ ;  /* 0x0000000d0b0d7210 */ /* 0x000fe20007ffe0ff */
[----:B-1----:R-:W-:Y:S06]  /*54f0*/  BRA.U !UP0, `(.L_x_637) ;  /* 0x0000000508687547 */ /* 0x002fec000b800000 */
[----:B------:R-:W0:Y:S01]  /*5500*/  LDCU.64 UR4, c[0x0][0x5a8] ;  /* 0x0000b500ff0477ac */ /* 0x000e220008000a00 */
[----:B------:R-:W-:-:S04]  /*5510*/  IMAD.WIDE.U32 R16, R6, 0x8, RZ ;  /* 0x0000000806107825 */ /* 0x000fc800078e00ff */
[----:B------:R-:W-:Y:S01]  /*5520*/  HFMA2 R52, -RZ, RZ, 0, 0 ;  /* 0x00000000ff347431 */ /* 0x000fe200000001ff */
[----:B------:R-:W-:Y:S01]  /*5530*/  SHF.L.U64.HI R0, R6, 0x6, R7 ;  /* 0x0000000606007819 */ /* 0x000fe20000010207 */
[----:B------:R-:W1:Y:S01]  /*5540*/  LDCU.64 UR8, c[0x0][0x590] ;  /* 0x0000b200ff0877ac */ /* 0x000e620008000a00 */
[----:B------:R-:W-:Y:S01]  /*5550*/  IMAD.SHL.U32 R15, R7, 0x8, RZ ;  /* 0x00000008070f7824 */ /* 0x000fe200078e00ff */
[----:B------:R-:W-:-:S04]  /*5560*/  MOV R5, RZ ;  /* 0x000000ff00057202 */ /* 0x000fc80000000f00 */
[----:B------:R-:W-:Y:S01]  /*5570*/  IADD3 R4, PT, PT, R17, R15, RZ ;  /* 0x0000000f11047210 */ /* 0x000fe20007ffe0ff */
[----:B0-----:R-:W-:Y:S02]  /*5580*/  UIADD3 UR7, UP0, UPT, UR4, 0x20, URZ ;  /* 0x0000002004077890 */ /* 0x001fe4000ff1e0ff */
[----:B------:R-:W-:Y:S01]  /*5590*/  ULOP3.LUT UR4, UR14, 0xfffffff8, URZ, 0xc0, !UPT ;  /* 0xfffffff80e047892 */ /* 0x000fe2000f8ec0ff */
[C---:B-1----:R-:W-:Y:S01]  /*55a0*/  LEA R2, P1, R10.reuse, UR8, 0x3 ;  /* 0x000000080a027c11 */ /* 0x042fe2000f8218ff */
[----:B------:R-:W-:Y:S02]  /*55b0*/  UIADD3.X UR8, UPT, UPT, URZ, UR5, URZ, UP0, !UPT ;  /* 0x00000005ff087290 */ /* 0x000fe400087fe4ff */
[----:B------:R-:W-:Y:S01]  /*55c0*/  MOV R14, UR7 ;  /* 0x00000007000e7c02 */ /* 0x000fe20008000f00 */
[----:B------:R-:W-:Y:S01]  /*55d0*/  ULOP3.LUT UR5, UR6, 0x7fffffff, URZ, 0xc0, !UPT ;  /* 0x7fffffff06057892 */ /* 0x000fe2000f8ec0ff */
[----:B------:R-:W-:Y:S02]  /*55e0*/  LEA.HI.X R3, R10, UR9, R13, 0x3, P1 ;  /* 0x000000090a037c11 */ /* 0x000fe400088f1c0d */
[----:B------:R-:W-:Y:S01]  /*55f0*/  UMOV UR6, UR4 ;  /* 0x0000000400067c82 */ /* 0x000fe20008000000 */
[----:B------:R-:W-:-:S03]  /*5600*/  IMAD.U32 R15, RZ, RZ, UR8 ;  /* 0x00000008ff0f7e24 */ /* 0x000fc6000f8e00ff */
[----:B------:R-:W-:-:S05]  /*5610*/  UMOV UR7, UR5 ;  /* 0x0000000500077c82 */ /* 0x000fca0008000000 */
.L_x_638:
[----:B------:R-:W2:Y:S01]  /*5620*/  LDG.E.64 R44, desc[UR10][R2.64] ;  /* 0x0000000a022c7981 */ /* 0x000ea2000c1e1b00 */
[----:B------:R-:W-:-:S03]  /*5630*/  IADD3 R18, P1, PT, R2, R16, RZ ;  /* 0x0000001002127210 */ /* 0x000fc60007f3e0ff */
[----:B------:R-:W2:Y:S01]  /*5640*/  LDG.E.64 R42, desc[UR10][R14.64+-0x20] ;  /* 0xffffe00a0e2a7981 */ /* 0x000ea2000c1e1b00 */
[----:B------:R-:W-:Y:S02]  /*5650*/  IADD3.X R19, PT, PT, R3, R4, RZ, P1, !PT ;  /* 0x0000000403137210 */ /* 0x000fe40000ffe4ff */
        /* <DEDUP_REMOVED lines=8> */
[----:B------:R-:W5:Y:S01]  /*56e0*/  LDG.E.64 R30, desc[UR10][R14.64+-0x8] ;  /* 0xfffff80a0e1e7981 */ /* 0x000f62000c1e1b00 */
[----:B------:R-:W-:-:S03]  /*56f0*/  IADD3 R50, P1, PT, R46, R16, RZ ;  /* 0x000000102e327210 */ /* 0x000fc60007f3e0ff */
[----:B------:R1:W5:Y:S01]  /*5700*/  LDG.E.64 R32, desc[UR10][R46.64] ;  /* 0x0000000a2e207981 */ /* 0x000362000c1e1b00 */
[----:B------:R-:W-:Y:S02]  /*5710*/  IADD3.X R51, PT, PT, R47, R4, RZ, P1, !PT ;  /* 0x000000042f337210 */ /* 0x000fe40000ffe4ff */
[-C--:B0-----:R-:W-:Y:S01]  /*5720*/  IADD3 R18, P1, PT, R50, R16.reuse, RZ ;  /* 0x0000001032127210 */ /* 0x081fe20007f3e0ff */
        /* <DEDUP_REMOVED lines=24> */
[----:B------:R-:W-:Y:S02]  /*58b0*/  IMAD R45, R43, R44, R45 ;  /* 0x0000002c2b2d7224 */ /* 0x000fe400078e022d */
[----:B---3--:R-:W-:-:S03]  /*58c0*/  IMAD R5, R41, R38, RZ ;  /* 0x0000002629057224 */ /* 0x008fc600078e02ff */
[----:B------:R-:W-:Y:S01]  /*58d0*/  IADD3 R53, PT, PT, R53, R45, RZ ;  /* 0x0000002d35357210 */ /* 0x000fe20007ffe0ff */
[-C--:B------:R-:W-:Y:S02]  /*58e0*/  IMAD R5, R39, R40.reuse, R5 ;  /* 0x0000002827057224 */ /* 0x080fe400078e0205 */
[----:B------:R-:W-:-:S04]  /*58f0*/  IMAD.WIDE.U32 R38, R38, R40, R52 ;  /* 0x0000002826267225 */ /* 0x000fc800078e0034 */
[----:B------:R-:W-:Y:S02]  /*5900*/  IMAD.IADD R39, R39, 0x1, R5 ;  /* 0x0000000127277824 */ /* 0x000fe400078e0205 */
        /* <DEDUP_REMOVED lines=19> */
[----:B------:R-:W-:Y:S02]  /*5a40*/  IMAD R21, R47, R50, RZ ;  /* 0x000000322f157224 */ /* 0x000fe400078e02ff */
[----:B------:R-:W-:Y:S02]  /*5a50*/  IMAD.IADD R19, R19, 0x1, R5 ;  /* 0x0000000113137824 */ /* 0x000fe400078e0205 */
[-C--:B------:R-:W-:Y:S02]  /*5a60*/  IMAD R21, R51, R46.reuse, R21 ;  /* 0x0000002e33157224 */ /* 0x080fe400078e0215 */
[----:B------:R-:W-:-:S05]  /*5a70*/  IMAD.WIDE.U32 R52, R50, R46, R18 ;  /* 0x0000002e32347225 */ /* 0x000fca00078e0012 */
[----:B------:R-:W-:Y:S01]  /*5a80*/  IADD3 R5, PT, PT, R53, R21, RZ ;  /* 0x0000001535057210 */ /* 0x000fe20007ffe0ff */
[----:B------:R-:W-:Y:S06]  /*5a90*/  BRA.U UP0, `(.L_x_638) ;  /* 0xfffffff900e07547 */ /* 0x000fec000b83ffff */
.L_x_637:
[----:B------:R-:W-:Y:S01]  /*5aa0*/  IADD3.X R9, PT, PT, RZ, UR21, RZ, P0, !PT ;  /* 0x00000015ff097c10 */ /* 0x000fe200087fe4ff */
[----:B------:R-:W-:Y:S06]  /*5ab0*/  BRA.U !UP1, `(.L_x_639) ;  /* 0x0000000509c07547 */ /* 0x000fec000b800000 */
        /* <DEDUP_REMOVED lines=26> */
[----:B------:R-:W3:Y:S01]  /*5c60*/  LDG.E.64 R22, desc[UR10][R30.64] ;  /* 0x0000000a1e167981 */ /* 0x000ee2000c1e1b00 */
        /* <DEDUP_REMOVED lines=26> */
.L_x_640:
        /* <DEDUP_REMOVED lines=38> */
.L_x_641:
[----:B------:R-:W-:Y:S05]  /*6070*/  BRA.U UP0, `(.L_x_639) ;  /* 0x0000000100507547 */ /* 0x000fea000b800000 */
[----:B------:R-:W0:Y:S01]  /*6080*/  LDCU.64 UR6, c[0x0][0x5a8] ;  /* 0x0000b500ff0677ac */ /* 0x000e220008000a00 */
[----:B------:R-:W-:Y:S01]  /*6090*/  MOV R11, R13 ;  /* 0x0000000d000b7202 */ /* 0x000fe20000000f00 */
[C---:B------:R-:W-:Y:S01]  /*60a0*/  IMAD R0, R6.reuse, UR5, RZ ;  /* 0x0000000506007c24 */ /* 0x040fe2000f8e02ff */
[----:B------:R-:W1:Y:S01]  /*60b0*/  LDCU.64 UR8, c[0x0][0x590] ;  /* 0x0000b200ff0877ac */ /* 0x000e620008000a00 */
        /* <DEDUP_REMOVED lines=8> */
[----:B------:R-:W-:-:S04]  /*6140*/  MOV R3, UR4 ;  /* 0x0000000400037c02 */ /* 0x000fc80008000f00 */
[----:B------:R-:W2:Y:S04]  /*6150*/  LDG.E.64 R6, desc[UR10][R6.64] ;  /* 0x0000000a06067981 */ /* 0x000ea8000c1e1b00 */
[----:B------:R-:W2:Y:S01]  /*6160*/  LDG.E.64 R2, desc[UR10][R2.64] ;  /* 0x0000000a02027981 */ /* 0x000ea2000c1e1b00 */
[----:B------:R-:W-:Y:S02]  /*6170*/  IMAD.MOV.U32 R53, RZ, RZ, R5 ;  /* 0x000000ffff357224 */ /* 0x000fe400078e0005 */
[----:B--2---:R-:W-:Y:S02]  /*6180*/  IMAD R11, R7, R2, RZ ;  /* 0x00000002070b7224 */ /* 0x004fe400078e02ff */
[----:B------:R-:W-:-:S04]  /*6190*/  IMAD.WIDE.U32 R52, R2, R6, R52 ;  /* 0x0000000602347225 */ /* 0x000fc800078e0034 */
[----:B------:R-:W-:-:S05]  /*61a0*/  IMAD R11, R3, R6, R11 ;  /* 0x00000006030b7224 */ /* 0x000fca00078e020b */
[----:B------:R-:W-:-:S07]  /*61b0*/  IADD3 R5, PT, PT, R53, R11, RZ ;  /* 0x0000000b35057210 */ /* 0x000fce0007ffe0ff */
.L_x_639:
[----:B------:R-:W-:-:S05]  /*61c0*/  MOV R53, R5 ;  /* 0x0000000500357202 */ /* 0x000fca0000000f00 */
[----:B------:R-:W-:Y:S01]  /*61d0*/  STG.E.64 desc[UR10][R8.64], R52 ;  /* 0x0000003408007986 */ /* 0x000fe2000c101b0a */
[----:B------:R-:W-:Y:S05]  /*61e0*/  EXIT ;  /* 0x000000000000794d */ /* 0x000fea0003800000 */
.L_x_627:
[----:B------:R-:W0:Y:S01]  /*61f0*/  LDCU UR4, c[0x0][0x380] ;  /* 0x00007000ff0477ac */ /* 0x000e220008000800 */
[----:B------:R-:W-:Y:S01]  /*6200*/  VIMNMX.U32 R2, PT, PT, R0, 0x18, PT ;  /* 0x0000001800027848 */ /* 0x000fe20003fe0000 */
[----:B------:R-:W-:Y:S03]  /*6210*/  BSSY.RECONVERGENT B0, `(.L_x_642) ;  /* 0x000011b000007945 */ /* 0x000fe60003800200 */
[----:B------:R-:W-:Y:S02]  /*6220*/  IADD3 R2, PT, PT, R2, 0x1, RZ ;  /* 0x0000000102027810 */ /* 0x000fe40007ffe0ff */
[----:B0-----:R-:W-:-:S13]  /*6230*/  ISETP.GE.AND P0, PT, R3, UR4, PT ;  /* 0x0000000403007c0c */ /* 0x001fda000bf06270 */
[----:B------:R-:W-:Y:S05]  /*6240*/  @P0 BRA `(.L_x_643) ;  /* 0x00000010005c0947 */ /* 0x000fea0003800000 */
[----:B------:R-:W0:Y:S01]  /*6250*/  LDCU.64 UR6, c[0x0][0x390] ;  /* 0x00007200ff0677ac */ /* 0x000e220008000a00 */
[----:B------:R-:W-:Y:S02]  /*6260*/  HFMA2 R4, -RZ, RZ, 0, 0 ;  /* 0x00000000ff047431 */ /* 0x000fe400000001ff */
[----:B------:R-:W-:Y:S01]  /*6270*/  IMAD.MOV.U32 R5, RZ, RZ, R3 ;  /* 0x000000ffff057224 */ /* 0x000fe200078e0003 */
[----:B------:R-:W-:Y:S01]  /*6280*/  ISETP.NE.AND P0, PT, R0, RZ, PT ;  /* 0x000000ff0000720c */ /* 0x000fe20003f05270 */
[----:B------:R-:W1:Y:S01]  /*6290*/  LDCU UR5, c[0x0][0x38c] ;  /* 0x00007180ff0577ac */ /* 0x000e620008000800 */
[----:B------:R-:W2:Y:S01]  /*62a0*/  LDCU UR8, c[0x0][0x4b8] ;  /* 0x00009700ff0877ac */ /* 0x000ea20008000800 */
[----:B0-----:R-:W-:-:S05]  /*62b0*/  IMAD.HI.U32 R6, R3, UR6, R4 ;  /* 0x0000000603067c27 */ /* 0x001fca000f8e0004 */
[----:B------:R-:W-:-:S04]  /*62c0*/  SHF.R.U32.HI R7, RZ, UR7, R6 ;  /* 0x00000007ff077c19 */ /* 0x000fc80008011606 */
[----:B------:R-:W-:-:S05]  /*62d0*/  IADD3 R4, PT, PT, -R7, RZ, RZ ;  /* 0x000000ff07047210 */ /* 0x000fca0007ffe1ff */
[----:B-1----:R-:W-:-:S04]  /*62e0*/  IMAD R4, R4, UR5, R3 ;  /* 0x0000000504047c24 */ /* 0x002fc8000f8e0203 */
[----:B--2---:R-:W-:Y:S01]  /*62f0*/  IMAD R4, R4, UR8, RZ ;  /* 0x0000000804047c24 */ /* 0x004fe2000f8e02ff */
[----:B------:R-:W-:Y:S06]  /*6300*/  @!P0 BRA `(.L_x_644) ;  /* 0x0000001000188947 */ /* 0x000fec0003800000 */
[----:B------:R-:W0:Y:S01]  /*6310*/  LDCU.64 UR6, c[0x0][0x398] ;  /* 0x00007300ff0677ac */ /* 0x000e220008000a00 */
[----:B------:R-:W-:Y:S02]  /*6320*/  MOV R6, RZ ;  /* 0x000000ff00067202 */ /* 0x000fe40000000f00 */
[----:B------:R-:W-:Y:S01]  /*6330*/  ISETP.NE.AND P0, PT, R2, 0x2, PT ;  /* 0x000000020200780c */ /* 0x000fe20003f05270 */
[----:B------:R-:W1:Y:S01]  /*6340*/  LDCU UR5, c[0x0][0x3a0] ;  /* 0x00007400ff0577ac */ /* 0x000e620008000800 */
[----:B------:R-:W2:Y:S01]  /*6350*/  LDCU UR8, c[0x0][0x4c0] ;  /* 0x00009800ff0877ac */ /* 0x000ea20008000800 */
[----:B0-----:R-:W-:-:S05]  /*6360*/  IMAD.HI.U32 R8, R7, UR7, R6 ;  /* 0x0000000707087c27 */ /* 0x001fca000f8e0006 */
[----:B-1----:R-:W-:-:S04]  /*6370*/  SHF.R.U32.HI R9, RZ, UR5, R8 ;  /* 0x00000005ff097c19 */ /* 0x002fc80008011608 */
[----:B------:R-:W-:-:S05]  /*6380*/  IADD3 R5, PT, PT, -R9, RZ, RZ ;  /* 0x000000ff09057210 */ /* 0x000fca0007ffe1ff */
[----:B------:R-:W-:-:S04]  /*6390*/  IMAD R7, R5, UR6, R7 ;  /* 0x0000000605077c24 */ /* 0x000fc8000f8e0207 */
[----:B--2---:R-:W-:Y:S01]  /*63a0*/  IMAD R4, R7, UR8, R4 ;  /* 0x0000000807047c24 */ /* 0x004fe2000f8e0204 */
[----:B------:R-:W-:Y:S06]  /*63b0*/  @!P0 BRA `(.L_x_644) ;  /* 0x0000000c00ec8947 */ /* 0x000fec0003800000 */
[----:B------:R-:W0:Y:S01]  /*63c0*/  LDCU.64 UR6, c[0x0][0x3a8] ;  /* 0x00007500ff0677ac */ /* 0x000e220008000a00 */
[----:B------:R-:W-:Y:S02]  /*63d0*/  MOV R8, RZ ;  /* 0x000000ff00087202 */ /* 0x000fe40000000f00 */
[----:B------:R-:W-:Y:S01]  /*63e0*/  ISETP.NE.AND P0, PT, R2, 0x3, PT ;  /* 0x000000030200780c */ /* 0x000fe20003f05270 */
[----:B------:R-:W1:Y:S01]  /*63f0*/  LDCU UR5, c[0x0][0x3a4] ;  /* 0x00007480ff0577ac */ /* 0x000e620008000800 */
[----:B------:R-:W2:Y:S01]  /*6400*/  LDCU UR8, c[0x0][0x4c8] ;  /* 0x00009900ff0877ac */ /* 0x000ea20008000800 */
[----:B0-----:R-:W-:-:S05]  /*6410*/  IMAD.HI.U32 R6, R9, UR6, R8 ;  /* 0x0000000609067c27 */ /* 0x001fca000f8e0008 */
[----:B------:R-:W-:-:S05]  /*6420*/  SHF.R.U32.HI R7, RZ, UR7, R6 ;  /* 0x00000007ff077c19 */ /* 0x000fca0008011606 */
[----:B------:R-:W-:-:S04]  /*6430*/  IMAD.MOV R5, RZ, RZ, -R7 ;  /* 0x000000ffff057224 */ /* 0x000fc800078e0a07 */
[----:B-1----:R-:W-:-:S04]  /*6440*/  IMAD R9, R5, UR5, R9 ;  /* 0x0000000505097c24 */ /* 0x002fc8000f8e0209 */
[----:B--2---:R-:W-:Y:S01]  /*6450*/  IMAD R4, R9, UR8, R4 ;  /* 0x0000000809047c24 */ /* 0x004fe2000f8e0204 */
[----:B------:R-:W-:Y:S06]  /*6460*/  @!P0 BRA `(.L_x_644) ;  /* 0x0000000c00c08947 */ /* 0x000fec0003800000 */
[----:B------:R-:W0:Y:S01]  /*6470*/  LDCU.64 UR6, c[0x0][0x3b0] ;  /* 0x00007600ff0677ac */ /* 0x000e220008000a00 */
[----:B------:R-:W-:Y:S01]  /*6480*/  HFMA2 R6, -RZ, RZ, 0, 0 ;  /* 0x00000000ff067431 */ /* 0x000fe200000001ff */
[----:B------:R-:W-:Y:S01]  /*6490*/  ISETP.NE.AND P0, PT, R2, 0x4, PT ;  /* 0x000000040200780c */ /* 0x000fe20003f05270 */
[----:B------:R-:W1:Y:S01]  /*64a0*/  LDCU UR5, c[0x0][0x3b8] ;  /* 0x00007700ff0577ac */ /* 0x000e620008000800 */
[----:B------:R-:W2:Y:S02]  /*64b0*/  LDCU UR8, c[0x0][0x4d0] ;  /* 0x00009a00ff0877ac */ /* 0x000ea40008000800 */
        /* <DEDUP_REMOVED lines=12> */
[----:B------:R-:W-:-:S04]  /*6580*/  SHF.R.U32.HI R7, RZ, UR7, R6 ;  /* 0x00000007ff077c19 */ /* 0x000fc80008011606 */
[----:B------:R-:W-:-:S05]  /*6590*/  IADD3 R5, PT, PT, -R7, RZ, RZ ;  /* 0x000000ff07057210 */ /* 0x000fca0007ffe1ff */
[----:B-1----:R-:W-:-:S04]  /*65a0*/  IMAD R9, R5, UR5, R9 ;  /* 0x0000000505097c24 */ /* 0x002fc8000f8e0209 */
[----:B--2---:R-:W-:Y:S01]  /*65b0*/  IMAD R4, R9, UR8, R4 ;  /* 0x0000000809047c24 */ /* 0x004fe2000f8e0204 */
[----:B------:R-:W-:Y:S06]  /*65c0*/  @!P0 BRA `(.L_x_644) ;  /* 0x0000000c00688947 */ /* 0x000fec0003800000 */
[----:B------:R-:W0:Y:S01]  /*65d0*/  LDCU.64 UR6, c[0x0][0x3c8] ;  /* 0x00007900ff0677ac */ /* 0x000e220008000a00 */
[----:B------:R-:W-:Y:S01]  /*65e0*/  IMAD.MOV.U32 R6, RZ, RZ, RZ ;  /* 0x000000ffff067224 */ /* 0x000fe200078e00ff */
        /* <DEDUP_REMOVED lines=26> */
[----:B-1----:R-:W-:-:S05]  /*6790*/  SHF.R.U32.HI R9, RZ, UR5, R8 ;  /* 0x00000005ff097c19 */ /* 0x002fca0008011608 */
[----:B------:R-:W-:-:S04]  /*67a0*/  IMAD.MOV R5, RZ, RZ, -R9 ;  /* 0x000000ffff057224 */ /* 0x000fc800078e0a09 */
        /* <DEDUP_REMOVED lines=181> */
[----:B------:R-:W1:Y:S01]  /*7300*/  LDCU UR5, c[0x0][0x4ac] ;  /* 0x00009580ff0577ac */ /* 0x000e620008000800 */
[----:B------:R-:W2:Y:S03]  /*7310*/  LDCU UR8, c[0x0][0x578] ;  /* 0x0000af00ff0877ac */ /* 0x000ea60008000800 */
[----:B0-----:R-:W-:-:S05]  /*7320*/  IMAD.HI.U32 R5, R9, UR6, R8 ;  /* 0x0000000609057c27 */ /* 0x001fca000f8e0008 */
[----:B------:R-:W-:-:S04]  /*7330*/  SHF.R.U32.HI R5, RZ, UR7, R5 ;  /* 0x00000007ff057c19 */ /* 0x000fc80008011605 */
[----:B------:R-:W-:-:S05]  /*7340*/  IADD3 R5, PT, PT, -R5, RZ, RZ ;  /* 0x000000ff05057210 */ /* 0x000fca0007ffe1ff */
[----:B-1----:R-:W-:-:S04]  /*7350*/  IMAD R9, R5, UR5, R9 ;  /* 0x0000000505097c24 */ /* 0x002fc8000f8e0209 */
[----:B--2---:R-:W-:-:S07]  /*7360*/  IMAD R4, R9, UR8, R4 ;  /* 0x0000000809047c24 */ /* 0x004fce000f8e0204 */
.L_x_644:
[----:B------:R-:W0:Y:S01]  /*7370*/  LDCU.64 UR6, c[0x0][0x580] ;  /* 0x0000b000ff0677ac */ /* 0x000e220008000a00 */
[----:B------:R-:W-:Y:S02]  /*7380*/  IADD3 R3, PT, PT, R3, 0x80, RZ ;  /* 0x0000008003037810 */ /* 0x000fe40007ffe0ff */
[----:B0-----:R-:W-:-:S05]  /*7390*/  IADD3 R4, P0, PT, R4, UR6, RZ ;  /* 0x0000000604047c10 */ /* 0x001fca000ff1e0ff */
[----:B------:R-:W-:-:S05]  /*73a0*/  IMAD.X R5, RZ, RZ, UR7, P0 ;  /* 0x00000007ff057e24 */ /* 0x000fca00080e06ff */
[----:B------:R0:W-:Y:S03]  /*73b0*/  STG.E.64 desc[UR10][R4.64], RZ ;  /* 0x000000ff04007986 */ /* 0x0001e6000c101b0a */
.L_x_643:
[----:B------:R-:W-:Y:S05]  /*73c0*/  BSYNC.RECONVERGENT B0 ;  /* 0x0000000000007941 */ /* 0x000fea0003800200 */
.L_x_642:
[----:B------:R-:W-:-:S13]  /*73d0*/  ISETP.GE.AND P0, PT, R3, UR4, PT ;  /* 0x0000000403007c0c */ /* 0x000fda000bf06270 */
[----:B------:R-:W-:Y:S05]  /*73e0*/  @P0 EXIT ;  /* 0x000000000000094d */ /* 0x000fea0003800000 */
[----:B------:R-:W1:Y:S01]  /*73f0*/  LDCU.64 UR4, c[0x0][0x390] ;  /* 0x00007200ff0477ac */ /* 0x000e620008000a00 */
[----:B0-----:R-:W-:Y:S02]  /*7400*/  MOV R4, RZ ;  /* 0x000000ff00047202 */ /* 0x001fe40000000f00 */
[----:B------:R-:W-:Y:S01]  /*7410*/  MOV R5, R3 ;  /* 0x0000000300057202 */ /* 0x000fe20000000f00 */
[----:B------:R-:W0:Y:S01]  /*7420*/  LDCU UR6, c[0x0][0x38c] ;  /* 0x00007180ff0677ac */ /* 0x000e220008000800 */
[----:B------:R-:W-:Y:S01]  /*7430*/  ISETP.NE.AND P0, PT, R0, RZ, PT ;  /* 0x000000ff0000720c */ /* 0x000fe20003f05270 */
[----:B------:R-:W2:Y:S01]  /*7440*/  LDCU UR7, c[0x0][0x4b8] ;  /* 0x00009700ff0777ac */ /* 0x000ea20008000800 */
[----:B-1----:R-:W-:-:S05]  /*7450*/  IMAD.HI.U32 R4, R3, UR4, R4 ;  /* 0x0000000403047c27 */ /* 0x002fca000f8e0004 */
[----:B------:R-:W-:-:S04]  /*7460*/  SHF.R.U32.HI R5, RZ, UR5, R4 ;  /* 0x00000005ff057c19 */ /* 0x000fc80008011604 */
[----:B------:R-:W-:-:S05]  /*7470*/  IADD3 R6, PT, PT, -R5, RZ, RZ ;  /* 0x000000ff05067210 */ /* 0x000fca0007ffe1ff */
[----:B0-----:R-:W-:-:S04]  /*7480*/  IMAD R0, R6, UR6, R3 ;  /* 0x0000000606007c24 */ /* 0x001fc8000f8e0203 */
[----:B--2---:R-:W-:Y:S01]  /*7490*/  IMAD R0, R0, UR7, RZ ;  /* 0x0000000700007c24 */ /* 0x004fe2000f8e02ff */
        /* <DEDUP_REMOVED lines=255> */
[----:B------:R-:W-:Y:S01]  /*8490*/  MOV R2, RZ ;  /* 0x000000ff00027202 */ /* 0x000fe20000000f00 */
[----:B------:R-:W1:Y:S01]  /*84a0*/  LDCU UR6, c[0x0][0x4ac] ;  /* 0x00009580ff0677ac */ /* 0x000e620008000800 */
[----:B------:R-:W2:Y:S03]  /*84b0*/  LDCU UR7, c[0x0][0x578] ;  /* 0x0000af00ff0777ac */ /* 0x000ea60008000800 */
[----:B0-----:R-:W-:-:S05]  /*84c0*/  IMAD.HI.U32 R2, R3, UR4, R2 ;  /* 0x0000000403027c27 */ /* 0x001fca000f8e0002 */
[----:B------:R-:W-:-:S04]  /*84d0*/  SHF.R.U32.HI R2, RZ, UR5, R2 ;  /* 0x00000005ff027c19 */ /* 0x000fc80008011602 */
[----:B------:R-:W-:-:S05]  /*84e0*/  IADD3 R2, PT, PT, -R2, RZ, RZ ;  /* 0x000000ff02027210 */ /* 0x000fca0007ffe1ff */
[----:B-1----:R-:W-:-:S04]  /*84f0*/  IMAD R3, R2, UR6, R3 ;  /* 0x0000000602037c24 */ /* 0x002fc8000f8e0203 */
[----:B--2---:R-:W-:-:S07]  /*8500*/  IMAD R0, R3, UR7, R0 ;  /* 0x0000000703007c24 */ /* 0x004fce000f8e0200 */
.L_x_645:
[----:B------:R-:W0:Y:S02]  /*8510*/  LDCU.64 UR4, c[0x0][0x580] ;  /* 0x0000b000ff0477ac */ /* 0x000e240008000a00 */
[----:B0-----:R-:W-:-:S04]  /*8520*/  IADD3 R2, P0, PT, R0, UR4, RZ ;  /* 0x0000000400027c10 */ /* 0x001fc8000ff1e0ff */
[----:B------:R-:W-:-:S05]  /*8530*/  IADD3.X R3, PT, PT, RZ, UR5, RZ, P0, !PT ;  /* 0x00000005ff037c10 */ /* 0x000fca00087fe4ff */
[----:B------:R-:W-:Y:S01]  /*8540*/  STG.E.64 desc[UR10][R2.64], RZ ;  /* 0x000000ff02007986 */ /* 0x000fe2000c101b0a */
[----:B------:R-:W-:Y:S05]  /*8550*/  EXIT ;  /* 0x000000000000794d */ /* 0x000fea0003800000 */
.L_x_646:
        /* <DEDUP_REMOVED lines=10> */
.L_x_3882:


//--------------------- .text._ZN2at6native27unrolled_elementwise_kernelIZZNS0_61_GLOBAL__N__ae8afa13_23_FlattenIndicesKernel_cu_7dd49032_311621_flatten_indices_implINS2_18CUDAKernelLauncherElLl0EEENS_6TensorERKS5_N3c108ArrayRefIlEEENKUlvE0_clEvEUllE_St5arrayIPcLm2EELi4E23TrivialOffsetCalculatorILi1EjESH_NS0_6memory15LoadWithoutCastENSI_16StoreWithoutCastEEEviT_T0_T2_T3_T4_T5_ --------------------------
	.section	.text._ZN2at6native27unrolled_elementwise_kernelIZZNS0_61_GLOBAL__N__ae8afa13_23_FlattenIndicesKernel_cu_7dd49032_311621_flatten_indices_implINS2_18CUDAKernelLauncherElLl0EEENS_6TensorERKS5_N3c108ArrayRefIlEEENKUlvE0_clEvEUllE_St5arrayIPcLm2EELi4E23TrivialOffsetCalculatorILi1EjESH_NS0_6memory15LoadWithoutCastENSI_16StoreWithoutCastEEEviT_T0_T2_T3_T4_T5_,"ax",@progbits
	.align	128
        .global         _ZN2at6native27unrolled_elementwise_kernelIZZNS0_61_GLOBAL__N__ae8afa13_23_FlattenIndicesKernel_cu_7dd49032_311621_flatten_indices_implINS2_18CUDAKernelLauncherElLl0EEENS_6TensorERKS5_N3c108ArrayRefIlEEENKUlvE0_clEvEUllE_St5arrayIPcLm2EELi4E23TrivialOffsetCalculatorILi1EjESH_NS0_6memory15LoadWithoutCastENSI_16StoreWithoutCastEEEviT_T0_T2_T3_T4_T5_
        .type           _ZN2at6native27unrolled_elementwise_kernelIZZNS0_61_GLOBAL__N__ae8afa13_23_FlattenIndicesKernel_cu_7dd49032_311621_flatten_indices_implINS2_18CUDAKernelLauncherElLl0EEENS_6TensorERKS5_N3c108ArrayRefIlEEENKUlvE0_clEvEUllE_St5arrayIPcLm2EELi4E23TrivialOffsetCalculatorILi1EjESH_NS0_6memory15LoadWithoutCastENSI_16StoreWithoutCastEEEviT_T0_T2_T3_T4_T5_,@function
        .size           _ZN2at6native27unrolled_elementwise_kernelIZZNS0_61_GLOBAL__N__ae8afa13_23_FlattenIndicesKernel_cu_7dd49032_311621_flatten_indices_implINS2_18CUDAKernelLauncherElLl0EEENS_6TensorERKS5_N3c108ArrayRefIlEEENKUlvE0_clEvEUllE_St5arrayIPcLm2EELi4E23TrivialOffsetCalculatorILi1EjESH_NS0_6memory15LoadWithoutCastENSI_16StoreWithoutCastEEEviT_T0_T2_T3_T4_T5_,(.L_x_3883 - _ZN2at6native27unrolled_elementwise_kernelIZZNS0_61_GLOBAL__N__ae8afa13_23_FlattenIndicesKernel_cu_7dd49032_311621_flatten_indices_implINS2_18CUDAKernelLauncherElLl0EEENS_6TensorERKS5_N3c108ArrayRefIlEEENKUlvE0_clEvEUllE_St5arrayIPcLm2EELi4E23TrivialOffsetCalculatorILi1EjESH_NS0_6memory15LoadWithoutCastENSI_16StoreWithoutCastEEEviT_T0_T2_T3_T4_T5_)
        .other          _ZN2at6native27unrolled_elementwise_kernelIZZNS0_61_GLOBAL__N__ae8afa13_23_FlattenIndicesKernel_cu_7dd49032_311621_flatten_indices_implINS2_18CUDAKernelLauncherElLl0EEENS_6TensorERKS5_N3c108ArrayRefIlEEENKUlvE0_clEvEUllE_St5arrayIPcLm2EELi4E23TrivialOffsetCalculatorILi1EjESH_NS0_6memory15LoadWithoutCastENSI_16StoreWithoutCastEEEviT_T0_T2_T3_T4_T5_,@"STO_CUDA_ENTRY STV_DEFAULT"
_ZN2at6native27unrolled_elementwise_kernelIZZNS0_61_GLOBAL__N__ae8afa13_23_FlattenIndicesKernel_cu_7dd49032_311621_flatten_indices_implINS2_18CUDAKernelLauncherElLl0EEENS_6TensorERKS5_N3c108ArrayRefIlEEENKUlvE0_clEvEUllE_St5arrayIPcLm2EELi4E23TrivialOffsetCalculatorILi1EjESH_NS0_6memory15LoadWithoutCastENSI_16StoreWithoutCastEEEviT_T0_T2_T3_T4_T5_:
.text._ZN2at6native27unrolled_elementwise_kernelIZZNS0_61_GLOBAL__N__ae8afa13_23_FlattenIndicesKernel_cu_7dd49032_311621_flatten_indices_implINS2_18CUDAKernelLauncherElLl0EEENS_6TensorERKS5_N3c108ArrayRefIlEEENKUlvE0_clEvEUllE_St5arrayIPcLm2EELi4E23TrivialOffsetCalculatorILi1EjESH_NS0_6memory15LoadWithoutCastENSI_16StoreWithoutCastEEEviT_T0_T2_T3_T4_T5_:
[----:B------:R-:W-:Y:S01]  /*0000*/  LDC R1, c[0x0][0x37c] ;  /* 0x0000df00ff017b82 */ /* 0x000fe20000000800 */
[----:B------:R-:W0:Y:S07]  /*0010*/  S2R R8, SR_TID.X ;  /* 0x0000000000087919 */ /* 0x000e2e0000002100 */
[----:B------:R-:W1:Y:S01]  /*0020*/  S2UR UR13, SR_CTAID.X ;  /* 0x00000000000d79c3 */ /* 0x000e620000002500 */
[----:B------:R-:W1:Y:S01]  /*0030*/  LDCU UR4, c[0x0][0x380] ;  /* 0x00007000ff0477ac */ /* 0x000e620008000800 */
[----:B------:R-:W-:Y:S01]  /*0040*/  CS2R R12, SRZ ;  /* 0x00000000000c7805 */ /* 0x000fe2000001ff00 */
[----:B------:R-:W2:Y:S01]  /*0050*/  LDCU.64 UR10, c[0x0][0x358] ;  /* 0x00006b00ff0a77ac */ /* 0x000ea20008000a00 */
[----:B------:R-:W3:Y:S01]  /*0060*/  LDCU.64 UR20, c[0x0][0x398] ;  /* 0x00007300ff1477ac */ /* 0x000ee20008000a00 */
[----:B-1----:R-:W-:-:S02]  /*0070*/  UIMAD UR4, UR13, -0x200, UR4 ;  /* 0xfffffe000d0478a4 */ /* 0x002fc4000f8e0204 */
[----:B------:R-:W-:Y:S01]  /*0080*/  MOV R11, UR13 ;  /* 0x0000000d000b7c02 */ /* 0x000fe20008000f00 */
[----:B------:R-:W-:Y:S01]  /*0090*/  IMAD.U32 R19, RZ, RZ, UR13 ;  /* 0x0000000dff137e24 */ /* 0x000fe2000f8e00ff */
[----:B------:R-:W-:Y:S01]  /*00a0*/  MOV R9, UR13 ;  /* 0x0000000d00097c02 */ /* 0x000fe20008000f00 */
[----:B------:R-:W-:Y:S01]  /*00b0*/  IMAD.U32 R17, RZ, RZ, UR13 ;  /* 0x0000000dff117e24 */ /* 0x000fe2000f8e00ff */
[----:B0-----:R-:W-:Y:S02]  /*00c0*/  ISETP.GE.AND P0, PT, R8, UR4, PT ;  /* 0x0000000408007c0c */ /* 0x001fe4000bf06270 */
[----:B------:R-:W-:-:S11]  /*00d0*/  MOV R0, R8 ;  /* 0x0000000800007202 */ /* 0x000fd60000000f00 */
[----:B------:R-:W-:Y:S01]  /*00e0*/  @!P0 VIADD R8, R0, 0x80 ;  /* 0x0000008000088836 */ /* 0x000fe20000000000 */
[----:B------:R-:W0:Y:S01]  /*00f0*/  @!P0 LDC.64 R6, c[0x0][0x3c0] ;  /* 0x0000f000ff068b82 */ /* 0x000e220000000a00 */
[----:B------:R-:W-:-:S03]  /*0100*/  @!P0 LEA R9, R9, R0, 0x9 ;  /* 0x0000000009098211 */ /* 0x000fc600078e48ff */
[----:B------:R-:W-:-:S13]  /*0110*/  ISETP.GE.AND P1, PT, R8, UR4, PT ;  /* 0x0000000408007c0c */ /* 0x000fda000bf26270 */
[----:B------:R-:W-:Y:S01]  /*0120*/  @!P1 IMAD R11, R11, 0x200, R8 ;  /* 0x000002000b0b9824 */ /* 0x000fe200078e0208 */
[----:B------:R-:W-:Y:S01]  /*0130*/  @!P1 IADD3 R8, PT, PT, R8, 0x80, RZ ;  /* 0x0000008008089810 */ /* 0x000fe20007ffe0ff */
[----:B------:R-:W1:Y:S03]  /*0140*/  @!P1 LDC.64 R14, c[0x0][0x3c0] ;  /* 0x0000f000ff0e9b82 */ /* 0x000e660000000a00 */
[----:B------:R-:W-:Y:S01]  /*0150*/  ISETP.GE.AND P3, PT, R8, UR4, PT ;  /* 0x0000000408007c0c */ /* 0x000fe2000bf66270 */
[----:B0-----:R-:W-:Y:S01]  /*0160*/  @!P0 IMAD.WIDE.U32 R6, R9, 0x8, R6 ;  /* 0x0000000809068825 */ /* 0x001fe200078e0006 */
[----:B---3--:R-:W-:-:S11]  /*0170*/  UISETP.GE.U32.AND UP0, UPT, UR20, 0x1, UPT ;  /* 0x000000011400788c */ /* 0x008fd6000bf06070 */
[----:B------:R-:W-:Y:S01]  /*0180*/  @!P3 LEA R19, R19, R8, 0x9 ;  /* 0x000000081313b211 */ /* 0x000fe200078e48ff */
[----:B------:R-:W-:Y:S01]  /*0190*/  @!P3 VIADD R8, R8, 0x80 ;  /* 0x000000800808b836 */ /* 0x000fe20000000000 */
[----:B------:R-:W0:Y:S01]  /*01a0*/  @!P3 LDC.64 R4, c[0x0][0x3c0] ;  /* 0x0000f000ff04bb82 */ /* 0x000e220000000a00 */
[----:B--2---:R2:W5:Y:S03]  /*01b0*/  @!P0 LDG.E.64 R12, desc[UR10][R6.64] ;  /* 0x0000000a060c8981 */ /* 0x004566000c1e1b00 */
[----:B------:R-:W-:Y:S01]  /*01c0*/  ISETP.GE.AND P2, PT, R8, UR4, PT ;  /* 0x0000000408007c0c */ /* 0x000fe2000bf46270 */
[----:B-1----:R-:W-:Y:S01]  /*01d0*/  @!P1 IMAD.WIDE.U32 R14, R11, 0x8, R14 ;  /* 0x000000080b0e9825 */ /* 0x002fe200078e000e */
[----:B------:R-:W-:-:S11]  /*01e0*/  CS2R R10, SRZ ;  /* 0x00000000000a7805 */ /* 0x000fd6000001ff00 */
[----:B------:R-:W1:Y:S01]  /*01f0*/  @!P2 LDC.64 R2, c[0x0][0x3c0] ;  /* 0x0000f000ff02ab82 */ /* 0x000e620000000a00 */
[----:B------:R-:W-:Y:S01]  /*0200*/  @!P2 IMAD R17, R17, 0x200, R8 ;  /* 0x000002001111a824 */ /* 0x000fe200078e0208 */
[----:B------:R-:W-:Y:S01]  /*0210*/  CS2R R8, SRZ ;  /* 0x0000000000087805 */ /* 0x000fe2000001ff00 */
[----:B0-----:R-:W-:-:S05]  /*0220*/  @!P3 IMAD.WIDE.U32 R18, R19, 0x8, R4 ;  /* 0x000000081312b825 */ /* 0x001fca00078e0004 */
[----:B------:R0:W5:Y:S01]  /*0230*/  @!P3 LDG.E.64 R8, desc[UR10][R18.64] ;  /* 0x0000000a1208b981 */ /* 0x000162000c1e1b00 */
[----:B-1----:R-:W-:Y:S01]  /*0240*/  @!P2 IMAD.WIDE.U32 R16, R17, 0x8, R2 ;  /* 0x000000081110a825 */ /* 0x002fe200078e0002 */
[----:B------:R-:W-:-:S04]  /*0250*/  CS2R R2, SRZ ;  /* 0x0000000000027805 */ /* 0x000fc8000001ff00 */
[----:B------:R0:W5:Y:S04]  /*0260*/  @!P2 LDG.E.64 R10, desc[UR10][R16.64] ;  /* 0x0000000a100aa981 */ /* 0x000168000c1e1b00 */
[----:B------:R0:W5:Y:S01]  /*0270*/  @!P1 LDG.E.64 R2, desc[UR10][R14.64] ;  /* 0x0000000a0e029981 */ /* 0x000162000c1e1b00 */
[----:B------:R-:W-:Y:S01]  /*0280*/  UISETP.GE.AND.EX UP0, UPT, UR21, URZ, UPT, UP0 ;  /* 0x000000ff1500728c */ /* 0x000fe2000bf06300 */
[----:B------:R-:W-:Y:S02]  /*0290*/  CS2R R20, SRZ ;  /* 0x0000000000147805 */ /* 0x000fe4000001ff00 */
[----:B------:R-:W-:Y:S02]  /*02a0*/  CS2R R4, SRZ ;  /* 0x0000000000047805 */ /* 0x000fe4000001ff00 */
[----:B--2---:R-:W-:-:S02]  /*02b0*/  CS2R R6, SRZ ;  /* 0x0000000000067805 */ /* 0x004fc4000001ff00 */
[----:B------:R-:W-:Y:S02]  /*02c0*/  CS2R R26, SRZ ;  /* 0x00000000001a7805 */ /* 0x000fe4000001ff00 */
[----:B0-----:R-:W-:Y:S05]  /*02d0*/  BRA.U !UP0, `(.L_x_647) ;  /* 0x0000003d08447547 */ /* 0x001fea000b800000 */
[----:B------:R-:W-:Y:S01]  /*02e0*/  ISETP.GE.AND P0, PT, R0, UR4, PT ;  /* 0x0000000400007c0c */ /* 0x000fe2000bf06270 */
[----:B------:R-:W-:-:S12]  /*02f0*/  BSSY.RECONVERGENT B0, `(.L_x_648) ;  /* 0x00000f1000007945 */ /* 0x000fd80003800200 */
[----:B------:R-:W-:Y:S05]  /*0300*/  @P0 BRA `(.L_x_649) ;  /* 0x0000000c00bc0947 */ /* 0x000fea0003800000 */
[----:B------:R-:W0:Y:S01]  /*0310*/  LDCU.64 UR6, c[0x0][0x390] ;  /* 0x00007200ff0677ac */ /* 0x000e220008000a00 */
[----:B------:R-:W-:Y:S01]  /*0320*/  CS2R R26, SRZ ;  /* 0x00000000001a7805 */ /* 0x000fe2000001ff00 */
[----:B------:R-:W1:Y:S01]  /*0330*/  LDCU UR14, c[0x0][0x398] ;  /* 0x00007300ff0e77ac */ /* 0x000e620008000800 */
[----:B------:R-:W-:Y:S01]  /*0340*/  UISETP.GE.U32.AND UP1, UPT, UR20, 0x8, UPT ;  /* 0x000000081400788c */ /* 0x000fe2000bf26070 */
[----:B------:R-:W-:Y:S01]  /*0350*/  UMOV UR4, URZ ;  /* 0x000000ff00047c82 */ /* 0x000fe20008000000 */
[----:B------:R-:W-:Y:S02]  /*0360*/  UMOV UR5, URZ ;  /* 0x000000ff00057c82 */ /* 0x000fe40008000000 */
[----:B------:R-:W-:Y:S01]  /*0370*/  UISETP.GE.U32.AND.EX UP1, UPT, UR21, URZ, UPT, UP1 ;  /* 0x000000ff1500728c */ /* 0x000fe2000bf26110 */
[----:B0----5:R-:W-:-:S04]  /*0380*/  IMAD R13, R13, UR6, RZ ;  /* 0x000000060d0d7c24 */ /* 0x021fc8000f8e02ff */
[C---:B------:R-:W-:Y:S01]  /*0390*/  IMAD R15, R12.reuse, UR7, R13 ;  /* 0x000000070c0f7c24 */ /* 0x040fe2000f8e020d */
[----:B-1----:R-:W-:Y:S01]  /*03a0*/  ULOP3.LUT UR24, UR14, 0x7, URZ, 0xc0, !UPT ;  /* 0x000000070e187892 */ /* 0x002fe2000f8ec0ff */
[----:B------:R-:W-:-:S03]  /*03b0*/  IMAD.WIDE.U32 R12, R12, UR6, RZ ;  /* 0x000000060c0c7c25 */ /* 0x000fc6000f8e00ff */
[----:B------:R-:W-:Y:S02]  /*03c0*/  UISETP.NE.U32.AND UP0, UPT, UR24, URZ, UPT ;  /* 0x000000ff1800728c */ /* 0x000fe4000bf05070 */
[----:B------:R-:W-:Y:S02]  /*03d0*/  IADD3 R15, PT, PT, R13, R15, RZ ;  /* 0x0000000f0d0f7210 */ /* 0x000fe40007ffe0ff */
[----:B------:R-:W-:Y:S01]  /*03e0*/  UISETP.NE.AND.EX UP0, UPT, URZ, URZ, UPT, UP0 ;  /* 0x000000ffff00728c */ /* 0x000fe2000bf05300 */
[----:B------:R-:W-:Y:S10]  /*03f0*/  BRA.U !UP1, `(.L_x_650) ;  /* 0x00000005099c7547 */ /* 0x000ff4000b800000 */
[----:B------:R-:W0:Y:S01]  /*0400*/  LDCU.64 UR22, c[0x0][0x388] ;  /* 0x00007100ff1677ac */ /* 0x000e220008000a00 */
[----:B------:R-:W-:Y:S01]  /*0410*/  CS2R R26, SRZ ;  /* 0x00000000001a7805 */ /* 0x000fe2000001ff00 */
[----:B------:R-:W1:Y:S01]  /*0420*/  LDCU.128 UR16, c[0x0][0x3a0] ;  /* 0x00007400ff1077ac */ /* 0x000e620008000c00 */
[----:B------:R-:W-:Y:S02]  /*0430*/  ULOP3.LUT UR4, UR20, 0xfffffff8, URZ, 0xc0, !UPT ;  /* 0xfffffff814047892 */ /* 0x000fe4000f8ec0ff */
[----:B------:R-:W-:-:S05]  /*0440*/  ULOP3.LUT UR5, UR21, 0x7fffffff, URZ, 0xc0, !UPT ;  /* 0x7fffffff15057892 */ /* 0x000fca000f8ec0ff */
[----:B------:R-:W-:Y:S02]  /*0450*/  UMOV UR9, UR4 ;  /* 0x0000000400097c82 */ /* 0x000fe40008000000 */
[----:B------:R-:W-:Y:S01]  /*0460*/  UMOV UR12, UR5 ;  /* 0x00000005000c7c82 */ /* 0x000fe20008000000 */
[----:B0-----:R-:W-:Y:S01]  /*0470*/  LEA R28, P0, R12, UR22, 0x3 ;  /* 0x000000160c1c7c11 */ /* 0x001fe2000f8018ff */
[----:B-1----:R-:W-:-:S03]  /*0480*/  UIADD3 UR6, UP1, UPT, UR16, 0x20, URZ ;  /* 0x0000002010067890 */ /* 0x002fc6000ff3e0ff */
[----:B------:R-:W-:Y:S01]  /*0490*/  LEA.HI.X R29, R12, UR23, R15, 0x3, P0 ;  /* 0x000000170c1d7c11 */ /* 0x000fe200080f1c0f */
[----:B------:R-:W-:Y:S02]  /*04a0*/  USHF.L.U64.HI UR16, UR18, 0x3, UR19 ;  /* 0x0000000312107899 */ /* 0x000fe40008010213 */
[----:B------:R-:W-:Y:S02]  /*04b0*/  USHF.L.U64.HI UR8, UR18, 0x6, UR19 ;  /* 0x0000000612087899 */ /* 0x000fe40008010213 */
[----:B------:R-:W-:Y:S02]  /*04c0*/  USHF.L.U32 UR15, UR18, 0x3, URZ ;  /* 0x00000003120f7899 */ /* 0x000fe400080006ff */
[----:B------:R-:W-:-:S12]  /*04d0*/  UIADD3.X UR7, UPT, UPT, URZ, UR17, URZ, UP1, !UPT ;  /* 0x00000011ff077290 */ /* 0x000fd80008ffe4ff */
.L_x_651:
[----:B------:R-:W-:Y:S01]  /*04e0*/  IMAD.U32 R24, RZ, RZ, UR6 ;  /* 0x00000006ff187e24 */ /* 0x000fe2000f8e00ff */
[----:B------:R-:W-:Y:S01]  /*04f0*/  MOV R25, UR7 ;  /* 0x0000000700197c02 */ /* 0x000fe20008000f00 */
[----:B------:R-:W2:Y:S04]  /*0500*/  LDG.E.64.CONSTANT R16, desc[UR10][R28.64] ;  /* 0x0000000a1c107981 */ /* 0x000ea8000c1e9b00 */
[----:B------:R-:W2:Y:S02]  /*0510*/  LDG.E.64.CONSTANT R18, desc[UR10][R24.64+-0x20] ;  /* 0xffffe00a18127981 */ /* 0x000ea4000c1e9b00 */
[----:B--2---:R-:W-:Y:S02]  /*0520*/  IMAD R17, R17, R18, RZ ;  /* 0x0000001211117224 */ /* 0x004fe400078e02ff */
[----:B------:R-:W-:Y:S01]  /*0530*/  IMAD.WIDE.U32 R22, R18, R16, R26 ;  /* 0x0000001012167225 */ /* 0x000fe200078e001a */
[----:B------:R-:W-:-:S02]  /*0540*/  IADD3 R26, P0, PT, R28, UR15, RZ ;  /* 0x0000000f1c1a7c10 */ /* 0x000fc4000ff1e0ff */
[----:B------:R-:W-:Y:S01]  /*0550*/  MOV R18, UR6 ;  /* 0x0000000600127c02 */ /* 0x000fe20008000f00 */
[----:B------:R-:W-:Y:S01]  /*0560*/  IMAD R17, R19, R16, R17 ;  /* 0x0000001013117224 */ /* 0x000fe200078e0211 */
[----:B------:R-:W-:Y:S01]  /*0570*/  IADD3.X R27, PT, PT, R29, UR16, RZ, P0, !PT ;  /* 0x000000101d1b7c10 */ /* 0x000fe200087fe4ff */
[----:B------:R-:W-:Y:S01]  /*0580*/  IMAD.U32 R19, RZ, RZ, UR7 ;  /* 0x00000007ff137e24 */ /* 0x000fe2000f8e00ff */
[----:B------:R-:W-:Y:S01]  /*0590*/  MOV R16, R22 ;  /* 0x0000001600107202 */ /* 0x000fe20000000f00 */
[----:B------:R-:W-:-:S03]  /*05a0*/  IMAD.IADD R17, R23, 0x1, R17 ;  /* 0x0000000117117824 */ /* 0x000fc600078e0211 */
[----:B------:R-:W2:Y:S04]  /*05b0*/  LDG.E.64.CONSTANT R22, desc[UR10][R18.64+-0x18] ;  /* 0xffffe80a12167981 */ /* 0x000ea8000c1e9b00 */
[----:B------:R-:W2:Y:S01]  /*05c0*/  LDG.E.64.CONSTANT R18, desc[UR10][R26.64] ;  /* 0x0000000a1a127981 */ /* 0x000ea2000c1e9b00 */
[----:B------:R-:W-:-:S04]  /*05d0*/  IADD3 R24, P0, PT, R26, UR15, RZ ;  /* 0x0000000f1a187c10 */ /* 0x000fc8000ff1e0ff */
[----:B------:R-:W-:Y:S01]  /*05e0*/  IADD3.X R25, PT, PT, R27, UR16, RZ, P0, !PT ;  /* 0x000000101b197c10 */ /* 0x000fe200087fe4ff */
[----:B--2---:R-:W-:Y:S02]  /*05f0*/  IMAD R19, R19, R22, RZ ;  /* 0x0000001613137224 */ /* 0x004fe400078e02ff */
[----:B------:R-:W-:Y:S01]  /*0600*/  IMAD.WIDE.U32 R16, R22, R18, R16 ;  /* 0x0000001216107225 */ /* 0x000fe200078e0010 */
[----:B------:R-:W-:-:S03]  /*0610*/  MOV R22, UR6 ;  /* 0x0000000600167c02 */ /* 0x000fc60008000f00 */
[----:B------:R-:W-:Y:S02]  /*0620*/  IMAD R23, R23, R18, R19 ;  /* 0x0000001217177224 */ /* 0x000fe400078e0213 */
[----:B------:R-:W2:Y:S02]  /*0630*/  LDG.E.64.CONSTANT R18, desc[UR10][R24.64] ;  /* 0x0000000a18127981 */ /* 0x000ea4000c1e9b00 */
[----:B------:R-:W-:Y:S02]  /*0640*/  IMAD.IADD R17, R17, 0x1, R23 ;  /* 0x0000000111117824 */ /* 0x000fe400078e0217 */
[----:B------:R-:W-:-:S06]  /*0650*/  IMAD.U32 R23, RZ, RZ, UR7 ;  /* 0x00000007ff177e24 */ /* 0x000fcc000f8e00ff */
[----:B------:R-:W2:Y:S01]  /*0660*/  LDG.E.64.CONSTANT R22, desc[UR10][R22.64+-0x10] ;  /* 0xfffff00a16167981 */ /* 0x000ea2000c1e9b00 */
[----:B------:R-:W-:-:S04]  /*0670*/  IADD3 R26, P0, PT, R24, UR15, RZ ;  /* 0x0000000f181a7c10 */ /* 0x000fc8000ff1e0ff */
[----:B------:R-:W-:Y:S01]  /*0680*/  IADD3.X R27, PT, PT, R25, UR16, RZ, P0, !PT ;  /* 0x00000010191b7c10 */ /* 0x000fe200087fe4ff */
[----:B--2---:R-:W-:Y:S02]  /*0690*/  IMAD R19, R19, R22, RZ ;  /* 0x0000001613137224 */ /* 0x004fe400078e02ff */
[----:B------:R-:W-:-:S04]  /*06a0*/  IMAD.WIDE.U32 R16, R22, R18, R16 ;  /* 0x0000001216107225 */ /* 0x000fc800078e0010 */
[----:B------:R-:W-:Y:S01]  /*06b0*/  IMAD R19, R23, R18, R19 ;  /* 0x0000001217137224 */ /* 0x000fe200078e0213 */
[----:B------:R-:W-:Y:S01]  /*06c0*/  MOV R23, UR7 ;  /* 0x0000000700177c02 */ /* 0x000fe20008000f00 */
[----:B------:R-:W-:-:S03]  /*06d0*/  IMAD.U32 R22, RZ, RZ, UR6 ;  /* 0x00000006ff167e24 */ /* 0x000fc6000f8e00ff */
[----:B------:R-:W-:Y:S02]  /*06e0*/  IADD3 R17, PT, PT, R17, R19, RZ ;  /* 0x0000001311117210 */ /* 0x000fe40007ffe0ff */
        /* <DEDUP_REMOVED lines=8> */
[----:B------:R-:W-:Y:S02]  /*0770*/  IMAD.U32 R23, RZ, RZ, UR7 ;  /* 0x00000007ff177e24 */ /* 0x000fe4000f8e00ff */
[----:B------:R-:W-:Y:S02]  /*0780*/  IMAD.IADD R17, R17, 0x1, R19 ;  /* 0x0000000111117824 */ /* 0x000fe400078e0213 */
[----:B------:R-:W2:Y:S04]  /*0790*/  LDG.E.64.CONSTANT R18, desc[UR10][R24.64] ;  /* 0x0000000a18127981 */ /* 0x000ea8000c1e9b00 */
        /* <DEDUP_REMOVED lines=11> */
[----:B------:R-:W-:Y:S01]  /*0850*/  MOV R24, UR6 ;  /* 0x0000000600187c02 */ /* 0x000fe20008000f00 */
[----:B------:R-:W-:-:S06]  /*0860*/  IMAD.U32 R25, RZ, RZ, UR7 ;  /* 0x00000007ff197e24 */ /* 0x000fcc000f8e00ff */
[----:B------:R-:W3:Y:S01]  /*0870*/  LDG.E.64.CONSTANT R24, desc[UR10][R24.64+0x10] ;  /* 0x0000100a18187981 */ /* 0x000ee2000c1e9b00 */
[----:B--2---:R-:W-:Y:S02]  /*0880*/  IMAD R19, R19, R22, RZ ;  /* 0x0000001613137224 */ /* 0x004fe400078e02ff */
[----:B------:R-:W-:-:S04]  /*0890*/  IMAD.WIDE.U32 R16, R22, R18, R16 ;  /* 0x0000001216107225 */ /* 0x000fc800078e0010 */
[----:B------:R-:W-:Y:S01]  /*08a0*/  IMAD R19, R23, R18, R19 ;  /* 0x0000001217137224 */ /* 0x000fe200078e0213 */
[----:B------:R-:W-:-:S03]  /*08b0*/  IADD3 R18, P0, PT, R26, UR15, RZ ;  /* 0x0000000f1a127c10 */ /* 0x000fc6000ff1e0ff */
[----:B------:R-:W-:Y:S01]  /*08c0*/  IMAD.IADD R17, R17, 0x1, R19 ;  /* 0x0000000111117824 */ /* 0x000fe200078e0213 */
[----:B------:R-:W-:-:S05]  /*08d0*/  IADD3.X R19, PT, PT, R27, UR16, RZ, P0, !PT ;  /* 0x000000101b137c10 */ /* 0x000fca00087fe4ff */
[----:B------:R-:W3:Y:S01]  /*08e0*/  LDG.E.64.CONSTANT R22, desc[UR10][R18.64] ;  /* 0x0000000a12167981 */ /* 0x000ee2000c1e9b00 */
[----:B------:R-:W-:-:S04]  /*08f0*/  IADD3 R26, P0, PT, R18, UR15, RZ ;  /* 0x0000000f121a7c10 */ /* 0x000fc8000ff1e0ff */
[----:B------:R-:W-:-:S06]  /*0900*/  IADD3.X R27, PT, PT, R19, UR16, RZ, P0, !PT ;  /* 0x00000010131b7c10 */ /* 0x000fcc00087fe4ff */
[----:B------:R-:W2:Y:S01]  /*0910*/  LDG.E.64.CONSTANT R26, desc[UR10][R26.64] ;  /* 0x0000000a1a1a7981 */ /* 0x000ea2000c1e9b00 */
[----:B---3--:R-:W-:Y:S02]  /*0920*/  IMAD R23, R23, R24, RZ ;  /* 0x0000001817177224 */ /* 0x008fe400078e02ff */
[----:B------:R-:W-:-:S04]  /*0930*/  IMAD.WIDE.U32 R16, R24, R22, R16 ;  /* 0x0000001618107225 */ /* 0x000fc800078e0010 */
[----:B------:R-:W-:Y:S01]  /*0940*/  IMAD R25, R25, R22, R23 ;  /* 0x0000001619197224 */ /* 0x000fe200078e0217 */
[----:B------:R-:W-:Y:S01]  /*0950*/  MOV R22, UR6 ;  /* 0x0000000600167c02 */ /* 0x000fe20008000f00 */
[----:B------:R-:W-:-:S06]  /*0960*/  IMAD.U32 R23, RZ, RZ, UR7 ;  /* 0x00000007ff177e24 */ /* 0x000fcc000f8e00ff */
[----:B------:R-:W2:Y:S01]  /*0970*/  LDG.E.64.CONSTANT R22, desc[UR10][R22.64+0x18] ;  /* 0x0000180a16167981 */ /* 0x000ea2000c1e9b00 */
[----:B------:R-:W-:Y:S01]  /*0980*/  UIADD3 UR9, UP1, UPT, UR9, -0x8, URZ ;  /* 0xfffffff809097890 */ /* 0x000fe2000ff3e0ff */
[----:B------:R-:W-:-:S03]  /*0990*/  IADD3 R17, PT, PT, R17, R25, RZ ;  /* 0x0000001911117210 */ /* 0x000fc60007ffe0ff */
[----:B------:R-:W-:Y:S02]  /*09a0*/  UIADD3.X UR12, UPT, UPT, UR12, -0x1, URZ, UP1, !UPT ;  /* 0xffffffff0c0c7890 */ /* 0x000fe40008ffe4ff */
[----:B------:R-:W-:-:S04]  /*09b0*/  UISETP.NE.U32.AND UP1, UPT, UR9, URZ, UPT ;  /* 0x000000ff0900728c */ /* 0x000fc8000bf25070 */
[----:B------:R-:W-:Y:S02]  /*09c0*/  UISETP.NE.AND.EX UP1, UPT, UR12, URZ, UPT, UP1 ;  /* 0x000000ff0c00728c */ /* 0x000fe4000bf25310 */
[----:B------:R-:W-:-:S04]  /*09d0*/  UIADD3 UR6, UP2, UPT, UR6, 0x40, URZ ;  /* 0x0000004006067890 */ /* 0x000fc8000ff5e0ff */
[----:B------:R-:W-:Y:S01]  /*09e0*/  UIADD3.X UR7, UPT, UPT, URZ, UR7, URZ, UP2, !UPT ;  /* 0x00000007ff077290 */ /* 0x000fe200097fe4ff */
[----:B--2---:R-:W-:-:S04]  /*09f0*/  IMAD R19, R27, R22, RZ ;  /* 0x000000161b137224 */ /* 0x004fc800078e02ff */
[-C--:B------:R-:W-:Y:S02]  /*0a00*/  IMAD R19, R23, R26.reuse, R19 ;  /* 0x0000001a17137224 */ /* 0x080fe400078e0213 */
[----:B------:R-:W-:-:S04]  /*0a10*/  IMAD.WIDE.U32 R26, R22, R26, R16 ;  /* 0x0000001a161a7225 */ /* 0x000fc800078e0010 */
[----:B------:R-:W-:Y:S01]  /*0a20*/  IMAD.U32 R17, RZ, RZ, UR18 ;  /* 0x00000012ff117e24 */ /* 0x000fe2000f8e00ff */
[----:B------:R-:W-:-:S04]  /*0a30*/  IADD3 R27, PT, PT, R27, R19, RZ ;  /* 0x000000131b1b7210 */ /* 0x000fc80007ffe0ff */
[----:B------:R-:W-:-:S04]  /*0a40*/  LEA R28, P0, R17, R28, 0x6 ;  /* 0x0000001c111c7211 */ /* 0x000fc800078030ff */
[----:B------:R-:W-:Y:S01]  /*0a50*/  IADD3.X R29, PT, PT, R29, UR8, RZ, P0, !PT ;  /* 0x000000081d1d7c10 */ /* 0x000fe200087fe4ff */
[----:B------:R-:W-:Y:S08]  /*0a60*/  BRA.U UP1, `(.L_x_651) ;  /* 0xfffffff9019c7547 */ /* 0x000ff0000b83ffff */
.L_x_650:
[----:B------:R-:W-:Y:S05]  /*0a70*/  BRA.U !UP0, `(.L_x_649) ;  /* 0x0000000508e07547 */ /* 0x000fea000b800000 */
[----:B------:R-:W-:Y:S02]  /*0a80*/  UISETP.GE.U32.AND UP1, UPT, UR24, 0x4, UPT ;  /* 0x000000041800788c */ /* 0x000fe4000bf26070 */
[----:B------:R-:W-:Y:S02]  /*0a90*/  ULOP3.LUT UR12, UR14, 0x3, URZ, 0xc0, !UPT ;  /* 0x000000030e0c7892 */ /* 0x000fe4000f8ec0ff */
[----:B------:R-:W-:Y:S02]  /*0aa0*/  UISETP.GE.U32.AND.EX UP1, UPT, URZ, URZ, UPT, UP1 ;  /* 0x000000ffff00728c */ /* 0x000fe4000bf26110 */
[----:B------:R-:W-:Y:S01]  /*0ab0*/  UISETP.NE.U32.AND UP0, UPT, UR12, URZ, UPT ;  /* 0x000000ff0c00728c */ /* 0x000fe2000bf05070 */
[----:B------:R-:W0:Y:S03]  /*0ac0*/  LDCU.64 UR16, c[0x0][0x3a8] ;  /* 0x00007500ff1077ac */ /* 0x000e260008000a00 */
[----:B------:R-:W-:-:S03]  /*0ad0*/  UISETP.NE.AND.EX UP0, UPT, URZ, URZ, UPT, UP0 ;  /* 0x000000ffff00728c */ /* 0x000fc6000bf05300 */
[----:B------:R-:W-:Y:S08]  /*0ae0*/  BRA.U !UP1, `(.L_x_652) ;  /* 0x0000000109c47547 */ /* 0x000ff0000b800000 */
[----:B------:R-:W1:Y:S01]  /*0af0*/  LDCU.64 UR8, c[0x0][0x3a0] ;  /* 0x00007400ff0877ac */ /* 0x000e620008000a00 */
[----:B------:R-:W-:Y:S01]  /*0b00*/  MOV R14, R12 ;  /* 0x0000000c000e7202 */ /* 0x000fe20000000f00 */
[----:B------:R-:W-:Y:S01]  /*0b10*/  IMAD.U32 R19, RZ, RZ, UR4 ;  /* 0x00000004ff137e24 */ /* 0x000fe2000f8e00ff */
[----:B------:R-:W2:Y:S03]  /*0b20*/  LDCU.64 UR18, c[0x0][0x388] ;  /* 0x00007100ff1277ac */ /* 0x000ea60008000a00 */
[----:B0-----:R-:W-:Y:S01]  /*0b30*/  IMAD.WIDE.U32 R18, R19, UR16, R14 ;  /* 0x0000001013127c25 */ /* 0x001fe2000f8e000e */
[----:B------:R-:W-:Y:S02]  /*0b40*/  UIMAD UR7, UR5, UR16, URZ ;  /* 0x00000010050772a4 */ /* 0x000fe4000f8e02ff */
[----:B-1----:R-:W-:Y:S02]  /*0b50*/  ULEA UR6, UP1, UR4, UR8, 0x3 ;  /* 0x0000000804067291 */ /* 0x002fe4000f8218ff */
[----:B------:R-:W-:-:S02]  /*0b60*/  UIMAD UR8, UR4, UR17, UR7 ;  /* 0x00000011040872a4 */ /* 0x000fc4000f8e0207 */
[----:B------:R-:W-:Y:S01]  /*0b70*/  ULEA.HI.X UR7, UR4, UR9, UR5, 0x3, UP1 ;  /* 0x0000000904077291 */ /* 0x000fe200088f1c05 */
[----:B--2---:R-:W-:Y:S02]  /*0b80*/  LEA R16, P0, R18, UR18, 0x3 ;  /* 0x0000001212107c11 */ /* 0x004fe4000f8018ff */
[----:B------:R-:W-:Y:S01]  /*0b90*/  MOV R24, UR6 ;  /* 0x0000000600187c02 */ /* 0x000fe20008000f00 */
[----:B------:R-:W-:Y:S02]  /*0ba0*/  VIADD R17, R19, UR8 ;  /* 0x0000000813117c36 */ /* 0x000fe40008000000 */
[----:B------:R-:W-:-:S03]  /*0bb0*/  IMAD.U32 R25, RZ, RZ, UR7 ;  /* 0x00000007ff197e24 */ /* 0x000fc6000f8e00ff */
[----:B------:R-:W-:Y:S02]  /*0bc0*/  LEA.HI.X R17, R18, UR19, R17, 0x3, P0 ;  /* 0x0000001312117c11 */ /* 0x000fe400080f1c11 */
[----:B------:R-:W2:Y:S04]  /*0bd0*/  LDG.E.64.CONSTANT R22, desc[UR10][R24.64] ;  /* 0x0000000a18167981 */ /* 0x000ea8000c1e9b00 */
[----:B------:R-:W2:Y:S01]  /*0be0*/  LDG.E.64.CONSTANT R18, desc[UR10][R16.64] ;  /* 0x0000000a10127981 */ /* 0x000ea2000c1e9b00 */
[----:B------:R-:W-:Y:S02]  /*0bf0*/  UIMAD.WIDE.U32 UR8, UR16, 0x8, URZ ;  /* 0x00000008100878a5 */ /* 0x000fe4000f8e00ff */
[----:B------:R-:W-:Y:S01]  /*0c00*/  USHF.L.U32 UR6, UR17, 0x3, URZ ;  /* 0x0000000311067899 */ /* 0x000fe200080006ff */
[----:B------:R-:W3:Y:S03]  /*0c10*/  LDG.E.64.CONSTANT R28, desc[UR10][R24.64+0x8] ;  /* 0x0000080a181c7981 */ /* 0x000ee6000c1e9b00 */
[----:B------:R-:W-:Y:S01]  /*0c20*/  UIADD3 UR6, UPT, UPT, UR9, UR6, URZ ;  /* 0x0000000609067290 */ /* 0x000fe2000fffe0ff */
[----:B--2---:R-:W-:-:S02]  /*0c30*/  IMAD R19, R19, R22, RZ ;  /* 0x0000001613137224 */ /* 0x004fc400078e02ff */
[----:B------:R-:W-:-:S04]  /*0c40*/  IMAD.WIDE.U32 R26, R22, R18, R26 ;  /* 0x00000012161a7225 */ /* 0x000fc800078e001a */
[----:B------:R-:W-:Y:S01]  /*0c50*/  IMAD R23, R23, R18, R19 ;  /* 0x0000001217177224 */ /* 0x000fe200078e0213 */
[----:B------:R-:W-:-:S04]  /*0c60*/  IADD3 R18, P0, PT, R16, UR8, RZ ;  /* 0x0000000810127c10 */ /* 0x000fc8000ff1e0ff */
[----:B------:R-:W-:-:S05]  /*0c70*/  IADD3.X R19, PT, PT, R17, UR6, RZ, P0, !PT ;  /* 0x0000000611137c10 */ /* 0x000fca00087fe4ff */
[----:B------:R-:W3:Y:S01]  /*0c80*/  LDG.E.64.CONSTANT R16, desc[UR10][R18.64] ;  /* 0x0000000a12107981 */ /* 0x000ee2000c1e9b00 */
[----:B------:R-:W-:Y:S01]  /*0c90*/  IADD3 R27, PT, PT, R27, R23, RZ ;  /* 0x000000171b1b7210 */ /* 0x000fe20007ffe0ff */
[----:B---3--:R-:W-:Y:S02]  /*0ca0*/  IMAD R17, R17, R28, RZ ;  /* 0x0000001c11117224 */ /* 0x008fe400078e02ff */
[----:B------:R-:W-:-:S04]  /*0cb0*/  IMAD.WIDE.U32 R22, R28, R16, R26 ;  /* 0x000000101c167225 */ /* 0x000fc800078e001a */
[----:B------:R-:W-:Y:S01]  /*0cc0*/  IMAD R29, R29, R16, R17 ;  /* 0x000000101d1d7224 */ /* 0x000fe200078e0211 */
[----:B------:R-:W-:-:S04]  /*0cd0*/  IADD3 R16, P0, PT, R18, UR8, RZ ;  /* 0x0000000812107c10 */ /* 0x000fc8000ff1e0ff */
[----:B------:R-:W-:Y:S02]  /*0ce0*/  IADD3.X R17, PT, PT, R19, UR6, RZ, P0, !PT ;  /* 0x0000000613117c10 */ /* 0x000fe400087fe4ff */
[----:B------:R-:W2:Y:S04]  /*0cf0*/  LDG.E.64.CONSTANT R18, desc[UR10][R24.64+0x10] ;  /* 0x0000100a18127981 */ /* 0x000ea8000c1e9b00 */
[----:B------:R-:W2:Y:S01]  /*0d00*/  LDG.E.64.CONSTANT R26, desc[UR10][R16.64] ;  /* 0x0000000a101a7981 */ /* 0x000ea2000c1e9b00 */
[----:B------:R-:W-:Y:S02]  /*0d10*/  IMAD.IADD R23, R23, 0x1, R29 ;  /* 0x0000000117177824 */ /* 0x000fe400078e021d */
[----:B--2---:R-:W-:Y:S02]  /*0d20*/  IMAD R27, R27, R18, RZ ;  /* 0x000000121b1b7224 */ /* 0x004fe400078e02ff */
[----:B------:R-:W-:Y:S01]  /*0d30*/  IMAD.WIDE.U32 R22, R18, R26, R22 ;  /* 0x0000001a12167225 */ /* 0x000fe200078e0016 */
[----:B------:R-:W-:-:S03]  /*0d40*/  IADD3 R18, P0, PT, R16, UR8, RZ ;  /* 0x0000000810127c10 */ /* 0x000fc6000ff1e0ff */
[----:B------:R-:W-:Y:S01]  /*0d50*/  IMAD R29, R19, R26, R27 ;  /* 0x0000001a131d7224 */ /* 0x000fe200078e021b */
[----:B------:R-:W-:Y:S01]  /*0d60*/  IADD3.X R19, PT, PT, R17, UR6, RZ, P0, !PT ;  /* 0x0000000611137c10 */ /* 0x000fe200087fe4ff */
[----:B------:R-:W2:Y:S05]  /*0d70*/  LDG.E.64.CONSTANT R26, desc[UR10][R24.64+0x18] ;  /* 0x0000180a181a7981 */ /* 0x000eaa000c1e9b00 */
[----:B------:R-:W2:Y:S01]  /*0d80*/  LDG.E.64.CONSTANT R18, desc[UR10][R18.64] ;  /* 0x0000000a12127981 */ /* 0x000ea2000c1e9b00 */
[----:B------:R-:W-:Y:S01]  /*0d90*/  IADD3 R23, PT, PT, R23, R29, RZ ;  /* 0x0000001d17177210 */ /* 0x000fe20007ffe0ff */
[----:B------:R-:W-:-:S04]  /*0da0*/  UIADD3 UR4, UP1, UPT, UR4, 0x4, URZ ;  /* 0x0000000404047890 */ /* 0x000fc8000ff3e0ff */
[----:B------:R-:W-:Y:S01]  /*0db0*/  UIADD3.X UR5, UPT, UPT, URZ, UR5, URZ, UP1, !UPT ;  /* 0x00000005ff057290 */ /* 0x000fe20008ffe4ff */
[----:B--2---:R-:W-:-:S04]  /*0dc0*/  IMAD R17, R19, R26, RZ ;  /* 0x0000001a13117224 */ /* 0x004fc800078e02ff */
[-C--:B------:R-:W-:Y:S02]  /*0dd0*/  IMAD R17, R27, R18.reuse, R17 ;  /* 0x000000121b117224 */ /* 0x080fe400078e0211 */
[----:B------:R-:W-:-:S04]  /*0de0*/  IMAD.WIDE.U32 R26, R26, R18, R22 ;  /* 0x000000121a1a7225 */ /* 0x000fc800078e0016 */
[----:B------:R-:W-:-:S07]  /*0df0*/  IMAD.IADD R27, R27, 0x1, R17 ;  /* 0x000000011b1b7824 */ /* 0x000fce00078e0211 */
.L_x_652:
        /* <DEDUP_REMOVED lines=10> */
[----:B------:R-:W-:Y:S01]  /*0ea0*/  MOV R19, UR4 ;  /* 0x0000000400137c02 */ /* 0x000fe20008000f00 */
[----:B------:R-:W-:Y:S01]  /*0eb0*/  IMAD.MOV.U32 R16, RZ, RZ, R12 ;  /* 0x000000ffff107224 */ /* 0x000fe200078e000c */
[----:B------:R-:W-:Y:S01]  /*0ec0*/  MOV R17, R15 ;  /* 0x0000000f00117202 */ /* 0x000fe20000000f00 */
[----:B------:R-:W2:Y:S01]  /*0ed0*/  LDCU.64 UR14, c[0x0][0x388] ;  /* 0x00007100ff0e77ac */ /* 0x000ea20008000a00 */
[----:B0-----:R-:W-:Y:S01]  /*0ee0*/  MOV R25, UR16 ;  /* 0x0000001000197c02 */ /* 0x001fe20008000f00 */
[----:B------:R-:W-:Y:S02]  /*0ef0*/  UIMAD UR8, UR5, UR16, URZ ;  /* 0x00000010050872a4 */ /* 0x000fe4000f8e02ff */
[----:B------:R-:W-:Y:S02]  /*0f00*/  IMAD.WIDE.U32 R16, R19, UR16, R16 ;  /* 0x0000001013107c25 */ /* 0x000fe4000f8e0010 */
[----:B------:R-:W-:-:S02]  /*0f10*/  UIMAD UR8, UR4, UR17, UR8 ;  /* 0x00000011040872a4 */ /* 0x000fc4000f8e0208 */
[----:B-1----:R-:W-:-:S04]  /*0f20*/  ULEA UR6, UP1, UR4, UR6, 0x3 ;  /* 0x0000000604067291 */ /* 0x002fc8000f8218ff */
[----:B------:R-:W-:Y:S01]  /*0f30*/  VIADD R17, R17, UR8 ;  /* 0x0000000811117c36 */ /* 0x000fe20008000000 */
[C---:B--2---:R-:W-:Y:S01]  /*0f40*/  LEA R18, P0, R16.reuse, UR14, 0x3 ;  /* 0x0000000e10127c11 */ /* 0x044fe2000f8018ff */
[----:B------:R-:W-:Y:S01]  /*0f50*/  ULEA.HI.X UR7, UR4, UR7, UR5, 0x3, UP1 ;  /* 0x0000000704077291 */ /* 0x000fe200088f1c05 */
[----:B------:R-:W-:Y:S02]  /*0f60*/  IMAD.U32 R28, RZ, RZ, UR6 ;  /* 0x00000006ff1c7e24 */ /* 0x000fe4000f8e00ff */
[----:B------:R-:W-:Y:S01]  /*0f70*/  LEA.HI.X R19, R16, UR15, R17, 0x3, P0 ;  /* 0x0000000f10137c11 */ /* 0x000fe200080f1c11 */
[----:B------:R-:W-:Y:S01]  /*0f80*/  IMAD.U32 R17, RZ, RZ, UR16 ;  /* 0x00000010ff117e24 */ /* 0x000fe2000f8e00ff */
[----:B------:R-:W-:Y:S02]  /*0f90*/  MOV R16, UR17 ;  /* 0x0000001100107c02 */ /* 0x000fe40008000f00 */
[----:B------:R-:W-:Y:S02]  /*0fa0*/  LEA R24, P0, R25, R18, 0x3 ;  /* 0x0000001219187211 */ /* 0x000fe400078018ff */
[----:B------:R-:W-:-:S02]  /*0fb0*/  MOV R29, UR7 ;  /* 0x00000007001d7c02 */ /* 0x000fc40008000f00 */
[----:B------:R-:W-:Y:S02]  /*0fc0*/  LEA.HI.X R25, R17, R19, R16, 0x3, P0 ;  /* 0x0000001311197211 */ /* 0x000fe400000f1c10 */
[----:B------:R-:W2:Y:S04]  /*0fd0*/  LDG.E.64.CONSTANT R18, desc[UR10][R18.64] ;  /* 0x0000000a12127981 */ /* 0x000ea8000c1e9b00 */
[----:B------:R-:W2:Y:S04]  /*0fe0*/  LDG.E.64.CONSTANT R22, desc[UR10][R28.64] ;  /* 0x0000000a1c167981 */ /* 0x000ea8000c1e9b00 */
[----:B------:R-:W3:Y:S04]  /*0ff0*/  LDG.E.64.CONSTANT R16, desc[UR10][R28.64+0x8] ;  /* 0x0000080a1c107981 */ /* 0x000ee8000c1e9b00 */
[----:B------:R-:W3:Y:S01]  /*1000*/  LDG.E.64.CONSTANT R24, desc[UR10][R24.64] ;  /* 0x0000000a18187981 */ /* 0x000ee2000c1e9b00 */
        /* <DEDUP_REMOVED lines=10> */
.L_x_653:
[----:B------:R-:W-:Y:S05]  /*10b0*/  BRA.U UP0, `(.L_x_649) ;  /* 0x0000000100507547 */ /* 0x000fea000b800000 */
[----:B------:R-:W1:Y:S01]  /*10c0*/  LDCU.64 UR8, c[0x0][0x3a0] ;  /* 0x00007400ff0877ac */ /* 0x000e620008000a00 */
[----:B------:R-:W-:Y:S01]  /*10d0*/  MOV R14, R12 ;  /* 0x0000000c000e7202 */ /* 0x000fe20000000f00 */
[----:B------:R-:W-:Y:S01]  /*10e0*/  IMAD.U32 R13, RZ, RZ, UR4 ;  /* 0x00000004ff0d7e24 */ /* 0x000fe2000f8e00ff */
[----:B------:R-:W2:Y:S03]  /*10f0*/  LDCU.64 UR14, c[0x0][0x388] ;  /* 0x00007100ff0e77ac */ /* 0x000ea60008000a00 */
[----:B0-----:R-:W-:Y:S01]  /*1100*/  IMAD.WIDE.U32 R14, R13, UR16, R14 ;  /* 0x000000100d0e7c25 */ /* 0x001fe2000f8e000e */
[----:B------:R-:W-:-:S04]  /*1110*/  UIMAD UR6, UR5, UR16, URZ ;  /* 0x00000010050672a4 */ /* 0x000fc8000f8e02ff */
[----:B------:R-:W-:Y:S02]  /*1120*/  UIMAD UR7, UR4, UR17, UR6 ;  /* 0x00000011040772a4 */ /* 0x000fe4000f8e0206 */
[----:B-1----:R-:W-:-:S04]  /*1130*/  ULEA UR6, UP0, UR4, UR8, 0x3 ;  /* 0x0000000804067291 */ /* 0x002fc8000f8018ff */
[----:B------:R-:W-:Y:S01]  /*1140*/  VIADD R13, R15, UR7 ;  /* 0x000000070f0d7c36 */ /* 0x000fe20008000000 */
[----:B------:R-:W-:Y:S01]  /*1150*/  ULEA.HI.X UR4, UR4, UR9, UR5, 0x3, UP0 ;  /* 0x0000000904047291 */ /* 0x000fe200080f1c05 */
[C---:B--2---:R-:W-:Y:S02]  /*1160*/  LEA R12, P0, R14.reuse, UR14, 0x3 ;  /* 0x0000000e0e0c7c11 */ /* 0x044fe4000f8018ff */
[----:B------:R-:W-:Y:S02]  /*1170*/  MOV R16, UR6 ;  /* 0x0000000600107c02 */ /* 0x000fe40008000f00 */
[----:B------:R-:W-:Y:S01]  /*1180*/  LEA.HI.X R13, R14, UR15, R13, 0x3, P0 ;  /* 0x0000000f0e0d7c11 */ /* 0x000fe200080f1c0d */
[----:B------:R-:W-:-:S05]  /*1190*/  IMAD.U32 R17, RZ, RZ, UR4 ;  /* 0x00000004ff117e24 */ /* 0x000fca000f8e00ff */
[----:B------:R-:W2:Y:S04]  /*11a0*/  LDG.E.64.CONSTANT R12, desc[UR10][R12.64] ;  /* 0x0000000a0c0c7981 */ /* 0x000ea8000c1e9b00 */
[----:B------:R-:W2:Y:S02]  /*11b0*/  LDG.E.64.CONSTANT R16, desc[UR10][R16.64] ;  /* 0x0000000a10107981 */ /* 0x000ea4000c1e9b00 */
[----:B--2---:R-:W-:Y:S02]  /*11c0*/  IMAD R15, R13, R16, RZ ;  /* 0x000000100d0f7224 */ /* 0x004fe400078e02ff */
[----:B------:R-:W-:-:S04]  /*11d0*/  IMAD.WIDE.U32 R26, R16, R12, R26 ;  /* 0x0000000c101a7225 */ /* 0x000fc800078e001a */
[----:B------:R-:W-:-:S05]  /*11e0*/  IMAD R15, R17, R12, R15 ;  /* 0x0000000c110f7224 */ /* 0x000fca00078e020f */
[----:B------:R-:W-:-:S07]  /*11f0*/  IADD3 R27, PT, PT, R27, R15, RZ ;  /* 0x0000000f1b1b7210 */ /* 0x000fce0007ffe0ff */
.L_x_649:
[----:B0-----:R-:W-:Y:S05]  /*1200*/  BSYNC.RECONVERGENT B0 ;  /* 0x0000000000007941 */ /* 0x001fea0003800200 */
.L_x_648:
[----:B------:R-:W0:Y:S01]  /*1210*/  LDCU UR12, c[0x0][0x380] ;  /* 0x00007000ff0c77ac */ /* 0x000e220008000800 */
[----:B-----5:R-:W-:Y:S01]  /*1220*/  VIADD R12, R0, 0x80 ;  /* 0x00000080000c7836 */ /* 0x020fe20000000000 */
[----:B------:R-:W-:Y:S01]  /*1230*/  BSSY.RECONVERGENT B0, `(.L_x_654) ;  /* 0x00000f4000007945 */ /* 0x000fe20003800200 */
[----:B0-----:R-:W-:-:S06]  /*1240*/  UIMAD UR4, UR13, -0x200, UR12 ;  /* 0xfffffe000d0478a4 */ /* 0x001fcc000f8e020c */
[----:B------:R-:W-:-:S13]  /*1250*/  ISETP.GE.AND P0, PT, R12, UR4, PT ;  /* 0x000000040c007c0c */ /* 0x000fda000bf06270 */
[----:B------:R-:W-:Y:S05]  /*1260*/  @P0 BRA `(.L_x_655) ;  /* 0x0000000c00c00947 */ /* 0x000fea0003800000 */
[----:B------:R-:W0:Y:S01]  /*1270*/  LDCU.64 UR14, c[0x0][0x398] ;  /* 0x00007300ff0e77ac */ /* 0x000e220008000a00 */
[----:B------:R-:W-:Y:S01]  /*1280*/  CS2R R6, SRZ ;  /* 0x0000000000067805 */ /* 0x000fe2000001ff00 */
[----:B------:R-:W1:Y:S01]  /*1290*/  LDCU.64 UR6, c[0x0][0x390] ;  /* 0x00007200ff0677ac */ /* 0x000e620008000a00 */
[----:B------:R-:W-:Y:S01]  /*12a0*/  UMOV UR4, URZ ;  /* 0x000000ff00047c82 */ /* 0x000fe20008000000 */
[----:B------:R-:W-:Y:S01]  /*12b0*/  UMOV UR5, URZ ;  /* 0x000000ff00057c82 */ /* 0x000fe20008000000 */
[----:B0-----:R-:W-:Y:S02]  /*12c0*/  UISETP.GE.U32.AND UP1, UPT, UR14, 0x8, UPT ;  /* 0x000000080e00788c */ /* 0x001fe4000bf26070 */
[----:B------:R-:W-:Y:S02]  /*12d0*/  ULOP3.LUT UR20, UR14, 0x7, URZ, 0xc0, !UPT ;  /* 0x000000070e147892 */ /* 0x000fe4000f8ec0ff */
[----:B------:R-:W-:Y:S01]  /*12e0*/  UISETP.GE.U32.AND.EX UP1, UPT, UR15, URZ, UPT, UP1 ;  /* 0x000000ff0f00728c */ /* 0x000fe2000bf26110 */
[----:B-1----:R-:W-:Y:S01]  /*12f0*/  IMAD R3, R3, UR6, RZ ;  /* 0x0000000603037c24 */ /* 0x002fe2000f8e02ff */
[----:B------:R-:W-:-:S03]  /*1300*/  UISETP.NE.U32.AND UP0, UPT, UR20, URZ, UPT ;  /* 0x000000ff1400728c */ /* 0x000fc6000bf05070 */
[C---:B------:R-:W-:Y:S01]  /*1310*/  IMAD R13, R2.reuse, UR7, R3 ;  /* 0x00000007020d7c24 */ /* 0x040fe2000f8e0203 */
[----:B------:R-:W-:Y:S01]  /*1320*/  UISETP.NE.AND.EX UP0, UPT, URZ, URZ, UPT, UP0 ;  /* 0x000000ffff00728c */ /* 0x000fe2000bf05300 */
[----:B------:R-:W-:-:S05]  /*1330*/  IMAD.WIDE.U32 R2, R2, UR6, RZ ;  /* 0x0000000602027c25 */ /* 0x000fca000f8e00ff */
[----:B------:R-:W-:Y:S01]  /*1340*/  IADD3 R13, PT, PT, R3, R13, RZ ;  /* 0x0000000d030d7210 */ /* 0x000fe20007ffe0ff */
[----:B------:R-:W-:Y:S06]  /*1350*/  BRA.U !UP1, `(.L_x_656) ;  /* 0x0000000509a07547 */ /* 0x000fec000b800000 */
[----:B------:R-:W0:Y:S01]  /*1360*/  LDCU.64 UR8, c[0x0][0x388] ;  /* 0x00007100ff0877ac */ /* 0x000e220008000a00 */
[----:B------:R-:W-:Y:S01]  /*1370*/  CS2R R6, SRZ ;  /* 0x0000000000067805 */ /* 0x000fe2000001ff00 */
[----:B------:R-:W1:Y:S01]  /*1380*/  LDCU.128 UR16, c[0x0][0x3a0] ;  /* 0x00007400ff1077ac */ /* 0x000e620008000c00 */
[----:B------:R-:W-:Y:S02]  /*1390*/  ULOP3.LUT UR4, UR14, 0xfffffff8, URZ, 0xc0, !UPT ;  /* 0xfffffff80e047892 */ /* 0x000fe4000f8ec0ff */
[----:B------:R-:W-:Y:S01]  /*13a0*/  ULOP3.LUT UR5, UR15, 0x7fffffff, URZ, 0xc0, !UPT ;  /* 0x7fffffff0f057892 */ /* 0x000fe2000f8ec0ff */
[----:B0-----:R-:W-:-:S04]  /*13b0*/  LEA R22, P0, R2, UR8, 0x3 ;  /* 0x0000000802167c11 */ /* 0x001fc8000f8018ff */
[----:B------:R-:W-:Y:S01]  /*13c0*/  UMOV UR8, UR4 ;  /* 0x0000000400087c82 */ /* 0x000fe20008000000 */
[----:B-1----:R-:W-:Y:S01]  /*13d0*/  UIADD3 UR6, UP1, UPT, UR16, 0x20, URZ ;  /* 0x0000002010067890 */ /* 0x002fe2000ff3e0ff */
[----:B------:R-:W-:Y:S01]  /*13e0*/  LEA.HI.X R23, R2, UR9, R13, 0x3, P0 ;  /* 0x0000000902177c11 */ /* 0x000fe200080f1c0d */
[----:B------:R-:W-:Y:S02]  /*13f0*/  USHF.L.U64.HI UR15, UR18, 0x3, UR19 ;  /* 0x00000003120f7899 */ /* 0x000fe40008010213 */
[----:B------:R-:W-:Y:S02]  /*1400*/  USHF.L.U64.HI UR19, UR18, 0x6, UR19 ;  /* 0x0000000612137899 */ /* 0x000fe40008010213 */
[----:B------:R-:W-:Y:S02]  /*1410*/  USHF.L.U32 UR16, UR18, 0x3, URZ ;  /* 0x0000000312107899 */ /* 0x000fe400080006ff */
[----:B------:R-:W-:Y:S01]  /*1420*/  UIADD3.X UR7, UPT, UPT, URZ, UR17, URZ, UP1, !UPT ;  /* 0x00000011ff077290 */ /* 0x000fe20008ffe4ff */
[----:B------:R-:W-:-:S11]  /*1430*/  UMOV UR9, UR5 ;  /* 0x0000000500097c82 */ /* 0x000fd60008000000 */
.L_x_657:
[----:B------:R-:W-:Y:S01]  /*1440*/  IMAD.U32 R24, RZ, RZ, UR6 ;  /* 0x00000006ff187e24 */ /* 0x000fe2000f8e00ff */
[----:B------:R-:W-:Y:S01]  /*1450*/  MOV R25, UR7 ;  /* 0x0000000700197c02 */ /* 0x000fe20008000f00 */
[----:B------:R-:W2:Y:S04]  /*1460*/  LDG.E.64.CONSTANT R14, desc[UR10][R22.64] ;  /* 0x0000000a160e7981 */ /* 0x000ea8000c1e9b00 */
[----:B------:R-:W2:Y:S01]  /*1470*/  LDG.E.64.CONSTANT R16, desc[UR10][R24.64+-0x20] ;  /* 0xffffe00a18107981 */ /* 0x000ea2000c1e9b00 */
[----:B------:R-:W-:Y:S01]  /*1480*/  IMAD.MOV.U32 R18, RZ, RZ, R6 ;  /* 0x000000ffff127224 */ /* 0x000fe200078e0006 */
[----:B------:R-:W-:Y:S01]  /*1490*/  IADD3 R6, P0, PT, R22, UR16, RZ ;  /* 0x0000001016067c10 */ /* 0x000fe2000ff1e0ff */
[----:B------:R-:W-:Y:S01]  /*14a0*/  IMAD.U32 R29, RZ, RZ, UR7 ;  /* 0x00000007ff1d7e24 */ /* 0x000fe2000f8e00ff */
[----:B------:R-:W-:-:S02]  /*14b0*/  MOV R19, R7 ;  /* 0x0000000700137202 */ /* 0x000fc40000000f00 */
[----:B------:R-:W-:Y:S02]  /*14c0*/  MOV R28, UR6 ;  /* 0x00000006001c7c02 */ /* 0x000fe40008000f00 */
[----:B------:R-:W-:Y:S01]  /*14d0*/  IADD3.X R7, PT, PT, R23, UR15, RZ, P0, !PT ;  /* 0x0000000f17077c10 */ /* 0x000fe200087fe4ff */
[----:B--2---:R-:W-:Y:S02]  /*14e0*/  IMAD R15, R15, R16, RZ ;  /* 0x000000100f0f7224 */ /* 0x004fe400078e02ff */
[----:B------:R-:W-:-:S04]  /*14f0*/  IMAD.WIDE.U32 R18, R16, R14, R18 ;  /* 0x0000000e10127225 */ /* 0x000fc800078e0012 */
[----:B------:R-:W-:Y:S02]  /*1500*/  IMAD R25, R17, R14, R15 ;  /* 0x0000000e11197224 */ /* 0x000fe400078e020f */
[----:B------:R-:W2:Y:S04]  /*1510*/  LDG.E.64.CONSTANT R16, desc[UR10][R28.64+-0x18] ;  /* 0xffffe80a1c107981 */ /* 0x000ea8000c1e9b00 */
[----:B------:R-:W2:Y:S01]  /*1520*/  LDG.E.64.CONSTANT R14, desc[UR10][R6.64] ;  /* 0x0000000a060e7981 */ /* 0x000ea2000c1e9b00 */
[----:B------:R-:W-:Y:S02]  /*1530*/  IADD3 R19, PT, PT, R19, R25, RZ ;  /* 0x0000001913137210 */ /* 0x000fe40007ffe0ff */
[----:B------:R-:W-:-:S04]  /*1540*/  IADD3 R24, P0, PT, R6, UR16, RZ ;  /* 0x0000001006187c10 */ /* 0x000fc8000ff1e0ff */
[----:B------:R-:W-:-:S05]  /*1550*/  IADD3.X R25, PT, PT, R7, UR15, RZ, P0, !PT ;  /* 0x0000000f07197c10 */ /* 0x000fca00087fe4ff */
[----:B------:R-:W3:Y:S01]  /*1560*/  LDG.E.64.CONSTANT R28, desc[UR10][R24.64] ;  /* 0x0000000a181c7981 */ /* 0x000ee2000c1e9b00 */
[----:B--2---:R-:W-:Y:S02]  /*1570*/  IMAD R15, R15, R16, RZ ;  /* 0x000000100f0f7224 */ /* 0x004fe400078e02ff */
[----:B------:R-:W-:Y:S01]  /*1580*/  IMAD.WIDE.U32 R18, R16, R14, R18 ;  /* 0x0000000e10127225 */ /* 0x000fe200078e0012 */
[----:B------:R-:W-:-:S03]  /*1590*/  MOV R16, UR6 ;  /* 0x0000000600107c02 */ /* 0x000fc60008000f00 */
[----:B------:R-:W-:Y:S02]  /*15a0*/  IMAD R15, R17, R14, R15 ;  /* 0x0000000e110f7224 */ /* 0x000fe400078e020f */
[----:B------:R-:W-:-:S06]  /*15b0*/  IMAD.U32 R17, RZ, RZ, UR7 ;  /* 0x00000007ff117e24 */ /* 0x000fcc000f8e00ff */
[----:B------:R-:W3:Y:S01]  /*15c0*/  LDG.E.64.CONSTANT R16, desc[UR10][R16.64+-0x10] ;  /* 0xfffff00a10107981 */ /* 0x000ee2000c1e9b00 */
[----:B------:R-:W-:Y:S02]  /*15d0*/  IADD3 R19, PT, PT, R19, R15, RZ ;  /* 0x0000000f13137210 */ /* 0x000fe40007ffe0ff */
[----:B------:R-:W-:Y:S01]  /*15e0*/  IADD3 R6, P0, PT, R24, UR16, RZ ;  /* 0x0000001018067c10 */ /* 0x000fe2000ff1e0ff */
[----:B---3--:R-:W-:-:S04]  /*15f0*/  IMAD R7, R29, R16, RZ ;  /* 0x000000101d077224 */ /* 0x008fc800078e02ff */
[-C--:B------:R-:W-:Y:S02]  /*1600*/  IMAD R14, R17, R28.reuse, R7 ;  /* 0x0000001c110e7224 */ /* 0x080fe400078e0207 */
[----:B------:R-:W-:Y:S01]  /*1610*/  IMAD.WIDE.U32 R28, R16, R28, R18 ;  /* 0x0000001c101c7225 */ /* 0x000fe200078e0012 */
[----:B------:R-:W-:Y:S02]  /*1620*/  MOV R18, UR6 ;  /* 0x0000000600127c02 */ /* 0x000fe40008000f00 */
[----:B------:R-:W-:Y:S01]  /*1630*/  IADD3.X R7, PT, PT, R25, UR15, RZ, P0, !PT ;  /* 0x0000000f19077c10 */ /* 0x000fe200087fe4ff */
[----:B------:R-:W-:-:S04]  /*1640*/  IMAD.U32 R19, RZ, RZ, UR7 ;  /* 0x00000007ff137e24 */ /* 0x000fc8000f8e00ff */
[----:B------:R-:W2:Y:S04]  /*1650*/  LDG.E.64.CONSTANT R16, desc[UR10][R6.64] ;  /* 0x0000000a06107981 */ /* 0x000ea8000c1e9b00 */
[----:B------:R-:W2:Y:S01]  /*1660*/  LDG.E.64.CONSTANT R18, desc[UR10][R18.64+-0x8] ;  /* 0xfffff80a12127981 */ /* 0x000ea2000c1e9b00 */
[----:B------:R-:W-:Y:S02]  /*1670*/  IADD3 R29, PT, PT, R29, R14, RZ ;  /* 0x0000000e1d1d7210 */ /* 0x000fe40007ffe0ff */
[----:B------:R-:W-:Y:S01]  /*1680*/  IADD3 R14, P0, PT, R6, UR16, RZ ;  /* 0x00000010060e7c10 */ /* 0x000fe2000ff1e0ff */
[----:B------:R-:W-:Y:S01]  /*1690*/  IMAD.U32 R25, RZ, RZ, UR7 ;  /* 0x00000007ff197e24 */ /* 0x000fe2000f8e00ff */
[----:B------:R-:W-:Y:S02]  /*16a0*/  MOV R24, UR6 ;  /* 0x0000000600187c02 */ /* 0x000fe40008000f00 */
[----:B------:R-:W-:-:S04]  /*16b0*/  IADD3.X R15, PT, PT, R7, UR15, RZ, P0, !PT ;  /* 0x0000000f070f7c10 */ /* 0x000fc800087fe4ff */
[----:B------:R-:W3:Y:S01]  /*16c0*/  LDG.E.64.CONSTANT R24, desc[UR10][R24.64] ;  /* 0x0000000a18187981 */ /* 0x000ee2000c1e9b00 */
[----:B--2---:R-:W-:Y:S02]  /*16d0*/  IMAD R17, R17, R18, RZ ;  /* 0x0000001211117224 */ /* 0x004fe400078e02ff */
[----:B------:R-:W-:-:S04]  /*16e0*/  IMAD.WIDE.U32 R28, R18, R16, R28 ;  /* 0x00000010121c7225 */ /* 0x000fc800078e001c */
[----:B------:R-:W-:Y:S02]  /*16f0*/  IMAD R17, R19, R16, R17 ;  /* 0x0000001013117224 */ /* 0x000fe400078e0211 */
[----:B------:R-:W3:Y:S03]  /*1700*/  LDG.E.64.CONSTANT R18, desc[UR10][R14.64] ;  /* 0x0000000a0e127981 */ /* 0x000ee6000c1e9b00 */
[----:B------:R-:W-:Y:S02]  /*1710*/  IADD3 R29, PT, PT, R29, R17, RZ ;  /* 0x000000111d1d7210 */ /* 0x000fe40007ffe0ff */
[----:B------:R-:W-:Y:S01]  /*1720*/  IADD3 R6, P0, PT, R14, UR16, RZ ;  /* 0x000000100e067c10 */ /* 0x000fe2000ff1e0ff */
[----:B---3--:R-:W-:Y:S02]  /*1730*/  IMAD R7, R19, R24, RZ ;  /* 0x0000001813077224 */ /* 0x008fe400078e02ff */
[----:B------:R-:W-:-:S04]  /*1740*/  IMAD.WIDE.U32 R28, R24, R18, R28 ;  /* 0x00000012181c7225 */ /* 0x000fc800078e001c */
[----:B------:R-:W-:Y:S01]  /*1750*/  IMAD R16, R25, R18, R7 ;  /* 0x0000001219107224 */ /* 0x000fe200078e0207 */
[----:B------:R-:W-:Y:S01]  /*1760*/  MOV R18, UR6 ;  /* 0x0000000600127c02 */ /* 0x000fe20008000f00 */
[----:B------:R-:W-:Y:S01]  /*1770*/  IMAD.U32 R19, RZ, RZ, UR7 ;  /* 0x00000007ff137e24 */ /* 0x000fe2000f8e00ff */
[----:B------:R-:W-:-:S05]  /*1780*/  IADD3.X R7, PT, PT, R15, UR15, RZ, P0, !PT ;  /* 0x0000000f0f077c10 */ /* 0x000fca00087fe4ff */
[----:B------:R-:W2:Y:S04]  /*1790*/  LDG.E.64.CONSTANT R18, desc[UR10][R18.64+0x8] ;  /* 0x0000080a12127981 */ /* 0x000ea8000c1e9b00 */
[----:B------:R-:W2:Y:S01]  /*17a0*/  LDG.E.64.CONSTANT R24, desc[UR10][R6.64] ;  /* 0x0000000a06187981 */ /* 0x000ea2000c1e9b00 */
[----:B------:R-:W-:Y:S02]  /*17b0*/  IADD3 R29, PT, PT, R29, R16, RZ ;  /* 0x000000101d1d7210 */ /* 0x000fe40007ffe0ff */
[----:B------:R-:W-:Y:S01]  /*17c0*/  IADD3 R14, P0, PT, R6, UR16, RZ ;  /* 0x00000010060e7c10 */ /* 0x000fe2000ff1e0ff */
[----:B--2---:R-:W-:Y:S02]  /*17d0*/  IMAD R15, R25, R18, RZ ;  /* 0x00000012190f7224 */ /* 0x004fe400078e02ff */
        /* <DEDUP_REMOVED lines=17> */
[----:B------:R-:W-:-:S04]  /*18f0*/  UIADD3 UR8, UP1, UPT, UR8, -0x8, URZ ;  /* 0xfffffff808087890 */ /* 0x000fc8000ff3e0ff */
[----:B------:R-:W-:Y:S02]  /*1900*/  UIADD3.X UR9, UPT, UPT, UR9, -0x1, URZ, UP1, !UPT ;  /* 0xffffffff09097890 */ /* 0x000fe40008ffe4ff */
[----:B------:R-:W-:Y:S01]  /*1910*/  UISETP.NE.U32.AND UP1, UPT, UR8, URZ, UPT ;  /* 0x000000ff0800728c */ /* 0x000fe2000bf25070 */
[----:B------:R-:W-:-:S03]  /*1920*/  IADD3 R29, PT, PT, R29, R16, RZ ;  /* 0x000000101d1d7210 */ /* 0x000fc60007ffe0ff */
[----:B------:R-:W-:Y:S01]  /*1930*/  UISETP.NE.AND.EX UP1, UPT, UR9, URZ, UPT, UP1 ;  /* 0x000000ff0900728c */ /* 0x000fe2000bf25310 */
[----:B------:R-:W-:Y:S01]  /*1940*/  MOV R17, UR18 ;  /* 0x0000001200117c02 */ /* 0x000fe20008000f00 */
[----:B------:R-:W-:-:S03]  /*1950*/  UIADD3 UR6, UP2, UPT, UR6, 0x40, URZ ;  /* 0x0000004006067890 */ /* 0x000fc6000ff5e0ff */
[----:B------:R-:W-:Y:S01]  /*1960*/  LEA R22, P0, R17, R22, 0x6 ;  /* 0x0000001611167211 */ /* 0x000fe200078030ff */
[----:B------:R-:W-:-:S03]  /*1970*/  UIADD3.X UR7, UPT, UPT, URZ, UR7, URZ, UP2, !UPT ;  /* 0x00000007ff077290 */ /* 0x000fc600097fe4ff */
[----:B------:R-:W-:Y:S01]  /*1980*/  IADD3.X R23, PT, PT, R23, UR19, RZ, P0, !PT ;  /* 0x0000001317177c10 */ /* 0x000fe200087fe4ff */
[----:B--2---:R-:W-:-:S04]  /*1990*/  IMAD R15, R7, R18, RZ ;  /* 0x00000012070f7224 */ /* 0x004fc800078e02ff */
[-C--:B------:R-:W-:Y:S02]  /*19a0*/  IMAD R15, R19, R6.reuse, R15 ;  /* 0x00000006130f7224 */ /* 0x080fe400078e020f */
[----:B------:R-:W-:-:S04]  /*19b0*/  IMAD.WIDE.U32 R6, R18, R6, R28 ;  /* 0x0000000612067225 */ /* 0x000fc800078e001c */
[----:B------:R-:W-:Y:S01]  /*19c0*/  IMAD.IADD R7, R7, 0x1, R15 ;  /* 0x0000000107077824 */ /* 0x000fe200078e020f */
[----:B------:R-:W-:Y:S06]  /*19d0*/  BRA.U UP1, `(.L_x_657) ;  /* 0xfffffff901987547 */ /* 0x000fec000b83ffff */
.L_x_656:
        /* <DEDUP_REMOVED lines=9> */
[----:B------:R-:W-:Y:S02]  /*1a70*/  MOV R17, UR4 ;  /* 0x0000000400117c02 */ /* 0x000fe40008000f00 */
[----:B------:R-:W-:Y:S01]  /*1a80*/  MOV R12, R2 ;  /* 0x00000002000c7202 */ /* 0x000fe20000000f00 */
[----:B------:R-:W2:Y:S01]  /*1a90*/  LDCU.64 UR18, c[0x0][0x388] ;  /* 0x00007100ff1277ac */ /* 0x000ea20008000a00 */
[----:B0-----:R-:W-:-:S03]  /*1aa0*/  UIMAD UR7, UR5, UR16, URZ ;  /* 0x00000010050772a4 */ /* 0x001fc6000f8e02ff */
[----:B------:R-:W-:Y:S01]  /*1ab0*/  IMAD.WIDE.U32 R16, R17, UR16, R12 ;  /* 0x0000001011107c25 */ /* 0x000fe2000f8e000c */
[----:B-1----:R-:W-:Y:S02]  /*1ac0*/  ULEA UR6, UP1, UR4, UR8, 0x3 ;  /* 0x0000000804067291 */ /* 0x002fe4000f8218ff */
[----:B------:R-:W-:Y:S02]  /*1ad0*/  UIMAD UR8, UR4, UR17, UR7 ;  /* 0x00000011040872a4 */ /* 0x000fe4000f8e0207 */
[----:B------:R-:W-:Y:S01]  /*1ae0*/  ULEA.HI.X UR7, UR4, UR9, UR5, 0x3, UP1 ;  /* 0x0000000904077291 */ /* 0x000fe200088f1c05 */
[----:B--2---:R-:W-:Y:S02]  /*1af0*/  LEA R28, P0, R16, UR18, 0x3 ;  /* 0x00000012101c7c11 */ /* 0x004fe4000f8018ff */
[----:B------:R-:W-:Y:S01]  /*1b00*/  MOV R14, UR6 ;  /* 0x00000006000e7c02 */ /* 0x000fe20008000f00 */
[----:B------:R-:W-:Y:S02]  /*1b10*/  VIADD R17, R17, UR8 ;  /* 0x0000000811117c36 */ /* 0x000fe40008000000 */
[----:B------:R-:W-:-:S03]  /*1b20*/  MOV R15, UR7 ;  /* 0x00000007000f7c02 */ /* 0x000fc60008000f00 */
[----:B------:R-:W-:Y:S02]  /*1b30*/  LEA.HI.X R29, R16, UR19, R17, 0x3, P0 ;  /* 0x00000013101d7c11 */ /* 0x000fe400080f1c11 */
[----:B------:R-:W2:Y:S04]  /*1b40*/  LDG.E.64.CONSTANT R22, desc[UR10][R14.64] ;  /* 0x0000000a0e167981 */ /* 0x000ea8000c1e9b00 */
[----:B------:R-:W2:Y:S01]  /*1b50*/  LDG.E.64.CONSTANT R16, desc[UR10][R28.64] ;  /* 0x0000000a1c107981 */ /* 0x000ea2000c1e9b00 */
[----:B------:R-:W-:Y:S02]  /*1b60*/  UIMAD.WIDE.U32 UR8, UR16, 0x8, URZ ;  /* 0x00000008100878a5 */ /* 0x000fe4000f8e00ff */
[----:B------:R-:W-:-:S04]  /*1b70*/  USHF.L.U32 UR6, UR17, 0x3, URZ ;  /* 0x0000000311067899 */ /* 0x000fc800080006ff */
[----:B------:R-:W-:Y:S01]  /*1b80*/  UIADD3 UR6, UPT, UPT, UR9, UR6, URZ ;  /* 0x0000000609067290 */ /* 0x000fe2000fffe0ff */
[----:B------:R-:W-:-:S05]  /*1b90*/  IADD3 R24, P0, PT, R28, UR8, RZ ;  /* 0x000000081c187c10 */ /* 0x000fca000ff1e0ff */
[----:B------:R-:W-:Y:S01]  /*1ba0*/  IADD3.X R25, PT, PT, R29, UR6, RZ, P0, !PT ;  /* 0x000000061d197c10 */ /* 0x000fe200087fe4ff */
[----:B--2---:R-:W-:Y:S02]  /*1bb0*/  IMAD R17, R17, R22, RZ ;  /* 0x0000001611117224 */ /* 0x004fe400078e02ff */
[----:B------:R-:W-:-:S04]  /*1bc0*/  IMAD.WIDE.U32 R18, R22, R16, R6 ;  /* 0x0000001016127225 */ /* 0x000fc800078e0006 */
[----:B------:R-:W-:Y:S02]  /*1bd0*/  IMAD R7, R23, R16, R17 ;  /* 0x0000001017077224 */ /* 0x000fe400078e0211 */
[----:B------:R-:W2:Y:S04]  /*1be0*/  LDG.E.64.CONSTANT R16, desc[UR10][R24.64] ;  /* 0x0000000a18107981 */ /* 0x000ea8000c1e9b00 */
[----:B------:R-:W2:Y:S01]  /*1bf0*/  LDG.E.64.CONSTANT R22, desc[UR10][R14.64+0x8] ;  /* 0x0000080a0e167981 */ /* 0x000ea2000c1e9b00 */
[----:B------:R-:W-:Y:S01]  /*1c00*/  IADD3 R6, P0, PT, R24, UR8, RZ ;  /* 0x0000000818067c10 */ /* 0x000fe2000ff1e0ff */
[----:B------:R-:W-:-:S03]  /*1c10*/  IMAD.IADD R19, R19, 0x1, R7 ;  /* 0x0000000113137824 */ /* 0x000fc600078e0207 */
[----:B------:R-:W-:Y:S02]  /*1c20*/  IADD3.X R7, PT, PT, R25, UR6, RZ, P0, !PT ;  /* 0x0000000619077c10 */ /* 0x000fe400087fe4ff */
[----:B------:R-:W3:Y:S04]  /*1c30*/  LDG.E.64.CONSTANT R24, desc[UR10][R14.64+0x10] ;  /* 0x0000100a0e187981 */ /* 0x000ee8000c1e9b00 */
[----:B------:R-:W4:Y:S01]  /*1c40*/  LDG.E.64.CONSTANT R14, desc[UR10][R14.64+0x18] ;  /* 0x0000180a0e0e7981 */ /* 0x000f22000c1e9b00 */
[----:B--2---:R-:W-:Y:S02]  /*1c50*/  IMAD R29, R17, R22, RZ ;  /* 0x00000016111d7224 */ /* 0x004fe400078e02ff */
[----:B------:R-:W-:-:S04]  /*1c60*/  IMAD.WIDE.U32 R18, R22, R16, R18 ;  /* 0x0000001016127225 */ /* 0x000fc800078e0012 */
[----:B------:R-:W-:Y:S01]  /*1c70*/  IMAD R29, R23, R16, R29 ;  /* 0x00000010171d7224 */ /* 0x000fe200078e021d */
[----:B------:R-:W-:Y:S01]  /*1c80*/  IADD3 R16, P0, PT, R6, UR8, RZ ;  /* 0x0000000806107c10 */ /* 0x000fe2000ff1e0ff */
[----:B------:R-:W3:Y:S03]  /*1c90*/  LDG.E.64.CONSTANT R22, desc[UR10][R6.64] ;  /* 0x0000000a06167981 */ /* 0x000ee6000c1e9b00 */
[----:B------:R-:W-:-:S06]  /*1ca0*/  IADD3.X R17, PT, PT, R7, UR6, RZ, P0, !PT ;  /* 0x0000000607117c10 */ /* 0x000fcc00087fe4ff */
[----:B------:R-:W4:Y:S01]  /*1cb0*/  LDG.E.64.CONSTANT R16, desc[UR10][R16.64] ;  /* 0x0000000a10107981 */ /* 0x000f22000c1e9b00 */
[----:B------:R-:W-:Y:S01]  /*1cc0*/  IADD3 R19, PT, PT, R19, R29, RZ ;  /* 0x0000001d13137210 */ /* 0x000fe20007ffe0ff */
[----:B------:R-:W-:-:S04]  /*1cd0*/  UIADD3 UR4, UP1, UPT, UR4, 0x4, URZ ;  /* 0x0000000404047890 */ /* 0x000fc8000ff3e0ff */
[----:B------:R-:W-:Y:S01]  /*1ce0*/  UIADD3.X UR5, UPT, UPT, URZ, UR5, URZ, UP1, !UPT ;  /* 0x00000005ff057290 */ /* 0x000fe20008ffe4ff */
[----:B---3--:R-:W-:Y:S02]  /*1cf0*/  IMAD R23, R23, R24, RZ ;  /* 0x0000001817177224 */ /* 0x008fe400078e02ff */
[----:B------:R-:W-:-:S04]  /*1d00*/  IMAD.WIDE.U32 R18, R24, R22, R18 ;  /* 0x0000001618127225 */ /* 0x000fc800078e0012 */
[----:B------:R-:W-:Y:S02]  /*1d10*/  IMAD R23, R25, R22, R23 ;  /* 0x0000001619177224 */ /* 0x000fe400078e0217 */
[----:B----4-:R-:W-:-:S03]  /*1d20*/  IMAD R25, R17, R14, RZ ;  /* 0x0000000e11197224 */ /* 0x010fc600078e02ff */
[----:B------:R-:W-:Y:S01]  /*1d30*/  IADD3 R19, PT, PT, R19, R23, RZ ;  /* 0x0000001713137210 */ /* 0x000fe20007ffe0ff */
[-C--:B------:R-:W-:Y:S02]  /*1d40*/  IMAD R25, R15, R16.reuse, R25 ;  /* 0x000000100f197224 */ /* 0x080fe400078e0219 */
[----:B------:R-:W-:-:S04]  /*1d50*/  IMAD.WIDE.U32 R6, R14, R16, R18 ;  /* 0x000000100e067225 */ /* 0x000fc800078e0012 */
[----:B------:R-:W-:-:S07]  /*1d60*/  IMAD.IADD R7, R7, 0x1, R25 ;  /* 0x0000000107077824 */ /* 0x000fce00078e0219 */
.L_x_658:
        /* <DEDUP_REMOVED lines=19> */
[----:B------:R-:W-:Y:S01]  /*1ea0*/  IADD3 R15, PT, PT, R15, UR8, RZ ;  /* 0x000000080f0f7c10 */ /* 0x000fe2000fffe0ff */
[----:B------:R-:W-:Y:S01]  /*1eb0*/  ULEA.HI.X UR7, UR4, UR7, UR5, 0x3, UP1 ;  /* 0x0000000704077291 */ /* 0x000fe200088f1c05 */
[C---:B--2---:R-:W-:Y:S02]  /*1ec0*/  LEA R28, P0, R14.reuse, UR14, 0x3 ;  /* 0x0000000e0e1c7c11 */ /* 0x044fe4000f8018ff */
[----:B------:R-:W-:Y:S02]  /*1ed0*/  MOV R24, UR6 ;  /* 0x0000000600187c02 */ /* 0x000fe40008000f00 */
[----:B------:R-:W-:Y:S01]  /*1ee0*/  LEA.HI.X R29, R14, UR15, R15, 0x3, P0 ;  /* 0x0000000f0e1d7c11 */ /* 0x000fe200080f1c0f */
[----:B------:R-:W-:Y:S01]  /*1ef0*/  IMAD.U32 R25, RZ, RZ, UR7 ;  /* 0x00000007ff197e24 */ /* 0x000fe2000f8e00ff */
[----:B------:R-:W-:Y:S01]  /*1f00*/  MOV R14, UR17 ;  /* 0x00000011000e7c02 */ /* 0x000fe20008000f00 */
[----:B------:R-:W-:Y:S01]  /*1f10*/  IMAD.U32 R15, RZ, RZ, UR16 ;  /* 0x00000010ff0f7e24 */ /* 0x000fe2000f8e00ff */
[----:B------:R-:W-:Y:S01]  /*1f20*/  LEA R22, P0, R23, R28, 0x3 ;  /* 0x0000001c17167211 */ /* 0x000fe200078018ff */
[----:B------:R-:W2:Y:S03]  /*1f30*/  LDG.E.64.CONSTANT R16, desc[UR10][R28.64] ;  /* 0x0000000a1c107981 */ /* 0x000ea6000c1e9b00 */
[----:B------:R-:W-:Y:S01]  /*1f40*/  LEA.HI.X R23, R15, R29, R14, 0x3, P0 ;  /* 0x0000001d0f177211 */ /* 0x000fe200000f1c0e */
        /* <DEDUP_REMOVED lines=13> */
.L_x_659:
        /* <DEDUP_REMOVED lines=9> */
[----:B------:R-:W-:Y:S01]  /*20b0*/  IADD3 R3, PT, PT, R13, UR7, RZ ;  /* 0x000000070d037c10 */ /* 0x000fe2000fffe0ff */
[----:B------:R-:W-:Y:S01]  /*20c0*/  ULEA.HI.X UR4, UR4, UR9, UR5, 0x3, UP0 ;  /* 0x0000000904047291 */ /* 0x000fe200080f1c05 */
[----:B--2---:R-:W-:Y:S01]  /*20d0*/  LEA R14, P0, R12, UR14, 0x3 ;  /* 0x0000000e0c0e7c11 */ /* 0x004fe2000f8018ff */
[----:B------:R-:W-:-:S03]  /*20e0*/  IMAD.U32 R2, RZ, RZ, UR6 ;  /* 0x00000006ff027e24 */ /* 0x000fc6000f8e00ff */
[----:B------:R-:W-:Y:S02]  /*20f0*/  LEA.HI.X R15, R12, UR15, R3, 0x3, P0 ;  /* 0x0000000f0c0f7c11 */ /* 0x000fe400080f1c03 */
[----:B------:R-:W-:-:S03]  /*2100*/  MOV R3, UR4 ;  /* 0x0000000400037c02 */ /* 0x000fc60008000f00 */
[----:B------:R-:W2:Y:S04]  /*2110*/  LDG.E.64.CONSTANT R12, desc[UR10][R14.64] ;  /* 0x0000000a0e0c7981 */ /* 0x000ea8000c1e9b00 */
[----:B------:R-:W2:Y:S02]  /*2120*/  LDG.E.64.CONSTANT R2, desc[UR10][R2.64] ;  /* 0x0000000a02027981 */ /* 0x000ea4000c1e9b00 */
[----:B--2---:R-:W-:Y:S02]  /*2130*/  IMAD R13, R13, R2, RZ ;  /* 0x000000020d0d7224 */ /* 0x004fe400078e02ff */
[----:B------:R-:W-:-:S04]  /*2140*/  IMAD.WIDE.U32 R6, R2, R12, R6 ;  /* 0x0000000c02067225 */ /* 0x000fc800078e0006 */
[----:B------:R-:W-:-:S05]  /*2150*/  IMAD R13, R3, R12, R13 ;  /* 0x0000000c030d7224 */ /* 0x000fca00078e020d */
[----:B------:R-:W-:-:S07]  /*2160*/  IADD3 R7, PT, PT, R7, R13, RZ ;  /* 0x0000000d07077210 */ /* 0x000fce0007ffe0ff */
.L_x_655:
[----:B0-----:R-:W-:Y:S05]  /*2170*/  BSYNC.RECONVERGENT B0 ;  /* 0x0000000000007941 */ /* 0x001fea0003800200 */
.L_x_654:
[----:B------:R-:W-:Y:S01]  /*2180*/  UIMAD UR12, UR13, -0x200, UR12 ;  /* 0xfffffe000d0c78a4 */ /* 0x000fe2000f8e020c */
[----:B------:R-:W-:Y:S01]  /*2190*/  VIADD R2, R0, 0x100 ;  /* 0x0000010000027836 */ /* 0x000fe20000000000 */
[----:B------:R-:W-:Y:S04]  /*21a0*/  BSSY.RECONVERGENT B0, `(.L_x_660) ;  /* 0x00000ef000007945 */ /* 0x000fe80003800200 */
        /* <DEDUP_REMOVED lines=31> */
.L_x_663:
[----:B------:R-:W-:Y:S01]  /*23a0*/  MOV R22, UR6 ;  /* 0x0000000600167c02 */ /* 0x000fe20008000f00 */
[----:B------:R-:W-:Y:S01]  /*23b0*/  IMAD.U32 R23, RZ, RZ, UR7 ;  /* 0x00000007ff177e24 */ /* 0x000fe2000f8e00ff */
[----:B------:R-:W2:Y:S05]  /*23c0*/  LDG.E.64.CONSTANT R18, desc[UR10][R24.64] ;  /* 0x0000000a18127981 */ /* 0x000eaa000c1e9b00 */
[----:B------:R-:W2:Y:S01]  /*23d0*/  LDG.E.64.CONSTANT R22, desc[UR10][R22.64+-0x20] ;  /* 0xffffe00a16167981 */ /* 0x000ea2000c1e9b00 */
[----:B------:R-:W-:Y:S02]  /*23e0*/  IADD3 R14, P0, PT, R24, UR16, RZ ;  /* 0x00000010180e7c10 */ /* 0x000fe4000ff1e0ff */
[----:B------:R-:W-:-:S02]  /*23f0*/  MOV R16, UR6 ;  /* 0x0000000600107c02 */ /* 0x000fc40008000f00 */
[----:B------:R-:W-:Y:S02]  /*2400*/  MOV R17, UR7 ;  /* 0x0000000700117c02 */ /* 0x000fe40008000f00 */
[----:B------:R-:W-:-:S04]  /*2410*/  IADD3.X R15, PT, PT, R25, UR15, RZ, P0, !PT ;  /* 0x0000000f190f7c10 */ /* 0x000fc800087fe4ff */
[----:B------:R-:W3:Y:S01]  /*2420*/  LDG.E.64.CONSTANT R16, desc[UR10][R16.64+-0x18] ;  /* 0xffffe80a10107981 */ /* 0x000ee2000c1e9b00 */
[----:B--2---:R-:W-:-:S03]  /*2430*/  IMAD.WIDE.U32 R12, R22, R18, R4 ;  /* 0x00000012160c7225 */ /* 0x004fc600078e0004 */
[----:B------:R-:W3:Y:S01]  /*2440*/  LDG.E.64.CONSTANT R4, desc[UR10][R14.64] ;  /* 0x0000000a0e047981 */ /* 0x000ee2000c1e9b00 */
[----:B------:R-:W-:-:S04]  /*2450*/  IMAD R19, R19, R22, RZ ;  /* 0x0000001613137224 */ /* 0x000fc800078e02ff */
[----:B------:R-:W-:Y:S01]  /*2460*/  IMAD R19, R23, R18, R19 ;  /* 0x0000001217137224 */ /* 0x000fe200078e0213 */
[----:B------:R-:W-:Y:S02]  /*2470*/  IADD3 R18, P0, PT, R14, UR16, RZ ;  /* 0x000000100e127c10 */ /* 0x000fe4000ff1e0ff */
[----:B------:R-:W-:Y:S01]  /*2480*/  MOV R28, UR6 ;  /* 0x00000006001c7c02 */ /* 0x000fe20008000f00 */
[----:B------:R-:W-:Y:S01]  /*2490*/  IMAD.IADD R13, R13, 0x1, R19 ;  /* 0x000000010d0d7824 */ /* 0x000fe200078e0213 */
[----:B------:R-:W-:Y:S02]  /*24a0*/  MOV R29, UR7 ;  /* 0x00000007001d7c02 */ /* 0x000fe40008000f00 */
[----:B------:R-:W-:Y:S01]  /*24b0*/  IADD3.X R19, PT, PT, R15, UR15, RZ, P0, !PT ;  /* 0x0000000f0f137c10 */ /* 0x000fe200087fe4ff */
[----:B---3--:R-:W-:Y:S02]  /*24c0*/  IMAD R23, R5, R16, RZ ;  /* 0x0000001005177224 */ /* 0x008fe400078e02ff */
[----:B------:R-:W-:-:S04]  /*24d0*/  IMAD.WIDE.U32 R12, R16, R4, R12 ;  /* 0x00000004100c7225 */ /* 0x000fc800078e000c */
[----:B------:R-:W-:Y:S02]  /*24e0*/  IMAD R23, R17, R4, R23 ;  /* 0x0000000411177224 */ /* 0x000fe400078e0217 */
[----:B------:R-:W2:Y:S04]  /*24f0*/  LDG.E.64.CONSTANT R16, desc[UR10][R28.64+-0x10] ;  /* 0xfffff00a1c107981 */ /* 0x000ea8000c1e9b00 */
[----:B------:R-:W2:Y:S01]  /*2500*/  LDG.E.64.CONSTANT R4, desc[UR10][R18.64] ;  /* 0x0000000a12047981 */ /* 0x000ea2000c1e9b00 */
[----:B------:R-:W-:Y:S01]  /*2510*/  IADD3 R22, P0, PT, R18, UR16, RZ ;  /* 0x0000001012167c10 */ /* 0x000fe2000ff1e0ff */
[----:B------:R-:W-:Y:S01]  /*2520*/  IMAD.IADD R13, R13, 0x1, R23 ;  /* 0x000000010d0d7824 */ /* 0x000fe200078e0217 */
[----:B------:R-:W-:Y:S02]  /*2530*/  MOV R14, UR6 ;  /* 0x00000006000e7c02 */ /* 0x000fe40008000f00 */
[----:B------:R-:W-:-:S02]  /*2540*/  MOV R15, UR7 ;  /* 0x00000007000f7c02 */ /* 0x000fc40008000f00 */
[----:B------:R-:W-:-:S04]  /*2550*/  IADD3.X R23, PT, PT, R19, UR15, RZ, P0, !PT ;  /* 0x0000000f13177c10 */ /* 0x000fc800087fe4ff */
[----:B------:R-:W3:Y:S01]  /*2560*/  LDG.E.64.CONSTANT R14, desc[UR10][R14.64+-0x8] ;  /* 0xfffff80a0e0e7981 */ /* 0x000ee2000c1e9b00 */
[----:B--2---:R-:W-:Y:S02]  /*2570*/  IMAD R5, R5, R16, RZ ;  /* 0x0000001005057224 */ /* 0x004fe400078e02ff */
[----:B------:R-:W-:-:S04]  /*2580*/  IMAD.WIDE.U32 R12, R16, R4, R12 ;  /* 0x00000004100c7225 */ /* 0x000fc800078e000c */
[----:B------:R-:W-:Y:S02]  /*2590*/  IMAD R17, R17, R4, R5 ;  /* 0x0000000411117224 */ /* 0x000fe400078e0205 */
[----:B------:R-:W3:Y:S01]  /*25a0*/  LDG.E.64.CONSTANT R4, desc[UR10][R22.64] ;  /* 0x0000000a16047981 */ /* 0x000ee2000c1e9b00 */
[----:B------:R-:W-:Y:S01]  /*25b0*/  IADD3 R16, P0, PT, R22, UR16, RZ ;  /* 0x0000001016107c10 */ /* 0x000fe2000ff1e0ff */
[----:B------:R-:W-:-:S03]  /*25c0*/  IMAD.IADD R13, R13, 0x1, R17 ;  /* 0x000000010d0d7824 */ /* 0x000fc600078e0211 */
[----:B------:R-:W-:Y:S01]  /*25d0*/  IADD3.X R17, PT, PT, R23, UR15, RZ, P0, !PT ;  /* 0x0000000f17117c10 */ /* 0x000fe200087fe4ff */
[----:B---3--:R-:W-:Y:S02]  /*25e0*/  IMAD R19, R5, R14, RZ ;  /* 0x0000000e05137224 */ /* 0x008fe400078e02ff */
[----:B------:R-:W-:-:S04]  /*25f0*/  IMAD.WIDE.U32 R12, R14, R4, R12 ;  /* 0x000000040e0c7225 */ /* 0x000fc800078e000c */
[----:B------:R-:W-:Y:S02]  /*2600*/  IMAD R19, R15, R4, R19 ;  /* 0x000000040f137224 */ /* 0x000fe400078e0213 */
[----:B------:R-:W2:Y:S04]  /*2610*/  LDG.E.64.CONSTANT R14, desc[UR10][R28.64] ;  /* 0x0000000a1c0e7981 */ /* 0x000ea8000c1e9b00 */
[----:B------:R-:W2:Y:S01]  /*2620*/  LDG.E.64.CONSTANT R4, desc[UR10][R16.64] ;  /* 0x0000000a10047981 */ /* 0x000ea2000c1e9b00 */
[----:B------:R-:W-:Y:S02]  /*2630*/  IADD3 R22, P0, PT, R16, UR16, RZ ;  /* 0x0000001010167c10 */ /* 0x000fe4000ff1e0ff */
[----:B------:R-:W-:Y:S01]  /*2640*/  IADD3 R13, PT, PT, R13, R19, RZ ;  /* 0x000000130d0d7210 */ /* 0x000fe20007ffe0ff */
[----:B------:R-:W-:Y:S01]  /*2650*/  IMAD.U32 R19, RZ, RZ, UR7 ;  /* 0x00000007ff137e24 */ /* 0x000fe2000f8e00ff */
[----:B------:R-:W-:-:S02]  /*2660*/  MOV R18, UR6 ;  /* 0x0000000600127c02 */ /* 0x000fc40008000f00 */
[----:B------:R-:W-:-:S04]  /*2670*/  IADD3.X R23, PT, PT, R17, UR15, RZ, P0, !PT ;  /* 0x0000000f11177c10 */ /* 0x000fc800087fe4ff */
[----:B------:R-:W3:Y:S01]  /*2680*/  LDG.E.64.CONSTANT R18, desc[UR10][R18.64+0x8] ;  /* 0x0000080a12127981 */ /* 0x000ee2000c1e9b00 */
[----:B--2---:R-:W-:Y:S02]  /*2690*/  IMAD R5, R5, R14, RZ ;  /* 0x0000000e05057224 */ /* 0x004fe400078e02ff */
[----:B------:R-:W-:-:S04]  /*26a0*/  IMAD.WIDE.U32 R12, R14, R4, R12 ;  /* 0x000000040e0c7225 */ /* 0x000fc800078e000c */
[----:B------:R-:W-:Y:S02]  /*26b0*/  IMAD R15, R15, R4, R5 ;  /* 0x000000040f0f7224 */ /* 0x000fe400078e0205 */
[----:B------:R0:W3:Y:S01]  /*26c0*/  LDG.E.64.CONSTANT R4, desc[UR10][R22.64] ;  /* 0x0000000a16047981 */ /* 0x0000e2000c1e9b00 */
[----:B------:R-:W-:Y:S01]  /*26d0*/  IADD3 R14, P0, PT, R22, UR16, RZ ;  /* 0x00000010160e7c10 */ /* 0x000fe2000ff1e0ff */
[----:B------:R-:W-:Y:S01]  /*26e0*/  IMAD.U32 R17, RZ, RZ, UR7 ;  /* 0x00000007ff117e24 */ /* 0x000fe2000f8e00ff */
[----:B------:R-:W-:Y:S02]  /*26f0*/  IADD3 R13, PT, PT, R13, R15, RZ ;  /* 0x0000000f0d0d7210 */ /* 0x000fe40007ffe0ff */
[----:B------:R-:W-:Y:S02]  /*2700*/  MOV R16, UR6 ;  /* 0x0000000600107c02 */ /* 0x000fe40008000f00 */
[----:B------:R-:W-:Y:S02]  /*2710*/  IADD3.X R15, PT, PT, R23, UR15, RZ, P0, !PT ;  /* 0x0000000f170f7c10 */ /* 0x000fe400087fe4ff */
[----:B0-----:R-:W-:-:S02]  /*2720*/  IADD3 R22, P0, PT, R14, UR16, RZ ;  /* 0x000000100e167c10 */ /* 0x001fc4000ff1e0ff */
[----:B------:R-:W2:Y:S02]  /*2730*/  LDG.E.64.CONSTANT R16, desc[UR10][R16.64+0x10] ;  /* 0x0000100a10107981 */ /* 0x000ea4000c1e9b00 */
[----:B------:R-:W-:-:S06]  /*2740*/  IADD3.X R23, PT, PT, R15, UR15, RZ, P0, !PT ;  /* 0x0000000f0f177c10 */ /* 0x000fcc00087fe4ff */
[----:B------:R-:W4:Y:S01]  /*2750*/  LDG.E.64.CONSTANT R22, desc[UR10][R22.64] ;  /* 0x0000000a16167981 */ /* 0x000f22000c1e9b00 */
[----:B---3--:R-:W-:-:S04]  /*2760*/  IMAD R5, R5, R18, RZ ;  /* 0x0000001205057224 */ /* 0x008fc800078e02ff */
[-C--:B------:R-:W-:Y:S02]  /*2770*/  IMAD R29, R19, R4.reuse, R5 ;  /* 0x00000004131d7224 */ /* 0x080fe400078e0205 */
[----:B------:R-:W-:Y:S02]  /*2780*/  IMAD.WIDE.U32 R4, R18, R4, R12 ;  /* 0x0000000412047225 */ /* 0x000fe400078e000c */
[----:B------:R-:W2:Y:S01]  /*2790*/  LDG.E.64.CONSTANT R18, desc[UR10][R14.64] ;  /* 0x0000000a0e127981 */ /* 0x000ea2000c1e9b00 */
[----:B------:R-:W-:Y:S02]  /*27a0*/  MOV R12, UR6 ;  /* 0x00000006000c7c02 */ /* 0x000fe40008000f00 */
[----:B------:R-:W-:-:S06]  /*27b0*/  MOV R13, UR7 ;  /* 0x00000007000d7c02 */ /* 0x000fcc0008000f00 */
[----:B------:R-:W4:Y:S01]  /*27c0*/  LDG.E.64.CONSTANT R12, desc[UR10][R12.64+0x18] ;  /* 0x0000180a0c0c7981 */ /* 0x000f22000c1e9b00 */
[----:B------:R-:W-:Y:S01]  /*27d0*/  UIADD3 UR8, UP1, UPT, UR8, -0x8, URZ ;  /* 0xfffffff808087890 */ /* 0x000fe2000ff3e0ff */
[----:B------:R-:W-:-:S03]  /*27e0*/  IMAD.IADD R5, R5, 0x1, R29 ;  /* 0x0000000105057824 */ /* 0x000fc600078e021d */
[----:B------:R-:W-:Y:S02]  /*27f0*/  UIADD3.X UR9, UPT, UPT, UR9, -0x1, URZ, UP1, !UPT ;  /* 0xffffffff09097890 */ /* 0x000fe40008ffe4ff */
[----:B------:R-:W-:-:S04]  /*2800*/  UISETP.NE.U32.AND UP1, UPT, UR8, URZ, UPT ;  /* 0x000000ff0800728c */ /* 0x000fc8000bf25070 */
[----:B------:R-:W-:Y:S02]  /*2810*/  UISETP.NE.AND.EX UP1, UPT, UR9, URZ, UPT, UP1 ;  /* 0x000000ff0900728c */ /* 0x000fe4000bf25310 */
[----:B------:R-:W-:-:S04]  /*2820*/  UIADD3 UR6, UP2, UPT, UR6, 0x40, URZ ;  /* 0x0000004006067890 */ /* 0x000fc8000ff5e0ff */
[----:B------:R-:W-:Y:S01]  /*2830*/  UIADD3.X UR7, UPT, UPT, URZ, UR7, URZ, UP2, !UPT ;  /* 0x00000007ff077290 */ /* 0x000fe200097fe4ff */
[----:B--2---:R-:W-:Y:S02]  /*2840*/  IMAD R19, R19, R16, RZ ;  /* 0x0000001013137224 */ /* 0x004fe400078e02ff */
[----:B------:R-:W-:-:S04]  /*2850*/  IMAD.WIDE.U32 R4, R16, R18, R4 ;  /* 0x0000001210047225 */ /* 0x000fc800078e0004 */
[----:B------:R-:W-:Y:S01]  /*2860*/  IMAD R19, R17, R18, R19 ;  /* 0x0000001211137224 */ /* 0x000fe200078e0213 */
[----:B------:R-:W-:Y:S01]  /*2870*/  MOV R17, UR18 ;  /* 0x0000001200117c02 */ /* 0x000fe20008000f00 */
[----:B----4-:R-:W-:-:S03]  /*2880*/  IMAD R15, R23, R12, RZ ;  /* 0x0000000c170f7224 */ /* 0x010fc600078e02ff */
[----:B------:R-:W-:Y:S01]  /*2890*/  IADD3 R5, PT, PT, R5, R19, RZ ;  /* 0x0000001305057210 */ /* 0x000fe20007ffe0ff */
[----:B------:R-:W-:Y:S01]  /*28a0*/  IMAD R15, R13, R22, R15 ;  /* 0x000000160d0f7224 */ /* 0x000fe200078e020f */
[----:B------:R-:W-:Y:S01]  /*28b0*/  LEA R24, P0, R17, R24, 0x6 ;  /* 0x0000001811187211 */ /* 0x000fe200078030ff */
[----:B------:R-:W-:-:S03]  /*28c0*/  IMAD.WIDE.U32 R4, R12, R22, R4 ;  /* 0x000000160c047225 */ /* 0x000fc600078e0004 */
[----:B------:R-:W-:Y:S01]  /*28d0*/  IADD3.X R25, PT, PT, R25, UR19, RZ, P0, !PT ;  /* 0x0000001319197c10 */ /* 0x000fe200087fe4ff */
[----:B------:R-:W-:Y:S01]  /*28e0*/  IMAD.IADD R5, R5, 0x1, R15 ;  /* 0x0000000105057824 */ /* 0x000fe200078e020f */
[----:B------:R-:W-:Y:S07]  /*28f0*/  BRA.U UP1, `(.L_x_663) ;  /* 0xfffffff901a87547 */ /* 0x000fee000b83ffff */
.L_x_662:
        /* <DEDUP_REMOVED lines=14> */
[----:B------:R-:W-:Y:S02]  /*29e0*/  UIMAD.WIDE.U32 UR18, UR16, 0x8, URZ ;  /* 0x00000008101278a5 */ /* 0x000fe4000f8e00ff */
[----:B-1----:R-:W-:Y:S02]  /*29f0*/  ULEA UR6, UP1, UR4, UR8, 0x3 ;  /* 0x0000000804067291 */ /* 0x002fe4000f8218ff */
[----:B------:R-:W-:Y:S02]  /*2a00*/  UIMAD UR8, UR4, UR17, UR7 ;  /* 0x00000011040872a4 */ /* 0x000fe4000f8e0207 */
[----:B------:R-:W-:Y:S01]  /*2a10*/  ULEA.HI.X UR7, UR4, UR9, UR5, 0x3, UP1 ;  /* 0x0000000904077291 */ /* 0x000fe200088f1c05 */
[----:B--2---:R-:W-:Y:S02]  /*2a20*/  LEA R28, P0, R12, UR20, 0x3 ;  /* 0x000000140c1c7c11 */ /* 0x004fe4000f8018ff */
[----:B------:R-:W-:Y:S01]  /*2a30*/  MOV R24, UR6 ;  /* 0x0000000600187c02 */ /* 0x000fe20008000f00 */
[----:B------:R-:W-:Y:S01]  /*2a40*/  VIADD R13, R13, UR8 ;  /* 0x000000080d0d7c36 */ /* 0x000fe20008000000 */
[----:B------:R-:W-:Y:S01]  /*2a50*/  USHF.L.U32 UR8, UR17, 0x3, URZ ;  /* 0x0000000311087899 */ /* 0x000fe200080006ff */
[----:B------:R-:W-:-:S03]  /*2a60*/  MOV R25, UR7 ;  /* 0x0000000700197c02 */ /* 0x000fc60008000f00 */
[----:B------:R-:W-:Y:S01]  /*2a70*/  LEA.HI.X R29, R12, UR21, R13, 0x3, P0 ;  /* 0x000000150c1d7c11 */ /* 0x000fe200080f1c0d */
[----:B------:R-:W-:Y:S01]  /*2a80*/  UIADD3 UR8, UPT, UPT, UR19, UR8, URZ ;  /* 0x0000000813087290 */ /* 0x000fe2000fffe0ff */
[----:B------:R-:W-:Y:S01]  /*2a90*/  IADD3 R12, P0, PT, R28, UR18, RZ ;  /* 0x000000121c0c7c10 */ /* 0x000fe2000ff1e0ff */
[----:B------:R-:W2:Y:S04]  /*2aa0*/  LDG.E.64.CONSTANT R22, desc[UR10][R24.64] ;  /* 0x0000000a18167981 */ /* 0x000ea8000c1e9b00 */
[----:B------:R-:W2:Y:S01]  /*2ab0*/  LDG.E.64.CONSTANT R18, desc[UR10][R28.64] ;  /* 0x0000000a1c127981 */ /* 0x000ea2000c1e9b00 */
[----:B------:R-:W-:-:S03]  /*2ac0*/  IADD3.X R13, PT, PT, R29, UR8, RZ, P0, !PT ;  /* 0x000000081d0d7c10 */ /* 0x000fc600087fe4ff */
[----:B------:R-:W3:Y:S04]  /*2ad0*/  LDG.E.64.CONSTANT R16, desc[UR10][R24.64+0x8] ;  /* 0x0000080a18107981 */ /* 0x000ee8000c1e9b00 */
[----:B------:R-:W3:Y:S04]  /*2ae0*/  LDG.E.64.CONSTANT R14, desc[UR10][R12.64] ;  /* 0x0000000a0c0e7981 */ /* 0x000ee8000c1e9b00 */
[----:B------:R-:W4:Y:S01]  /*2af0*/  LDG.E.64.CONSTANT R28, desc[UR10][R24.64+0x18] ;  /* 0x0000180a181c7981 */ /* 0x000f22000c1e9b00 */
[----:B--2---:R-:W-:Y:S02]  /*2b00*/  IMAD R19, R19, R22, RZ ;  /* 0x0000001613137224 */ /* 0x004fe400078e02ff */
[----:B------:R-:W-:-:S04]  /*2b10*/  IMAD.WIDE.U32 R4, R22, R18, R4 ;  /* 0x0000001216047225 */ /* 0x000fc800078e0004 */
[----:B------:R-:W-:Y:S01]  /*2b20*/  IMAD R19, R23, R18, R19 ;  /* 0x0000001217137224 */ /* 0x000fe200078e0213 */
[----:B------:R-:W-:Y:S01]  /*2b30*/  IADD3 R18, P0, PT, R12, UR18, RZ ;  /* 0x000000120c127c10 */ /* 0x000fe2000ff1e0ff */
[----:B---3--:R-:W-:Y:S01]  /*2b40*/  IMAD R15, R15, R16, RZ ;  /* 0x000000100f0f7224 */ /* 0x008fe200078e02ff */
[----:B------:R-:W2:Y:S01]  /*2b50*/  LDG.E.64.CONSTANT R22, desc[UR10][R24.64+0x10] ;  /* 0x0000100a18167981 */ /* 0x000ea2000c1e9b00 */
[----:B------:R-:W-:Y:S01]  /*2b60*/  IMAD.IADD R5, R5, 0x1, R19 ;  /* 0x0000000105057824 */ /* 0x000fe200078e0213 */
[----:B------:R-:W-:Y:S01]  /*2b70*/  IADD3.X R19, PT, PT, R13, UR8, RZ, P0, !PT ;  /* 0x000000080d137c10 */ /* 0x000fe200087fe4ff */
[-C--:B------:R-:W-:Y:S02]  /*2b80*/  IMAD R15, R17, R14.reuse, R15 ;  /* 0x0000000e110f7224 */ /* 0x080fe400078e020f */
[----:B------:R-:W-:Y:S01]  /*2b90*/  IMAD.WIDE.U32 R16, R16, R14, R4 ;  /* 0x0000000e10107225 */ /* 0x000fe200078e0004 */
[----:B------:R-:W-:Y:S01]  /*2ba0*/  IADD3 R4, P0, PT, R18, UR18, RZ ;  /* 0x0000001212047c10 */ /* 0x000fe2000ff1e0ff */
[----:B------:R-:W2:Y:S03]  /*2bb0*/  LDG.E.64.CONSTANT R12, desc[UR10][R18.64] ;  /* 0x0000000a120c7981 */ /* 0x000ea6000c1e9b00 */
[----:B------:R-:W-:-:S06]  /*2bc0*/  IADD3.X R5, PT, PT, R19, UR8, RZ, P0, !PT ;  /* 0x0000000813057c10 */ /* 0x000fcc00087fe4ff */
[----:B------:R-:W4:Y:S01]  /*2bd0*/  LDG.E.64.CONSTANT R4, desc[UR10][R4.64] ;  /* 0x0000000a04047981 */ /* 0x000f22000c1e9b00 */
[----:B------:R-:W-:Y:S01]  /*2be0*/  IADD3 R17, PT, PT, R17, R15, RZ ;  /* 0x0000000f11117210 */ /* 0x000fe20007ffe0ff */
[----:B------:R-:W-:-:S04]  /*2bf0*/  UIADD3 UR4, UP1, UPT, UR4, 0x4, URZ ;  /* 0x0000000404047890 */ /* 0x000fc8000ff3e0ff */
[----:B------:R-:W-:Y:S01]  /*2c00*/  UIADD3.X UR5, UPT, UPT, URZ, UR5, URZ, UP1, !UPT ;  /* 0x00000005ff057290 */ /* 0x000fe20008ffe4ff */
[----:B--2---:R-:W-:-:S04]  /*2c10*/  IMAD R13, R13, R22, RZ ;  /* 0x000000160d0d7224 */ /* 0x004fc800078e02ff */
[-C--:B------:R-:W-:Y:S02]  /*2c20*/  IMAD R15, R23, R12.reuse, R13 ;  /* 0x0000000c170f7224 */ /* 0x080fe400078e020d */
[----:B------:R-:W-:-:S04]  /*2c30*/  IMAD.WIDE.U32 R12, R22, R12, R16 ;  /* 0x0000000c160c7225 */ /* 0x000fc800078e0010 */
[----:B----4-:R-:W-:Y:S01]  /*2c40*/  IMAD R17, R5, R28, RZ ;  /* 0x0000001c05117224 */ /* 0x010fe200078e02ff */
[----:B------:R-:W-:-:S03]  /*2c50*/  IADD3 R13, PT, PT, R13, R15, RZ ;  /* 0x0000000f0d0d7210 */ /* 0x000fc60007ffe0ff */
[-C--:B------:R-:W-:Y:S02]  /*2c60*/  IMAD R17, R29, R4.reuse, R17 ;  /* 0x000000041d117224 */ /* 0x080fe400078e0211 */
[----:B------:R-:W-:-:S04]  /*2c70*/  IMAD.WIDE.U32 R4, R28, R4, R12 ;  /* 0x000000041c047225 */ /* 0x000fc800078e000c */
[----:B------:R-:W-:-:S07]  /*2c80*/  IMAD.IADD R5, R5, 0x1, R17 ;  /* 0x0000000105057824 */ /* 0x000fce00078e0211 */
.L_x_664:
        /* <DEDUP_REMOVED lines=15> */
[----:B------:R-:W-:Y:S01]  /*2d80*/  IMAD.U32 R24, RZ, RZ, UR17 ;  /* 0x00000011ff187e24 */ /* 0x000fe2000f8e00ff */
[----:B------:R-:W-:Y:S01]  /*2d90*/  MOV R25, UR16 ;  /* 0x0000001000197c02 */ /* 0x000fe20008000f00 */
[----:B------:R-:W-:Y:S02]  /*2da0*/  UIMAD UR8, UR5, UR16, URZ ;  /* 0x00000010050872a4 */ /* 0x000fe4000f8e02ff */
[----:B------:R-:W-:-:S02]  /*2db0*/  IMAD.WIDE.U32 R12, R15, UR16, R12 ;  /* 0x000000100f0c7c25 */ /* 0x000fc4000f8e000c */
[----:B------:R-:W-:Y:S02]  /*2dc0*/  UIMAD UR8, UR4, UR17, UR8 ;  /* 0x00000011040872a4 */ /* 0x000fe4000f8e0208 */
[----:B-1----:R-:W-:-:S04]  /*2dd0*/  ULEA UR6, UP1, UR4, UR6, 0x3 ;  /* 0x0000000604067291 */ /* 0x002fc8000f8218ff */
[----:B------:R-:W-:Y:S01]  /*2de0*/  IADD3 R13, PT, PT, R13, UR8, RZ ;  /* 0x000000080d0d7c10 */ /* 0x000fe2000fffe0ff */
[----:B------:R-:W-:Y:S01]  /*2df0*/  ULEA.HI.X UR7, UR4, UR7, UR5, 0x3, UP1 ;  /* 0x0000000704077291 */ /* 0x000fe200088f1c05 */
[----:B--2---:R-:W-:Y:S01]  /*2e00*/  LEA R14, P0, R12, UR14, 0x3 ;  /* 0x0000000e0c0e7c11 */ /* 0x004fe2000f8018ff */
[----:B------:R-:W-:-:S03]  /*2e10*/  IMAD.U32 R18, RZ, RZ, UR6 ;  /* 0x00000006ff127e24 */ /* 0x000fc6000f8e00ff */
[----:B------:R-:W-:Y:S02]  /*2e20*/  LEA.HI.X R15, R12, UR15, R13, 0x3, P0 ;  /* 0x0000000f0c0f7c11 */ /* 0x000fe400080f1c0d */
[----:B------:R-:W-:Y:S02]  /*2e30*/  MOV R19, UR7 ;  /* 0x0000000700137c02 */ /* 0x000fe40008000f00 */
[----:B------:R-:W-:Y:S01]  /*2e40*/  LEA R22, P0, R23, R14, 0x3 ;  /* 0x0000000e17167211 */ /* 0x000fe200078018ff */
[----:B------:R-:W2:Y:S04]  /*2e50*/  LDG.E.64.CONSTANT R12, desc[UR10][R14.64] ;  /* 0x0000000a0e0c7981 */ /* 0x000ea8000c1e9b00 */
[----:B------:R-:W2:Y:S01]  /*2e60*/  LDG.E.64.CONSTANT R16, desc[UR10][R18.64] ;  /* 0x0000000a12107981 */ /* 0x000ea2000c1e9b00 */
[----:B------:R-:W-:-:S03]  /*2e70*/  LEA.HI.X R23, R25, R15, R24, 0x3, P0 ;  /* 0x0000000f19177211 */ /* 0x000fc600000f1c18 */
        /* <DEDUP_REMOVED lines=12> */
.L_x_665:
        /* <DEDUP_REMOVED lines=21> */
.L_x_661:
[----:B0-----:R-:W-:Y:S05]  /*3090*/  BSYNC.RECONVERGENT B0 ;  /* 0x0000000000007941 */ /* 0x001fea0003800200 */
.L_x_660:
        /* <DEDUP_REMOVED lines=13> */
[----:B------:R-:W-:Y:S01]  /*3170*/  UISETP.NE.U32.AND UP0, UPT, UR20, URZ, UPT ;  /* 0x000000ff1400728c */ /* 0x000fe2000bf05070 */
[----:B------:R-:W-:-:S03]  /*3180*/  IMAD.WIDE.U32 R8, R10, UR6, RZ ;  /* 0x000000060a087c25 */ /* 0x000fc6000f8e00ff */
[----:B------:R-:W-:Y:S01]  /*3190*/  UISETP.NE.AND.EX UP0, UPT, URZ, URZ, UPT, UP0 ;  /* 0x000000ffff00728c */ /* 0x000fe2000bf05300 */
[----:B------:R-:W-:-:S05]  /*31a0*/  IMAD R3, R10, UR7, R3 ;  /* 0x000000070a037c24 */ /* 0x000fca000f8e0203 */
        /* <DEDUP_REMOVED lines=16> */
.L_x_668:
[----:B------:R-:W-:Y:S01]  /*32b0*/  MOV R16, UR6 ;  /* 0x0000000600107c02 */ /* 0x000fe20008000f00 */
[----:B------:R-:W-:Y:S01]  /*32c0*/  IMAD.U32 R17, RZ, RZ, UR7 ;  /* 0x00000007ff117e24 */ /* 0x000fe2000f8e00ff */
[----:B------:R-:W2:Y:S01]  /*32d0*/  LDG.E.64.CONSTANT R18, desc[UR10][R2.64] ;  /* 0x0000000a02127981 */ /* 0x000ea2000c1e9b00 */
[----:B------:R-:W-:-:S04]  /*32e0*/  IADD3 R22, P0, PT, R2, UR15, RZ ;  /* 0x0000000f02167c10 */ /* 0x000fc8000ff1e0ff */
[----:B------:R-:W2:Y:S01]  /*32f0*/  LDG.E.64.CONSTANT R16, desc[UR10][R16.64+-0x20] ;  /* 0xffffe00a10107981 */ /* 0x000ea2000c1e9b00 */
[----:B------:R-:W-:Y:S02]  /*3300*/  MOV R12, UR6 ;  /* 0x00000006000c7c02 */ /* 0x000fe40008000f00 */
[----:B------:R-:W-:Y:S02]  /*3310*/  MOV R13, UR7 ;  /* 0x00000007000d7c02 */ /* 0x000fe40008000f00 */
[----:B------:R-:W-:-:S04]  /*3320*/  IADD3.X R23, PT, PT, R3, UR12, RZ, P0, !PT ;  /* 0x0000000c03177c10 */ /* 0x000fc800087fe4ff */
[----:B------:R-:W3:Y:S04]  /*3330*/  LDG.E.64.CONSTANT R12, desc[UR10][R12.64+-0x18] ;  /* 0xffffe80a0c0c7981 */ /* 0x000ee8000c1e9b00 */
[----:B------:R0:W3:Y:S01]  /*3340*/  LDG.E.64.CONSTANT R14, desc[UR10][R22.64] ;  /* 0x0000000a160e7981 */ /* 0x0000e2000c1e9b00 */
[----:B------:R-:W-:-:S04]  /*3350*/  IADD3 R24, P0, PT, R22, UR15, RZ ;  /* 0x0000000f16187c10 */ /* 0x000fc8000ff1e0ff */
[----:B------:R-:W-:Y:S02]  /*3360*/  IADD3.X R25, PT, PT, R23, UR12, RZ, P0, !PT ;  /* 0x0000000c17197c10 */ /* 0x000fe400087fe4ff */
[----:B0-----:R-:W-:-:S04]  /*3370*/  IADD3 R22, P0, PT, R24, UR15, RZ ;  /* 0x0000000f18167c10 */ /* 0x001fc8000ff1e0ff */
[----:B------:R-:W-:Y:S01]  /*3380*/  IADD3.X R23, PT, PT, R25, UR12, RZ, P0, !PT ;  /* 0x0000000c19177c10 */ /* 0x000fe200087fe4ff */
[----:B--2---:R-:W-:Y:S02]  /*3390*/  IMAD R19, R19, R16, RZ ;  /* 0x0000001013137224 */ /* 0x004fe400078e02ff */
[----:B------:R-:W-:-:S04]  /*33a0*/  IMAD.WIDE.U32 R20, R16, R18, R20 ;  /* 0x0000001210147225 */ /* 0x000fc800078e0014 */
[----:B------:R-:W-:Y:S01]  /*33b0*/  IMAD R29, R17, R18, R19 ;  /* 0x00000012111d7224 */ /* 0x000fe200078e0213 */
[----:B------:R-:W-:Y:S01]  /*33c0*/  MOV R17, UR7 ;  /* 0x0000000700117c02 */ /* 0x000fe20008000f00 */
[----:B------:R-:W-:Y:S01]  /*33d0*/  IMAD.U32 R16, RZ, RZ, UR6 ;  /* 0x00000006ff107e24 */ /* 0x000fe2000f8e00ff */
[----:B------:R-:W2:Y:S02]  /*33e0*/  LDG.E.64.CONSTANT R18, desc[UR10][R24.64] ;  /* 0x0000000a18127981 */ /* 0x000ea4000c1e9b00 */
[----:B------:R-:W-:Y:S01]  /*33f0*/  IADD3 R21, PT, PT, R21, R29, RZ ;  /* 0x0000001d15157210 */ /* 0x000fe20007ffe0ff */
[----:B---3--:R-:W-:Y:S02]  /*3400*/  IMAD R15, R15, R12, RZ ;  /* 0x0000000c0f0f7224 */ /* 0x008fe400078e02ff */
[----:B------:R-:W2:Y:S01]  /*3410*/  LDG.E.64.CONSTANT R16, desc[UR10][R16.64+-0x10] ;  /* 0xfffff00a10107981 */ /* 0x000ea2000c1e9b00 */
[----:B------:R-:W-:-:S03]  /*3420*/  IMAD.WIDE.U32 R20, R12, R14, R20 ;  /* 0x0000000e0c147225 */ /* 0x000fc600078e0014 */
[----:B------:R-:W3:Y:S01]  /*3430*/  LDG.E.64.CONSTANT R28, desc[UR10][R22.64] ;  /* 0x0000000a161c7981 */ /* 0x000ee2000c1e9b00 */
[----:B------:R-:W-:Y:S01]  /*3440*/  IMAD R13, R13, R14, R15 ;  /* 0x0000000e0d0d7224 */ /* 0x000fe200078e020f */
[----:B------:R-:W-:Y:S01]  /*3450*/  MOV R15, UR7 ;  /* 0x00000007000f7c02 */ /* 0x000fe20008000f00 */
[----:B------:R-:W-:-:S06]  /*3460*/  IMAD.U32 R14, RZ, RZ, UR6 ;  /* 0x00000006ff0e7e24 */ /* 0x000fcc000f8e00ff */
[----:B------:R-:W3:Y:S01]  /*3470*/  LDG.E.64.CONSTANT R14, desc[UR10][R14.64+-0x8] ;  /* 0xfffff80a0e0e7981 */ /* 0x000ee2000c1e9b00 */
[----:B------:R-:W-:Y:S02]  /*3480*/  IADD3 R21, PT, PT, R21, R13, RZ ;  /* 0x0000000d15157210 */ /* 0x000fe40007ffe0ff */
[----:B------:R-:W-:Y:S01]  /*3490*/  IADD3 R12, P0, PT, R22, UR15, RZ ;  /* 0x0000000f160c7c10 */ /* 0x000fe2000ff1e0ff */
[----:B--2---:R-:W-:Y:S01]  /*34a0*/  IMAD R13, R19, R16, RZ ;  /* 0x00000010130d7224 */ /* 0x004fe200078e02ff */
[----:B------:R-:W-:Y:S01]  /*34b0*/  MOV R19, UR7 ;  /* 0x0000000700137c02 */ /* 0x000fe20008000f00 */
[----:B------:R-:W-:-:S04]  /*34c0*/  IMAD.WIDE.U32 R20, R16, R18, R20 ;  /* 0x0000001210147225 */ /* 0x000fc800078e0014 */
[----:B------:R-:W-:Y:S01]  /*34d0*/  IMAD R17, R17, R18, R13 ;  /* 0x0000001211117224 */ /* 0x000fe200078e020d */
[----:B------:R-:W-:Y:S01]  /*34e0*/  IADD3.X R13, PT, PT, R23, UR12, RZ, P0, !PT ;  /* 0x0000000c170d7c10 */ /* 0x000fe200087fe4ff */
[----:B------:R-:W-:-:S03]  /*34f0*/  IMAD.U32 R18, RZ, RZ, UR6 ;  /* 0x00000006ff127e24 */ /* 0x000fc6000f8e00ff */
[----:B------:R-:W-:Y:S01]  /*3500*/  IADD3 R21, PT, PT, R21, R17, RZ ;  /* 0x0000001115157210 */ /* 0x000fe20007ffe0ff */
[----:B------:R-:W2:Y:S01]  /*3510*/  LDG.E.64.CONSTANT R24, desc[UR10][R12.64] ;  /* 0x0000000a0c187981 */ /* 0x000ea2000c1e9b00 */
[----:B---3--:R-:W-:-:S03]  /*3520*/  IMAD R17, R29, R14, RZ ;  /* 0x0000000e1d117224 */ /* 0x008fc600078e02ff */
[----:B------:R-:W2:Y:S01]  /*3530*/  LDG.E.64.CONSTANT R18, desc[UR10][R18.64] ;  /* 0x0000000a12127981 */ /* 0x000ea2000c1e9b00 */
[----:B------:R-:W-:Y:S01]  /*3540*/  IADD3 R16, P0, PT, R12, UR15, RZ ;  /* 0x0000000f0c107c10 */ /* 0x000fe2000ff1e0ff */
[-C--:B------:R-:W-:Y:S02]  /*3550*/  IMAD R15, R15, R28.reuse, R17 ;  /* 0x0000001c0f0f7224 */ /* 0x080fe400078e0211 */
[----:B------:R-:W-:Y:S01]  /*3560*/  IMAD.WIDE.U32 R28, R14, R28, R20 ;  /* 0x0000001c0e1c7225 */ /* 0x000fe200078e0014 */
[----:B------:R-:W-:Y:S02]  /*3570*/  MOV R21, UR7 ;  /* 0x0000000700157c02 */ /* 0x000fe40008000f00 */
[----:B------:R-:W-:Y:S01]  /*3580*/  IADD3.X R17, PT, PT, R13, UR12, RZ, P0, !PT ;  /* 0x0000000c0d117c10 */ /* 0x000fe200087fe4ff */
[----:B------:R-:W-:-:S04]  /*3590*/  IMAD.U32 R20, RZ, RZ, UR6 ;  /* 0x00000006ff147e24 */ /* 0x000fc8000f8e00ff */
[----:B------:R-:W3:Y:S04]  /*35a0*/  LDG.E.64.CONSTANT R22, desc[UR10][R16.64] ;  /* 0x0000000a10167981 */ /* 0x000ee8000c1e9b00 */
[----:B------:R-:W3:Y:S01]  /*35b0*/  LDG.E.64.CONSTANT R20, desc[UR10][R20.64+0x8] ;  /* 0x0000080a14147981 */ /* 0x000ee2000c1e9b00 */
[----:B------:R-:W-:Y:S01]  /*35c0*/  IADD3 R29, PT, PT, R29, R15, RZ ;  /* 0x0000000f1d1d7210 */ /* 0x000fe20007ffe0ff */
[----:B--2---:R-:W-:Y:S02]  /*35d0*/  IMAD R13, R25, R18, RZ ;  /* 0x00000012190d7224 */ /* 0x004fe400078e02ff */
[----:B------:R-:W-:-:S04]  /*35e0*/  IMAD.WIDE.U32 R28, R18, R24, R28 ;  /* 0x00000018121c7225 */ /* 0x000fc800078e001c */
[----:B------:R-:W-:Y:S01]  /*35f0*/  IMAD R12, R19, R24, R13 ;  /* 0x00000018130c7224 */ /* 0x000fe200078e020d */
[----:B------:R-:W-:Y:S02]  /*3600*/  IADD3 R24, P0, PT, R16, UR15, RZ ;  /* 0x0000000f10187c10 */ /* 0x000fe4000ff1e0ff */
[----:B------:R-:W-:Y:S02]  /*3610*/  MOV R18, UR6 ;  /* 0x0000000600127c02 */ /* 0x000fe40008000f00 */
[----:B------:R-:W-:Y:S02]  /*3620*/  MOV R19, UR7 ;  /* 0x0000000700137c02 */ /* 0x000fe40008000f00 */
[----:B------:R-:W-:Y:S01]  /*3630*/  IADD3.X R25, PT, PT, R17, UR12, RZ, P0, !PT ;  /* 0x0000000c11197c10 */ /* 0x000fe200087fe4ff */
[----:B------:R-:W-:Y:S02]  /*3640*/  IMAD.IADD R13, R29, 0x1, R12 ;  /* 0x000000011d0d7824 */ /* 0x000fe400078e020c */
[----:B---3--:R-:W-:Y:S01]  /*3650*/  IMAD R15, R23, R20, RZ ;  /* 0x00000014170f7224 */ /* 0x008fe200078e02ff */
[----:B------:R-:W2:Y:S01]  /*3660*/  LDG.E.64.CONSTANT R18, desc[UR10][R18.64+0x10] ;  /* 0x0000100a12127981 */ /* 0x000ea2000c1e9b00 */
[----:B------:R-:W-:Y:S01]  /*3670*/  IMAD.MOV.U32 R12, RZ, RZ, R28 ;  /* 0x000000ffff0c7224 */ /* 0x000fe200078e001c */
[----:B------:R-:W-:-:S02]  /*3680*/  IADD3 R14, P0, PT, R24, UR15, RZ ;  /* 0x0000000f180e7c10 */ /* 0x000fc4000ff1e0ff */
[----:B------:R-:W2:Y:S01]  /*3690*/  LDG.E.64.CONSTANT R16, desc[UR10][R24.64] ;  /* 0x0000000a18107981 */ /* 0x000ea2000c1e9b00 */
[-C--:B------:R-:W-:Y:S01]  /*36a0*/  IMAD R21, R21, R22.reuse, R15 ;  /* 0x0000001615157224 */ /* 0x080fe200078e020f */
[----:B------:R-:W-:Y:S01]  /*36b0*/  IADD3.X R15, PT, PT, R25, UR12, RZ, P0, !PT ;  /* 0x0000000c190f7c10 */ /* 0x000fe200087fe4ff */
[----:B------:R-:W-:Y:S01]  /*36c0*/  IMAD.WIDE.U32 R22, R20, R22, R12 ;  /* 0x0000001614167225 */ /* 0x000fe200078e000c */
[----:B------:R-:W-:Y:S02]  /*36d0*/  MOV R12, UR6 ;  /* 0x00000006000c7c02 */ /* 0x000fe40008000f00 */
[----:B------:R-:W-:Y:S02]  /*36e0*/  MOV R13, UR7 ;  /* 0x00000007000d7c02 */ /* 0x000fe40008000f00 */
[----:B------:R-:W3:Y:S04]  /*36f0*/  LDG.E.64.CONSTANT R14, desc[UR10][R14.64] ;  /* 0x0000000a0e0e7981 */ /* 0x000ee8000c1e9b00 */
[----:B------:R-:W3:Y:S01]  /*3700*/  LDG.E.64.CONSTANT R12, desc[UR10][R12.64+0x18] ;  /* 0x0000180a0c0c7981 */ /* 0x000ee2000c1e9b00 */
[----:B------:R-:W-:Y:S01]  /*3710*/  UIADD3 UR8, UP1, UPT, UR8, -0x8, URZ ;  /* 0xfffffff808087890 */ /* 0x000fe2000ff3e0ff */
[----:B------:R-:W-:-:S03]  /*3720*/  IMAD.IADD R23, R23, 0x1, R21 ;  /* 0x0000000117177824 */ /* 0x000fc600078e0215 */
[----:B------:R-:W-:Y:S02]  /*3730*/  UIADD3.X UR9, UPT, UPT, UR9, -0x1, URZ, UP1, !UPT ;  /* 0xffffffff09097890 */ /* 0x000fe40008ffe4ff */
[----:B------:R-:W-:-:S04]  /*3740*/  UISETP.NE.U32.AND UP1, UPT, UR8, URZ, UPT ;  /* 0x000000ff0800728c */ /* 0x000fc8000bf25070 */
[----:B------:R-:W-:Y:S02]  /*3750*/  UISETP.NE.AND.EX UP1, UPT, UR9, URZ, UPT, UP1 ;  /* 0x000000ff0900728c */ /* 0x000fe4000bf25310 */
[----:B------:R-:W-:-:S04]  /*3760*/  UIADD3 UR6, UP2, UPT, UR6, 0x40, URZ ;  /* 0x0000004006067890 */ /* 0x000fc8000ff5e0ff */
[----:B------:R-:W-:Y:S01]  /*3770*/  UIADD3.X UR7, UPT, UPT, URZ, UR7, URZ, UP2, !UPT ;  /* 0x00000007ff077290 */ /* 0x000fe200097fe4ff */
[----:B--2---:R-:W-:-:S04]  /*3780*/  IMAD R17, R17, R18, RZ ;  /* 0x0000001211117224 */ /* 0x004fc800078e02ff */
[-C--:B------:R-:W-:Y:S02]  /*3790*/  IMAD R19, R19, R16.reuse, R17 ;  /* 0x0000001013137224 */ /* 0x080fe400078e0211 */
[----:B------:R-:W-:-:S05]  /*37a0*/  IMAD.WIDE.U32 R16, R18, R16, R22 ;  /* 0x0000001012107225 */ /* 0x000fca00078e0016 */
[----:B------:R-:W-:Y:S01]  /*37b0*/  IADD3 R17, PT, PT, R17, R19, RZ ;  /* 0x0000001311117210 */ /* 0x000fe20007ffe0ff */
[----:B---3--:R-:W-:Y:S01]  /*37c0*/  IMAD R19, R15, R12, RZ ;  /* 0x0000000c0f137224 */ /* 0x008fe200078e02ff */
[----:B------:R-:W-:-:S03]  /*37d0*/  MOV R15, UR18 ;  /* 0x00000012000f7c02 */ /* 0x000fc60008000f00 */
[----:B------:R-:W-:Y:S01]  /*37e0*/  IMAD R19, R13, R14, R19 ;  /* 0x0000000e0d137224 */ /* 0x000fe200078e0213 */
[----:B------:R-:W-:Y:S01]  /*37f0*/  LEA R2, P0, R15, R2, 0x6 ;  /* 0x000000020f027211 */ /* 0x000fe200078030ff */
[----:B------:R-:W-:-:S03]  /*3800*/  IMAD.WIDE.U32 R20, R12, R14, R16 ;  /* 0x0000000e0c147225 */ /* 0x000fc600078e0010 */
[----:B------:R-:W-:Y:S01]  /*3810*/  IADD3.X R3, PT, PT, R3, UR19, RZ, P0, !PT ;  /* 0x0000001303037c10 */ /* 0x000fe200087fe4ff */
[----:B------:R-:W-:Y:S01]  /*3820*/  IMAD.IADD R21, R21, 0x1, R19 ;  /* 0x0000000115157824 */ /* 0x000fe200078e0213 */
[----:B------:R-:W-:Y:S07]  /*3830*/  BRA.U UP1, `(.L_x_668) ;  /* 0xfffffff9019c7547 */ /* 0x000fee000b83ffff */
.L_x_667:
        /* <DEDUP_REMOVED lines=25> */
[----:B------:R-:W-:Y:S01]  /*39d0*/  USHF.L.U32 UR6, UR17, 0x3, URZ ;  /* 0x0000000311067899 */ /* 0x000fe200080006ff */
[----:B------:R-:W3:Y:S03]  /*39e0*/  LDG.E.64.CONSTANT R2, desc[UR10][R22.64+0x8] ;  /* 0x0000080a16027981 */ /* 0x000ee6000c1e9b00 */
[----:B------:R-:W-:Y:S01]  /*39f0*/  UIADD3 UR6, UPT, UPT, UR9, UR6, URZ ;  /* 0x0000000609067290 */ /* 0x000fe2000fffe0ff */
[----:B------:R-:W-:-:S05]  /*3a00*/  IADD3 R24, P0, PT, R28, UR8, RZ ;  /* 0x000000081c187c10 */ /* 0x000fca000ff1e0ff */
[----:B------:R-:W-:Y:S02]  /*3a10*/  IADD3.X R25, PT, PT, R29, UR6, RZ, P0, !PT ;  /* 0x000000061d197c10 */ /* 0x000fe400087fe4ff */
[----:B------:R-:W-:Y:S01]  /*3a20*/  IADD3 R14, P0, PT, R24, UR8, RZ ;  /* 0x00000008180e7c10 */ /* 0x000fe2000ff1e0ff */
[----:B------:R-:W4:Y:S04]  /*3a30*/  LDG.E.64.CONSTANT R28, desc[UR10][R22.64+0x10] ;  /* 0x0000100a161c7981 */ /* 0x000f28000c1e9b00 */
[----:B------:R0:W3:Y:S01]  /*3a40*/  LDG.E.64.CONSTANT R12, desc[UR10][R24.64] ;  /* 0x0000000a180c7981 */ /* 0x0000e2000c1e9b00 */
[----:B------:R-:W-:-:S03]  /*3a50*/  IADD3.X R15, PT, PT, R25, UR6, RZ, P0, !PT ;  /* 0x00000006190f7c10 */ /* 0x000fc600087fe4ff */
[----:B------:R-:W5:Y:S01]  /*3a60*/  LDG.E.64.CONSTANT R22, desc[UR10][R22.64+0x18] ;  /* 0x0000180a16167981 */ /* 0x000f62000c1e9b00 */
[----:B--2---:R-:W-:Y:S02]  /*3a70*/  IMAD R17, R17, R18, RZ ;  /* 0x0000001211117224 */ /* 0x004fe400078e02ff */
[----:B------:R-:W-:-:S04]  /*3a80*/  IMAD.WIDE.U32 R20, R18, R16, R20 ;  /* 0x0000001012147225 */ /* 0x000fc800078e0014 */
[----:B0-----:R-:W-:Y:S01]  /*3a90*/  IMAD R25, R19, R16, R17 ;  /* 0x0000001013197224 */ /* 0x001fe200078e0211 */
[----:B------:R-:W-:Y:S01]  /*3aa0*/  IADD3 R16, P0, PT, R14, UR8, RZ ;  /* 0x000000080e107c10 */ /* 0x000fe2000ff1e0ff */
[----:B------:R-:W4:Y:S03]  /*3ab0*/  LDG.E.64.CONSTANT R18, desc[UR10][R14.64] ;  /* 0x0000000a0e127981 */ /* 0x000f26000c1e9b00 */
[----:B------:R-:W-:-:S06]  /*3ac0*/  IADD3.X R17, PT, PT, R15, UR6, RZ, P0, !PT ;  /* 0x000000060f117c10 */ /* 0x000fcc00087fe4ff */
[----:B------:R-:W5:Y:S01]  /*3ad0*/  LDG.E.64.CONSTANT R16, desc[UR10][R16.64] ;  /* 0x0000000a10107981 */ /* 0x000f62000c1e9b00 */
[----:B------:R-:W-:Y:S02]  /*3ae0*/  IMAD.IADD R21, R21, 0x1, R25 ;  /* 0x0000000115157824 */ /* 0x000fe400078e0219 */
[----:B---3--:R-:W-:-:S04]  /*3af0*/  IMAD R13, R13, R2, RZ ;  /* 0x000000020d0d7224 */ /* 0x008fc800078e02ff */
[-C--:B------:R-:W-:Y:S02]  /*3b00*/  IMAD R13, R3, R12.reuse, R13 ;  /* 0x0000000c030d7224 */ /* 0x080fe400078e020d */
[----:B------:R-:W-:-:S05]  /*3b10*/  IMAD.WIDE.U32 R2, R2, R12, R20 ;  /* 0x0000000c02027225 */ /* 0x000fca00078e0014 */
[----:B------:R-:W-:Y:S01]  /*3b20*/  IADD3 R3, PT, PT, R3, R13, RZ ;  /* 0x0000000d03037210 */ /* 0x000fe20007ffe0ff */
[----:B------:R-:W-:-:S04]  /*3b30*/  UIADD3 UR4, UP1, UPT, UR4, 0x4, URZ ;  /* 0x0000000404047890 */ /* 0x000fc8000ff3e0ff */
[----:B------:R-:W-:Y:S01]  /*3b40*/  UIADD3.X UR5, UPT, UPT, URZ, UR5, URZ, UP1, !UPT ;  /* 0x00000005ff057290 */ /* 0x000fe20008ffe4ff */
[----:B----4-:R-:W-:Y:S02]  /*3b50*/  IMAD R13, R19, R28, RZ ;  /* 0x0000001c130d7224 */ /* 0x010fe400078e02ff */
[----:B------:R-:W-:-:S04]  /*3b60*/  IMAD.WIDE.U32 R2, R28, R18, R2 ;  /* 0x000000121c027225 */ /* 0x000fc800078e0002 */
[----:B------:R-:W-:Y:S02]  /*3b70*/  IMAD R13, R29, R18, R13 ;  /* 0x000000121d0d7224 */ /* 0x000fe400078e020d */
[----:B-----5:R-:W-:-:S03]  /*3b80*/  IMAD R15, R17, R22, RZ ;  /* 0x00000016110f7224 */ /* 0x020fc600078e02ff */
[----:B------:R-:W-:Y:S01]  /*3b90*/  IADD3 R3, PT, PT, R3, R13, RZ ;  /* 0x0000000d03037210 */ /* 0x000fe20007ffe0ff */
[-C--:B------:R-:W-:Y:S02]  /*3ba0*/  IMAD R15, R23, R16.reuse, R15 ;  /* 0x00000010170f7224 */ /* 0x080fe400078e020f */
[----:B------:R-:W-:-:S04]  /*3bb0*/  IMAD.WIDE.U32 R20, R22, R16, R2 ;  /* 0x0000001016147225 */ /* 0x000fc800078e0002 */
[----:B------:R-:W-:-:S07]  /*3bc0*/  IMAD.IADD R21, R21, 0x1, R15 ;  /* 0x0000000115157824 */ /* 0x000fce00078e020f */
.L_x_669:
        /* <DEDUP_REMOVED lines=43> */
.L_x_670:
[----:B------:R-:W-:Y:S05]  /*3e80*/  BRA.U UP0, `(.L_x_666) ;  /* 0x0000000100547547 */ /* 0x000fea000b800000 */
[----:B------:R-:W1:Y:S01]  /*3e90*/  LDCU.64 UR8, c[0x0][0x3a0] ;  /* 0x00007400ff0877ac */ /* 0x000e620008000a00 */
[----:B------:R-:W-:Y:S01]  /*3ea0*/  MOV R2, R8 ;  /* 0x0000000800027202 */ /* 0x000fe20000000f00 */
[----:B------:R-:W-:Y:S01]  /*3eb0*/  IMAD.U32 R9, RZ, RZ, UR4 ;  /* 0x00000004ff097e24 */ /* 0x000fe2000f8e00ff */
[----:B------:R-:W-:Y:S01]  /*3ec0*/  MOV R3, R11 ;  /* 0x0000000b00037202 */ /* 0x000fe20000000f00 */
[----:B------:R-:W2:Y:S01]  /*3ed0*/  LDCU.64 UR14, c[0x0][0x388] ;  /* 0x00007100ff0e77ac */ /* 0x000ea20008000a00 */
[----:B0-----:R-:W-:Y:S02]  /*3ee0*/  UIMAD UR6, UR5, UR16, URZ ;  /* 0x00000010050672a4 */ /* 0x001fe4000f8e02ff */
[----:B------:R-:W-:Y:S02]  /*3ef0*/  IMAD.WIDE.U32 R2, R9, UR16, R2 ;  /* 0x0000001009027c25 */ /* 0x000fe4000f8e0002 */
[----:B------:R-:W-:Y:S02]  /*3f00*/  UIMAD UR7, UR4, UR17, UR6 ;  /* 0x00000011040772a4 */ /* 0x000fe4000f8e0206 */
[----:B-1----:R-:W-:-:S04]  /*3f10*/  ULEA UR6, UP0, UR4, UR8, 0x3 ;  /* 0x0000000804067291 */ /* 0x002fc8000f8018ff */
[----:B------:R-:W-:Y:S01]  /*3f20*/  VIADD R3, R3, UR7 ;  /* 0x0000000703037c36 */ /* 0x000fe20008000000 */
[----:B------:R-:W-:Y:S01]  /*3f30*/  ULEA.HI.X UR4, UR4, UR9, UR5, 0x3, UP0 ;  /* 0x0000000904047291 */ /* 0x000fe200080f1c05 */
[C---:B--2---:R-:W-:Y:S02]  /*3f40*/  LEA R10, P0, R2.reuse, UR14, 0x3 ;  /* 0x0000000e020a7c11 */ /* 0x044fe4000f8018ff */
[----:B------:R-:W-:Y:S02]  /*3f50*/  MOV R8, UR6 ;  /* 0x0000000600087c02 */ /* 0x000fe40008000f00 */
[----:B------:R-:W-:Y:S02]  /*3f60*/  LEA.HI.X R11, R2, UR15, R3, 0x3, P0 ;  /* 0x0000000f020b7c11 */ /* 0x000fe400080f1c03 */
[----:B------:R-:W-:-:S03]  /*3f70*/  MOV R9, UR4 ;  /* 0x0000000400097c02 */ /* 0x000fc60008000f00 */
[----:B------:R-:W2:Y:S04]  /*3f80*/  LDG.E.64.CONSTANT R2, desc[UR10][R10.64] ;  /* 0x0000000a0a027981 */ /* 0x000ea8000c1e9b00 */
[----:B------:R-:W2:Y:S02]  /*3f90*/  LDG.E.64.CONSTANT R8, desc[UR10][R8.64] ;  /* 0x0000000a08087981 */ /* 0x000ea4000c1e9b00 */
[----:B--2---:R-:W-:Y:S02]  /*3fa0*/  IMAD R3, R3, R8, RZ ;  /* 0x0000000803037224 */ /* 0x004fe400078e02ff */
[----:B------:R-:W-:-:S04]  /*3fb0*/  IMAD.WIDE.U32 R20, R8, R2, R20 ;  /* 0x0000000208147225 */ /* 0x000fc800078e0014 */
[----:B------:R-:W-:-:S04]  /*3fc0*/  IMAD R3, R9, R2, R3 ;  /* 0x0000000209037224 */ /* 0x000fc800078e0203 */
[----:B------:R-:W-:-:S07]  /*3fd0*/  IMAD.IADD R21, R21, 0x1, R3 ;  /* 0x0000000115157824 */ /* 0x000fce00078e0203 */
.L_x_666:
[----:B0-----:R-:W-:Y:S05]  /*3fe0*/  BSYNC.RECONVERGENT B0 ;  /* 0x0000000000007941 */ /* 0x001fea0003800200 */
.L_x_647:
[----:B------:R-:W0:Y:S01]  /*3ff0*/  LDCU UR4, c[0x0][0x380] ;  /* 0x00007000ff0477ac */ /* 0x000e220008000800 */
[----:B------:R-:W-:Y:S04]  /*4000*/  BSSY.RECONVERGENT B0, `(.L_x_671) ;  /* 0x000001c000007945 */ /* 0x000fe80003800200 */
[----:B------:R-:W-:Y:S01]  /*4010*/  BSSY.RELIABLE B1, `(.L_x_672) ;  /* 0x0000013000017945 */ /* 0x000fe20003800100 */
[----:B0-----:R-:W-:-:S06]  /*4020*/  UIMAD UR4, UR13, -0x200, UR4 ;  /* 0xfffffe000d0478a4 */ /* 0x001fcc000f8e0204 */
[----:B------:R-:W-:-:S13]  /*4030*/  ISETP.GE.AND P0, PT, R0, UR4, PT ;  /* 0x0000000400007c0c */ /* 0x000fda000bf06270 */
[----:B------:R-:W-:Y:S05]  /*4040*/  @P0 BRA `(.L_x_673) ;  /* 0x00000000003c0947 */ /* 0x000fea0003800000 */
[----:B-----5:R-:W0:Y:S01]  /*4050*/  LDC.64 R2, c[0x0][0x3b8] ;  /* 0x0000ee00ff027b82 */ /* 0x020e220000000a00 */
[----:B------:R-:W-:-:S04]  /*4060*/  MOV R9, UR13 ;  /* 0x0000000d00097c02 */ /* 0x000fc80008000f00 */
[----:B------:R-:W-:Y:S01]  /*4070*/  LEA R9, R9, R0, 0x9 ;  /* 0x0000000009097211 */ /* 0x000fe200078e48ff */
[----:B------:R-:W-:-:S05]  /*4080*/  VIADD R0, R0, 0x80 ;  /* 0x0000008000007836 */ /* 0x000fca0000000000 */
[----:B------:R-:W-:Y:S01]  /*4090*/  ISETP.GE.AND P0, PT, R0, UR4, PT ;  /* 0x0000000400007c0c */ /* 0x000fe2000bf06270 */
[----:B0-----:R-:W-:-:S12]  /*40a0*/  IMAD.WIDE.U32 R2, R9, 0x8, R2 ;  /* 0x0000000809027825 */ /* 0x001fd800078e0002 */
[----:B------:R-:W-:Y:S05]  /*40b0*/  @P0 BREAK.RELIABLE B1 ;  /* 0x0000000000010942 */ /* 0x000fea0003800100 */
[----:B------:R0:W-:Y:S01]  /*40c0*/  STG.E.64 desc[UR10][R2.64], R26 ;  /* 0x0000001a02007986 */ /* 0x0001e2000c101b0a */
[----:B------:R-:W-:Y:S05]  /*40d0*/  @P0 BRA `(.L_x_674) ;  /* 0x0000000000380947 */ /* 0x000fea0003800000 */
[----:B0-----:R-:W0:Y:S01]  /*40e0*/  LDC.64 R2, c[0x0][0x3b8] ;  /* 0x0000ee00ff027b82 */ /* 0x001e220000000a00 */
[----:B------:R-:W-:-:S04]  /*40f0*/  MOV R9, UR13 ;  /* 0x0000000d00097c02 */ /* 0x000fc80008000f00 */
[----:B------:R-:W-:Y:S01]  /*4100*/  LEA R9, R9, R0, 0x9 ;  /* 0x0000000009097211 */ /* 0x000fe200078e48ff */
[----:B------:R-:W-:-:S04]  /*4110*/  VIADD R0, R0, 0x80 ;  /* 0x0000008000007836 */ /* 0x000fc80000000000 */
[----:B0-----:R-:W-:-:S05]  /*4120*/  IMAD.WIDE.U32 R2, R9, 0x8, R2 ;  /* 0x0000000809027825 */ /* 0x001fca00078e0002 */
[----:B------:R0:W-:Y:S02]  /*4130*/  STG.E.64 desc[UR10][R2.64], R6 ;  /* 0x0000000602007986 */ /* 0x0001e4000c101b0a */
.L_x_673:
[----:B------:R-:W-:Y:S05]  /*4140*/  BSYNC.RELIABLE B1 ;  /* 0x0000000000017941 */ /* 0x000fea0003800100 */
.L_x_672:
[----:B------:R-:W-:Y:S02]  /*4150*/  ISETP.GE.AND P0, PT, R0, UR4, PT ;  /* 0x0000000400007c0c */ /* 0x000fe4000bf06270 */
[----:B0-----:R-:W-:-:S11]  /*4160*/  MOV R7, UR13 ;  /* 0x0000000d00077c02 */ /* 0x001fd60008000f00 */
[----:B-----5:R-:W0:Y:S01]  /*4170*/  @!P0 LDC.64 R2, c[0x0][0x3b8] ;  /* 0x0000ee00ff028b82 */ /* 0x020e220000000a00 */
[----:B------:R-:W-:Y:S01]  /*4180*/  @!P0 LEA R7, R7, R0, 0x9 ;  /* 0x0000000007078211 */ /* 0x000fe200078e48ff */
[----:B------:R-:W-:-:S04]  /*4190*/  @!P0 VIADD R0, R0, 0x80 ;  /* 0x0000008000008836 */ /* 0x000fc80000000000 */
[----:B0-----:R-:W-:-:S05]  /*41a0*/  @!P0 IMAD.WIDE.U32 R2, R7, 0x8, R2 ;  /* 0x0000000807028825 */ /* 0x001fca00078e0002 */
[----:B------:R1:W-:Y:S02]  /*41b0*/  @!P0 STG.E.64 desc[UR10][R2.64], R4 ;  /* 0x0000000402008986 */ /* 0x0003e4000c101b0a */
.L_x_674:
[----:B------:R-:W-:Y:S05]  /*41c0*/  BSYNC.RECONVERGENT B0 ;  /* 0x0000000000007941 */ /* 0x000fea0003800200 */
.L_x_671:
[----:B------:R-:W-:Y:S05]  /*41d0*/  WARPSYNC.ALL ;  /* 0x0000000000007948 */ /* 0x000fea0003800000 */
[----:B------:R-:W-:-:S13]  /*41e0*/  ISETP.GE.AND P0, PT, R0, UR4, PT ;  /* 0x0000000400007c0c */ /* 0x000fda000bf06270 */
[----:B------:R-:W-:Y:S05]  /*41f0*/  @P0 EXIT ;  /* 0x000000000000094d */ /* 0x000fea0003800000 */
[----:B01----:R-:W0:Y:S01]  /*4200*/  LDC.64 R2, c[0x0][0x3b8] ;  /* 0x0000ee00ff027b82 */ /* 0x003e220000000a00 */
[----:B------:R-:W-:-:S04]  /*4210*/  MOV R5, UR13 ;  /* 0x0000000d00057c02 */ /* 0x000fc80008000f00 */
[----:B------:R-:W-:-:S05]  /*4220*/  LEA R5, R5, R0, 0x9 ;  /* 0x0000000005057211 */ /* 0x000fca00078e48ff */
[----:B0-----:R-:W-:-:S05]  /*4230*/  IMAD.WIDE.U32 R2, R5, 0x8, R2 ;  /* 0x0000000805027825 */ /* 0x001fca00078e0002 */
[----:B------:R-:W-:Y:S01]  /*4240*/  STG.E.64 desc[UR10][R2.64], R20 ;  /* 0x0000001402007986 */ /* 0x000fe2000c101b0a */
[----:B------:R-:W-:Y:S05]  /*4250*/  EXIT ;  /* 0x000000000000794d */ /* 0x000fea0003800000 */
.L_x_675:
        /* <DEDUP_REMOVED lines=10> */
.L_x_3883:


//--------------------- .text._ZN2at6native29vectorized_elementwise_kernelILi2EZZNS0_61_GLOBAL__N__ae8afa13_23_FlattenIndicesKernel_cu_7dd49032_311621_flatten_indices_implINS2_18CUDAKernelLauncherElLl0EEENS_6TensorERKS5_N3c108ArrayRefIlEEENKUlvE0_clEvEUllE_St5arrayIPcLm2EEEEviT0_T1_ --------------------------
	.section	.text._ZN2at6native29vectorized_elementwise_kernelILi2EZZNS0_61_GLOBAL__N__ae8afa13_23_FlattenIndicesKernel_cu_7dd49032_311621_flatten_indices_implINS2_18CUDAKernelLauncherElLl0EEENS_6TensorERKS5_N3c108ArrayRefIlEEENKUlvE0_clEvEUllE_St5arrayIPcLm2EEEEviT0_T1_,"ax",@progbits
	.align	128
        .global         _ZN2at6native29vectorized_elementwise_kernelILi2EZZNS0_61_GLOBAL__N__ae8afa13_23_FlattenIndicesKernel_cu_7dd49032_311621_flatten_indices_implINS2_18CUDAKernelLauncherElLl0EEENS_6TensorERKS5_N3c108ArrayRefIlEEENKUlvE0_clEvEUllE_St5arrayIPcLm2EEEEviT0_T1_
        .type           _ZN2at6native29vectorized_elementwise_kernelILi2EZZNS0_61_GLOBAL__N__ae8afa13_23_FlattenIndicesKernel_cu_7dd49032_311621_flatten_indices_implINS2_18CUDAKernelLauncherElLl0EEENS_6TensorERKS5_N3c108ArrayRefIlEEENKUlvE0_clEvEUllE_St5arrayIPcLm2EEEEviT0_T1_,@function
        .size           _ZN2at6native29vectorized_elementwise_kernelILi2EZZNS0_61_GLOBAL__N__ae8afa13_23_FlattenIndicesKernel_cu_7dd49032_311621_flatten_indices_implINS2_18CUDAKernelLauncherElLl0EEENS_6TensorERKS5_N3c108ArrayRefIlEEENKUlvE0_clEvEUllE_St5arrayIPcLm2EEEEviT0_T1_,(.L_x_3884 - _ZN2at6native29vectorized_elementwise_kernelILi2EZZNS0_61_GLOBAL__N__ae8afa13_23_FlattenIndicesKernel_cu_7dd49032_311621_flatten_indices_implINS2_18CUDAKernelLauncherElLl0EEENS_6TensorERKS5_N3c108ArrayRefIlEEENKUlvE0_clEvEUllE_St5arrayIPcLm2EEEEviT0_T1_)
        .other          _ZN2at6native29vectorized_elementwise_kernelILi2EZZNS0_61_GLOBAL__N__ae8afa13_23_FlattenIndicesKernel_cu_7dd49032_311621_flatten_indices_implINS2_18CUDAKernelLauncherElLl0EEENS_6TensorERKS5_N3c108ArrayRefIlEEENKUlvE0_clEvEUllE_St5arrayIPcLm2EEEEviT0_T1_,@"STO_CUDA_ENTRY STV_DEFAULT"
_ZN2at6native29vectorized_elementwise_kernelILi2EZZNS0_61_GLOBAL__N__ae8afa13_23_FlattenIndicesKernel_cu_7dd49032_311621_flatten_indices_implINS2_18CUDAKernelLauncherElLl0EEENS_6TensorERKS5_N3c108ArrayRefIlEEENKUlvE0_clEvEUllE_St5arrayIPcLm2EEEEviT0_T1_:
.text._ZN2at6native29vectorized_elementwise_kernelILi2EZZNS0_61_GLOBAL__N__ae8afa13_23_FlattenIndicesKernel_cu_7dd49032_311621_flatten_indices_implINS2_18CUDAKernelLauncherElLl0EEENS_6TensorERKS5_N3c108ArrayRefIlEEENKUlvE0_clEvEUllE_St5arrayIPcLm2EEEEviT0_T1_:
[----:B------:R-:W-:Y:S01]  /*0000*/  LDC R1, c[0x0][0x37c] ;  /* 0x0000df00ff017b82 */ /* 0x000fe20000000800 */
[----:B------:R-:W0:Y:S01]  /*0010*/  S2R R45, SR_CTAID.X ;  /* 0x00000000002d7919 */ /* 0x000e220000002500 */
[----:B------:R-:W1:Y:S01]  /*0020*/  LDCU UR4, c[0x0][0x380] ;  /* 0x00007000ff0477ac */ /* 0x000e620008000800 */
[----:B------:R-:W2:Y:S01]  /*0030*/  LDCU.64 UR12, c[0x0][0x358] ;  /* 0x00006b00ff0c77ac */ /* 0x000ea20008000a00 */
[----:B0-----:R-:W-:-:S04]  /*0040*/  SHF.L.U32 R45, R45, 0xa, RZ ;  /* 0x0000000a2d2d7819 */ /* 0x001fc800000006ff */
[----:B-1----:R-:W-:-:S04]  /*0050*/  IADD3 R29, PT, PT, -R45, UR4, RZ ;  /* 0x000000042d1d7c10 */ /* 0x002fc8000fffe1ff */
[----:B------:R-:W-:-:S13]  /*0060*/  ISETP.GT.U32.AND P0, PT, R29, 0x3ff, PT ;  /* 0x000003ff1d00780c */ /* 0x000fda0003f04070 */
[----:B--2---:R-:W-:Y:S05]  /*0070*/  @P0 BRA `(.L_x_676) ;  /* 0x0000008000280947 */ /* 0x004fea0003800000 */
[----:B------:R-:W0:Y:S01]  /*0080*/  S2R R0, SR_TID.X ;  /* 0x0000000000007919 */ /* 0x000e220000002100 */
[----:B------:R-:W-:Y:S01]  /*0090*/  CS2R R26, SRZ ;  /* 0x00000000001a7805 */ /* 0x000fe2000001ff00 */
[----:B------:R-:W1:Y:S01]  /*00a0*/  LDCU.64 UR10, c[0x0][0x398] ;  /* 0x00007300ff0a77ac */ /* 0x000e620008000a00 */
[----:B0-----:R-:W-:Y:S02]  /*00b0*/  ISETP.GE.U32.AND P6, PT, R0, R29, PT ;  /* 0x0000001d0000720c */ /* 0x001fe40003fc6070 */
[----:B------:R-:W-:-:S11]  /*00c0*/  MOV R44, R0 ;  /* 0x00000000002c7202 */ /* 0x000fd60000000f00 */
[----:B------:R-:W-:Y:S01]  /*00d0*/  @!P6 VIADD R0, R44, 0x80 ;  /* 0x000000802c00e836 */ /* 0x000fe20000000000 */
[----:B------:R-:W0:Y:S01]  /*00e0*/  @!P6 LDC.64 R4, c[0x0][0x3c0] ;  /* 0x0000f000ff04eb82 */ /* 0x000e220000000a00 */
[----:B------:R-:W-:-:S03]  /*00f0*/  @!P6 IADD3 R3, PT, PT, R45, R44, RZ ;  /* 0x0000002c2d03e210 */ /* 0x000fc60007ffe0ff */
[----:B------:R-:W-:-:S13]  /*0100*/  ISETP.GE.U32.AND P5, PT, R0, R29, PT ;  /* 0x0000001d0000720c */ /* 0x000fda0003fa6070 */
[----:B------:R-:W-:Y:S01]  /*0110*/  @!P5 IADD3 R19, PT, PT, R45, R0, RZ ;  /* 0x000000002d13d210 */ /* 0x000fe20007ffe0ff */
[----:B------:R-:W2:Y:S01]  /*0120*/  @!P5 LDC.64 R6, c[0x0][0x3c0] ;  /* 0x0000f000ff06db82 */ /* 0x000ea20000000a00 */
[----:B------:R-:W-:-:S04]  /*0130*/  @!P5 IADD3 R0, PT, PT, R0, 0x80, RZ ;  /* 0x000000800000d810 */ /* 0x000fc80007ffe0ff */
[----:B------:R-:W-:Y:S01]  /*0140*/  ISETP.GE.U32.AND P4, PT, R0, R29, PT ;  /* 0x0000001d0000720c */ /* 0x000fe20003f86070 */
[----:B0-----:R-:W-:-:S05]  /*0150*/  @!P6 IMAD.WIDE.U32 R4, R3, 0x8, R4 ;  /* 0x000000080304e825 */ /* 0x001fca00078e0004 */
[----:B------:R0:W5:Y:S07]  /*0160*/  @!P6 LDG.E.64 R26, desc[UR12][R4.64] ;  /* 0x0000000c041ae981 */ /* 0x00016e000c1e1b00 */
[----:B------:R-:W-:Y:S01]  /*0170*/  @!P4 IMAD.IADD R21, R45, 0x1, R0 ;  /* 0x000000012d15c824 */ /* 0x000fe200078e0200 */
[----:B------:R-:W-:Y:S01]  /*0180*/  @!P4 IADD3 R0, PT, PT, R0, 0x80, RZ ;  /* 0x000000800000c810 */ /* 0x000fe20007ffe0ff */
[----:B------:R-:W3:Y:S03]  /*0190*/  @!P4 LDC.64 R8, c[0x0][0x3c0] ;  /* 0x0000f000ff08cb82 */ /* 0x000ee60000000a00 */
[----:B------:R-:W-:-:S13]  /*01a0*/  ISETP.GE.U32.AND P3, PT, R0, R29, PT ;  /* 0x0000001d0000720c */ /* 0x000fda0003f66070 */
[----:B------:R-:W-:Y:S01]  /*01b0*/  @!P3 IADD3 R23, PT, PT, R45, R0, RZ ;  /* 0x000000002d17b210 */ /* 0x000fe20007ffe0ff */
[----:B------:R-:W-:Y:S01]  /*01c0*/  @!P3 VIADD R0, R0, 0x80 ;  /* 0x000000800000b836 */ /* 0x000fe20000000000 */
[----:B------:R-:W0:Y:S04]  /*01d0*/  @!P3 LDC.64 R10, c[0x0][0x3c0] ;  /* 0x0000f000ff0abb82 */ /* 0x000e280000000a00 */
[----:B------:R-:W-:-:S13]  /*01e0*/  ISETP.GE.U32.AND P2, PT, R0, R29, PT ;  /* 0x0000001d0000720c */ /* 0x000fda0003f46070 */
[----:B------:R-:W-:Y:S01]  /*01f0*/  @!P2 IADD3 R31, PT, PT, R45, R0, RZ ;  /* 0x000000002d1fa210 */ /* 0x000fe20007ffe0ff */
[----:B------:R-:W4:Y:S01]  /*0200*/  @!P2 LDC.64 R12, c[0x0][0x3c0] ;  /* 0x0000f000ff0cab82 */ /* 0x000f220000000a00 */
[----:B------:R-:W-:-:S04]  /*0210*/  @!P2 IADD3 R0, PT, PT, R0, 0x80, RZ ;  /* 0x000000800000a810 */ /* 0x000fc80007ffe0ff */
[----:B------:R-:W-:-:S13]  /*0220*/  ISETP.GE.U32.AND P1, PT, R0, R29, PT ;  /* 0x0000001d0000720c */ /* 0x000fda0003f26070 */
[----:B------:R-:W-:Y:S01]  /*0230*/  @!P1 IMAD.IADD R35, R45, 0x1, R0 ;  /* 0x000000012d239824 */ /* 0x000fe200078e0200 */
[----:B------:R-:W-:Y:S01]  /*0240*/  @!P1 IADD3 R0, PT, PT, R0, 0x80, RZ ;  /* 0x0000008000009810 */ /* 0x000fe20007ffe0ff */
[----:B------:R-:W1:Y:S03]  /*0250*/  @!P1 LDC.64 R14, c[0x0][0x3c0] ;  /* 0x0000f000ff0e9b82 */ /* 0x000e660000000a00 */
[----:B------:R-:W-:-:S13]  /*0260*/  ISETP.GE.U32.AND P0, PT, R0, R29, PT ;  /* 0x0000001d0000720c */ /* 0x000fda0003f06070 */
[----:B------:R-:W-:Y:S01]  /*0270*/  @!P0 IMAD.IADD R37, R45, 0x1, R0 ;  /* 0x000000012d258824 */ /* 0x000fe200078e0200 */
[----:B------:R-:W-:Y:S01]  /*0280*/  @!P0 IADD3 R0, PT, PT, R0, 0x80, RZ ;  /* 0x0000008000008810 */ /* 0x000fe20007ffe0ff */
[----:B------:R-:W0:Y:S03]  /*0290*/  @!P0 LDC.64 R16, c[0x0][0x3c0] ;  /* 0x0000f000ff108b82 */ /* 0x000e260000000a00 */
[----:B------:R-:W-:-:S13]  /*02a0*/  ISETP.GE.U32.AND P6, PT, R0, R29, PT ;  /* 0x0000001d0000720c */ /* 0x000fda0003fc6070 */
[----:B------:R-:W1:Y:S01]  /*02b0*/  @!P6 LDC.64 R2, c[0x0][0x3c0] ;  /* 0x0000f000ff02eb82 */ /* 0x000e620000000a00 */
[----:B--2---:R-:W-:Y:S01]  /*02c0*/  @!P5 IMAD.WIDE.U32 R6, R19, 0x8, R6 ;  /* 0x000000081306d825 */ /* 0x004fe200078e0006 */
[----:B------:R-:W-:-:S03]  /*02d0*/  @!P6 IADD3 R19, PT, PT, R45, R0, RZ ;  /* 0x000000002d13e210 */ /* 0x000fc60007ffe0ff */
[----:B---3--:R-:W-:Y:S01]  /*02e0*/  @!P4 IMAD.WIDE.U32 R8, R21, 0x8, R8 ;  /* 0x000000081508c825 */ /* 0x008fe200078e0008 */
[----:B------:R-:W-:-:S03]  /*02f0*/  CS2R R20, SRZ ;  /* 0x0000000000147805 */ /* 0x000fc6000001ff00 */
[----:B0-----:R-:W-:Y:S01]  /*0300*/  @!P0 IMAD.WIDE.U32 R36, R37, 0x8, R16 ;  /* 0x0000000825248825 */ /* 0x001fe200078e0010 */
[----:B------:R-:W-:-:S03]  /*0310*/  CS2R R16, SRZ ;  /* 0x0000000000107805 */ /* 0x000fc6000001ff00 */
[----:B----4-:R-:W-:-:S03]  /*0320*/  @!P2 IMAD.WIDE.U32 R30, R31, 0x8, R12 ;  /* 0x000000081f1ea825 */ /* 0x010fc600078e000c */
[----:B------:R-:W5:Y:S01]  /*0330*/  @!P0 LDG.E.64 R16, desc[UR12][R36.64] ;  /* 0x0000000c24108981 */ /* 0x000f62000c1e1b00 */
[----:B-1----:R-:W-:-:S03]  /*0340*/  @!P1 IMAD.WIDE.U32 R34, R35, 0x8, R14 ;  /* 0x0000000823229825 */ /* 0x002fc600078e000e */
[----:B------:R-:W5:Y:S01]  /*0350*/  @!P2 LDG.E.64 R20, desc[UR12][R30.64] ;  /* 0x0000000c1e14a981 */ /* 0x000f62000c1e1b00 */
[----:B------:R-:W-:Y:S01]  /*0360*/  @!P6 IMAD.WIDE.U32 R2, R19, 0x8, R2 ;  /* 0x000000081302e825 */ /* 0x000fe200078e0002 */
[----:B------:R-:W-:-:S06]  /*0370*/  CS2R R18, SRZ ;  /* 0x0000000000127805 */ /* 0x000fcc000001ff00 */
[----:B------:R-:W5:Y:S01]  /*0380*/  @!P1 LDG.E.64 R18, desc[UR12][R34.64] ;  /* 0x0000000c22129981 */ /* 0x000f62000c1e1b00 */
[----:B------:R-:W-:Y:S01]  /*0390*/  UISETP.GE.U32.AND UP0, UPT, UR10, 0x1, UPT ;  /* 0x000000010a00788c */ /* 0x000fe2000bf06070 */
[----:B------:R-:W-:-:S03]  /*03a0*/  @!P3 IMAD.WIDE.U32 R4, R23, 0x8, R10 ;  /* 0x000000081704b825 */ /* 0x000fc600078e000a */
[----:B------:R-:W-:Y:S01]  /*03b0*/  UISETP.GE.AND.EX UP0, UPT, UR11, URZ, UPT, UP0 ;  /* 0x000000ff0b00728c */ /* 0x000fe2000bf06300 */
[----:B------:R-:W-:Y:S02]  /*03c0*/  CS2R R32, SRZ ;  /* 0x0000000000207805 */ /* 0x000fe4000001ff00 */
[----:B------:R-:W-:Y:S02]  /*03d0*/  CS2R R24, SRZ ;  /* 0x0000000000187805 */ /* 0x000fe4000001ff00 */
[----:B------:R-:W-:Y:S02]  /*03e0*/  CS2R R22, SRZ ;  /* 0x0000000000167805 */ /* 0x000fe4000001ff00 */
[----:B------:R-:W-:Y:S01]  /*03f0*/  CS2R R14, SRZ ;  /* 0x00000000000e7805 */ /* 0x000fe2000001ff00 */
[----:B------:R-:W-:Y:S01]  /*0400*/  HFMA2 R47, -RZ, RZ, 0, 0 ;  /* 0x00000000ff2f7431 */ /* 0x000fe200000001ff */
[----:B------:R-:W-:Y:S01]  /*0410*/  CS2R R42, SRZ ;  /* 0x00000000002a7805 */ /* 0x000fe2000001ff00 */
[----:B------:R0:W5:Y:S01]  /*0420*/  @!P5 LDG.E.64 R32, desc[UR12][R6.64] ;  /* 0x0000000c0620d981 */ /* 0x000162000c1e1b00 */
[----:B------:R-:W-:-:S02]  /*0430*/  CS2R R12, SRZ ;  /* 0x00000000000c7805 */ /* 0x000fc4000001ff00 */
[----:B------:R-:W-:Y:S01]  /*0440*/  CS2R R10, SRZ ;  /* 0x00000000000a7805 */ /* 0x000fe2000001ff00 */
[----:B------:R-:W-:Y:S01]  /*0450*/  IMAD.MOV.U32 R48, RZ, RZ, RZ ;  /* 0x000000ffff307224 */ /* 0x000fe200078e00ff */
[----:B------:R1:W5:Y:S04]  /*0460*/  @!P4 LDG.E.64 R24, desc[UR12][R8.64] ;  /* 0x0000000c0818c981 */ /* 0x000368000c1e1b00 */
[----:B------:R2:W5:Y:S01]  /*0470*/  @!P3 LDG.E.64 R22, desc[UR12][R4.64] ;  /* 0x0000000c0416b981 */ /* 0x000562000c1e1b00 */
[----:B0-----:R-:W-:-:S03]  /*0480*/  CS2R R6, SRZ ;  /* 0x0000000000067805 */ /* 0x001fc6000001ff00 */
[----:B------:R0:W5:Y:S01]  /*0490*/  @!P6 LDG.E.64 R14, desc[UR12][R2.64] ;  /* 0x0000000c020ee981 */ /* 0x000162000c1e1b00 */
[----:B-1----:R-:W-:Y:S02]  /*04a0*/  CS2R R8, SRZ ;  /* 0x0000000000087805 */ /* 0x002fe4000001ff00 */
[----:B--2---:R-:W-:Y:S02]  /*04b0*/  CS2R R4, SRZ ;  /* 0x0000000000047805 */ /* 0x004fe4000001ff00 */
[----:B0-----:R-:W-:Y:S01]  /*04c0*/  CS2R R2, SRZ ;  /* 0x0000000000027805 */ /* 0x001fe2000001ff00 */
[----:B------:R-:W-:Y:S06]  /*04d0*/  BRA.U !UP0, `(.L_x_677) ;  /* 0x0000007508c07547 */ /* 0x000fec000b800000 */
[----:B------:R-:W-:Y:S01]  /*04e0*/  ISETP.GE.U32.AND P0, PT, R44, R29, PT ;  /* 0x0000001d2c00720c */ /* 0x000fe20003f06070 */
[----:B------:R-:W-:-:S12]  /*04f0*/  BSSY.RECONVERGENT B0, `(.L_x_678) ;  /* 0x00000e9000007945 */ /* 0x000fd80003800200 */
[----:B------:R-:W-:Y:S05]  /*0500*/  @P0 BRA `(.L_x_679) ;  /* 0x0000000c009c0947 */ /* 0x000fea0003800000 */
[----:B------:R-:W0:Y:S01]  /*0510*/  LDCU.64 UR6, c[0x0][0x390] ;  /* 0x00007200ff0677ac */ /* 0x000e220008000a00 */
        /* <DEDUP_REMOVED lines=8> */
[----:B------:R-:W-:Y:S01]  /*05a0*/  IMAD.WIDE.U32 R26, R26, UR6, RZ ;  /* 0x000000061a1a7c25 */ /* 0x000fe2000f8e00ff */
[----:B------:R-:W-:Y:S02]  /*05b0*/  CS2R R2, SRZ ;  /* 0x0000000000027805 */ /* 0x000fe4000001ff00 */
[----:B------:R-:W-:Y:S02]  /*05c0*/  UISETP.NE.U32.AND UP0, UPT, UR14, URZ, UPT ;  /* 0x000000ff0e00728c */ /* 0x000fe4000bf05070 */
[----:B------:R-:W-:Y:S02]  /*05d0*/  IADD3 R31, PT, PT, R27, R31, RZ ;  /* 0x0000001f1b1f7210 */ /* 0x000fe40007ffe0ff */
[----:B------:R-:W-:Y:S01]  /*05e0*/  UISETP.NE.AND.EX UP0, UPT, URZ, URZ, UPT, UP0 ;  /* 0x000000ffff00728c */ /* 0x000fe2000bf05300 */
[----:B------:R-:W-:Y:S10]  /*05f0*/  BRA.U !UP1, `(.L_x_680) ;  /* 0x00000005096c7547 */ /* 0x000ff4000b800000 */
[----:B------:R-:W0:Y:S01]  /*0600*/  LDC.64 R2, c[0x0][0x3a0] ;  /* 0x0000e800ff027b82 */ /* 0x000e220000000a00 */
[----:B------:R-:W1:Y:S07]  /*0610*/  LDCU.64 UR4, c[0x0][0x388] ;  /* 0x00007100ff0477ac */ /* 0x000e6e0008000a00 */
[----:B------:R-:W2:Y:S01]  /*0620*/  LDC.64 R28, c[0x0][0x3a8] ;  /* 0x0000ea00ff1c7b82 */ /* 0x000ea20000000a00 */
[----:B-1----:R-:W-:Y:S01]  /*0630*/  LEA R0, P0, R26, UR4, 0x3 ;  /* 0x000000041a007c11 */ /* 0x002fe2000f8018ff */
[----:B------:R-:W-:-:S03]  /*0640*/  ULOP3.LUT UR4, UR10, 0xfffffff8, URZ, 0xc0, !UPT ;  /* 0xfffffff80a047892 */ /* 0x000fc6000f8ec0ff */
[----:B------:R-:W-:Y:S01]  /*0650*/  LEA.HI.X R46, R26, UR5, R31, 0x3, P0 ;  /* 0x000000051a2e7c11 */ /* 0x000fe200080f1c1f */
[----:B------:R-:W-:Y:S01]  /*0660*/  ULOP3.LUT UR5, UR11, 0x7fffffff, URZ, 0xc0, !UPT ;  /* 0x7fffffff0b057892 */ /* 0x000fe2000f8ec0ff */
[----:B0-----:R-:W-:Y:S02]  /*0670*/  IADD3 R34, P1, PT, R2, 0x20, RZ ;  /* 0x0000002002227810 */ /* 0x001fe40007f3e0ff */
[----:B------:R-:W-:-:S03]  /*0680*/  UMOV UR6, UR4 ;  /* 0x0000000400067c82 */ /* 0x000fc60008000000 */
[----:B------:R-:W-:Y:S01]  /*0690*/  IMAD.X R35, RZ, RZ, R3, P1 ;  /* 0x000000ffff237224 */ /* 0x000fe200008e0603 */
[----:B------:R-:W-:Y:S02]  /*06a0*/  CS2R R2, SRZ ;  /* 0x0000000000027805 */ /* 0x000fe4000001ff00 */
[C-C-:B--2---:R-:W-:Y:S01]  /*06b0*/  SHF.L.U64.HI R49, R28.reuse, 0x3, R29.reuse ;  /* 0x000000031c317819 */ /* 0x144fe2000001021d */
[----:B------:R-:W-:Y:S01]  /*06c0*/  UMOV UR7, UR5 ;  /* 0x0000000500077c82 */ /* 0x000fe20008000000 */
[C---:B------:R-:W-:Y:S02]  /*06d0*/  SHF.L.U64.HI R29, R28.reuse, 0x6, R29 ;  /* 0x000000061c1d7819 */ /* 0x040fe4000001021d */
[----:B------:R-:W-:-:S07]  /*06e0*/  SHF.L.U32 R50, R28, 0x3, RZ ;  /* 0x000000031c327819 */ /* 0x000fce00000006ff */
.L_x_681:
[----:B------:R-:W-:Y:S01]  /*06f0*/  MOV R36, R0 ;  /* 0x0000000000247202 */ /* 0x000fe20000000f00 */
[----:B------:R-:W-:Y:S01]  /*0700*/  IMAD.MOV.U32 R37, RZ, RZ, R46 ;  /* 0x000000ffff257224 */ /* 0x000fe200078e002e */
[----:B------:R-:W2:Y:S04]  /*0710*/  LDG.E.64.CONSTANT R40, desc[UR12][R34.64+-0x20] ;  /* 0xffffe00c22287981 */ /* 0x000ea8000c1e9b00 */
[----:B------:R0:W2:Y:S04]  /*0720*/  LDG.E.64.CONSTANT R38, desc[UR12][R36.64] ;  /* 0x0000000c24267981 */ /* 0x0000a8000c1e9b00 */
[----:B------:R-:W3:Y:S01]  /*0730*/  LDG.E.64.CONSTANT R52, desc[UR12][R34.64+0x18] ;  /* 0x0000180c22347981 */ /* 0x000ee2000c1e9b00 */
[----:B0-----:R-:W-:-:S02]  /*0740*/  MOV R37, R2 ;  /* 0x0000000200257202 */ /* 0x001fc40000000f00 */
[----:B------:R-:W-:Y:S02]  /*0750*/  IADD3 R2, P0, PT, R0, R50, RZ ;  /* 0x0000003200027210 */ /* 0x000fe40007f1e0ff */
[----:B------:R-:W-:-:S03]  /*0760*/  MOV R36, R3 ;  /* 0x0000000300247202 */ /* 0x000fc60000000f00 */
[----:B------:R-:W-:Y:S02]  /*0770*/  IMAD.X R3, R46, 0x1, R49, P0 ;  /* 0x000000012e037824 */ /* 0x000fe400000e0631 */
[----:B--2---:R-:W-:Y:S02]  /*0780*/  IMAD R39, R39, R40, RZ ;  /* 0x0000002827277224 */ /* 0x004fe400078e02ff */
[----:B------:R-:W-:-:S04]  /*0790*/  IMAD.WIDE.U32 R36, R40, R38, R36 ;  /* 0x0000002628247225 */ /* 0x000fc800078e0024 */
[----:B------:R-:W-:Y:S02]  /*07a0*/  IMAD R51, R41, R38, R39 ;  /* 0x0000002629337224 */ /* 0x000fe400078e0227 */
[----:B------:R0:W2:Y:S04]  /*07b0*/  LDG.E.64.CONSTANT R38, desc[UR12][R2.64] ;  /* 0x0000000c02267981 */ /* 0x0000a8000c1e9b00 */
[----:B------:R-:W2:Y:S01]  /*07c0*/  LDG.E.64.CONSTANT R40, desc[UR12][R34.64+-0x18] ;  /* 0xffffe80c22287981 */ /* 0x000ea2000c1e9b00 */
[----:B------:R-:W-:Y:S02]  /*07d0*/  IADD3 R37, PT, PT, R37, R51, RZ ;  /* 0x0000003325257210 */ /* 0x000fe40007ffe0ff */
[----:B0-----:R-:W-:-:S04]  /*07e0*/  IADD3 R2, P0, PT, R2, R50, RZ ;  /* 0x0000003202027210 */ /* 0x001fc80007f1e0ff */
[----:B------:R-:W-:Y:S01]  /*07f0*/  IADD3.X R3, PT, PT, R3, R49, RZ, P0, !PT ;  /* 0x0000003103037210 */ /* 0x000fe200007fe4ff */
[----:B--2---:R-:W-:Y:S02]  /*0800*/  IMAD R51, R39, R40, RZ ;  /* 0x0000002827337224 */ /* 0x004fe400078e02ff */
[----:B------:R-:W-:-:S04]  /*0810*/  IMAD.WIDE.U32 R36, R40, R38, R36 ;  /* 0x0000002628247225 */ /* 0x000fc800078e0024 */
[----:B------:R-:W-:Y:S02]  /*0820*/  IMAD R51, R41, R38, R51 ;  /* 0x0000002629337224 */ /* 0x000fe400078e0233 */
[----:B------:R0:W2:Y:S04]  /*0830*/  LDG.E.64.CONSTANT R38, desc[UR12][R2.64] ;  /* 0x0000000c02267981 */ /* 0x0000a8000c1e9b00 */
[----:B------:R-:W2:Y:S01]  /*0840*/  LDG.E.64.CONSTANT R40, desc[UR12][R34.64+-0x10] ;  /* 0xfffff00c22287981 */ /* 0x000ea2000c1e9b00 */
[----:B------:R-:W-:Y:S01]  /*0850*/  IMAD.IADD R37, R37, 0x1, R51 ;  /* 0x0000000125257824 */ /* 0x000fe200078e0233 */
[----:B0-----:R-:W-:-:S04]  /*0860*/  IADD3 R2, P0, PT, R2, R50, RZ ;  /* 0x0000003202027210 */ /* 0x001fc80007f1e0ff */
[----:B------:R-:W-:Y:S01]  /*0870*/  IADD3.X R3, PT, PT, R3, R49, RZ, P0, !PT ;  /* 0x0000003103037210 */ /* 0x000fe200007fe4ff */
[----:B--2---:R-:W-:Y:S02]  /*0880*/  IMAD R51, R39, R40, RZ ;  /* 0x0000002827337224 */ /* 0x004fe400078e02ff */
[----:B------:R-:W-:-:S04]  /*0890*/  IMAD.WIDE.U32 R36, R40, R38, R36 ;  /* 0x0000002628247225 */ /* 0x000fc800078e0024 */
[----:B------:R-:W-:Y:S02]  /*08a0*/  IMAD R51, R41, R38, R51 ;  /* 0x0000002629337224 */ /* 0x000fe400078e0233 */
[----:B------:R0:W2:Y:S04]  /*08b0*/  LDG.E.64.CONSTANT R38, desc[UR12][R2.64] ;  /* 0x0000000c02267981 */ /* 0x0000a8000c1e9b00 */
[----:B------:R-:W2:Y:S01]  /*08c0*/  LDG.E.64.CONSTANT R40, desc[UR12][R34.64+-0x8] ;  /* 0xfffff80c22287981 */ /* 0x000ea2000c1e9b00 */
[----:B------:R-:W-:Y:S02]  /*08d0*/  IADD3 R37, PT, PT, R37, R51, RZ ;  /* 0x0000003325257210 */ /* 0x000fe40007ffe0ff */
[----:B0-----:R-:W-:-:S05]  /*08e0*/  IADD3 R2, P0, PT, R2, R50, RZ ;  /* 0x0000003202027210 */ /* 0x001fca0007f1e0ff */
        /* <DEDUP_REMOVED lines=21> */
[----:B------:R1:W2:Y:S01]  /*0a40*/  LDG.E.64.CONSTANT R40, desc[UR12][R34.64+0x10] ;  /* 0x0000100c22287981 */ /* 0x0002a2000c1e9b00 */
[----:B0-----:R-:W-:-:S05]  /*0a50*/  IADD3 R2, P0, PT, R2, R50, RZ ;  /* 0x0000003202027210 */ /* 0x001fca0007f1e0ff */
[----:B------:R-:W-:-:S06]  /*0a60*/  IMAD.X R3, R3, 0x1, R49, P0 ;  /* 0x0000000103037824 */ /* 0x000fcc00000e0631 */
[----:B------:R-:W3:Y:S01]  /*0a70*/  LDG.E.64.CONSTANT R2, desc[UR12][R2.64] ;  /* 0x0000000c02027981 */ /* 0x000ee2000c1e9b00 */
[----:B------:R-:W-:Y:S01]  /*0a80*/  IADD3 R37, PT, PT, R37, R51, RZ ;  /* 0x0000003325257210 */ /* 0x000fe20007ffe0ff */
[----:B------:R-:W-:-:S04]  /*0a90*/  UIADD3 UR6, UP1, UPT, UR6, -0x8, URZ ;  /* 0xfffffff806067890 */ /* 0x000fc8000ff3e0ff */
[----:B------:R-:W-:Y:S02]  /*0aa0*/  UIADD3.X UR7, UPT, UPT, UR7, -0x1, URZ, UP1, !UPT ;  /* 0xffffffff07077890 */ /* 0x000fe40008ffe4ff */
[----:B------:R-:W-:-:S04]  /*0ab0*/  UISETP.NE.U32.AND UP1, UPT, UR6, URZ, UPT ;  /* 0x000000ff0600728c */ /* 0x000fc8000bf25070 */
[----:B------:R-:W-:Y:S01]  /*0ac0*/  UISETP.NE.AND.EX UP1, UPT, UR7, URZ, UPT, UP1 ;  /* 0x000000ff0700728c */ /* 0x000fe2000bf25310 */
[----:B-1----:R-:W-:Y:S02]  /*0ad0*/  IADD3 R34, P1, PT, R34, 0x40, RZ ;  /* 0x0000004022227810 */ /* 0x002fe40007f3e0ff */
[----:B------:R-:W-:Y:S02]  /*0ae0*/  LEA R0, P0, R28, R0, 0x6 ;  /* 0x000000001c007211 */ /* 0x000fe400078030ff */
[----:B------:R-:W-:Y:S02]  /*0af0*/  IADD3.X R35, PT, PT, RZ, R35, RZ, P1, !PT ;  /* 0x00000023ff237210 */ /* 0x000fe40000ffe4ff */
[----:B------:R-:W-:Y:S01]  /*0b00*/  IADD3.X R46, PT, PT, R46, R29, RZ, P0, !PT ;  /* 0x0000001d2e2e7210 */ /* 0x000fe200007fe4ff */
[----:B--2---:R-:W-:Y:S02]  /*0b10*/  IMAD R39, R39, R40, RZ ;  /* 0x0000002827277224 */ /* 0x004fe400078e02ff */
[----:B------:R-:W-:-:S04]  /*0b20*/  IMAD.WIDE.U32 R36, R40, R38, R36 ;  /* 0x0000002628247225 */ /* 0x000fc800078e0024 */
[----:B------:R-:W-:-:S05]  /*0b30*/  IMAD R39, R41, R38, R39 ;  /* 0x0000002629277224 */ /* 0x000fca00078e0227 */
[----:B------:R-:W-:Y:S01]  /*0b40*/  IADD3 R37, PT, PT, R37, R39, RZ ;  /* 0x0000002725257210 */ /* 0x000fe20007ffe0ff */
[----:B---3--:R-:W-:Y:S02]  /*0b50*/  IMAD R39, R3, R52, RZ ;  /* 0x0000003403277224 */ /* 0x008fe400078e02ff */
[----:B------:R-:W-:-:S04]  /*0b60*/  IMAD.WIDE.U32 R36, R52, R2, R36 ;  /* 0x0000000234247225 */ /* 0x000fc800078e0024 */
[----:B------:R-:W-:Y:S01]  /*0b70*/  IMAD R39, R53, R2, R39 ;  /* 0x0000000235277224 */ /* 0x000fe200078e0227 */
[----:B------:R-:W-:-:S03]  /*0b80*/  MOV R3, R36 ;  /* 0x0000002400037202 */ /* 0x000fc60000000f00 */
[----:B------:R-:W-:Y:S01]  /*0b90*/  IMAD.IADD R2, R37, 0x1, R39 ;  /* 0x0000000125027824 */ /* 0x000fe200078e0227 */
[----:B------:R-:W-:Y:S06]  /*0ba0*/  BRA.U UP1, `(.L_x_681) ;  /* 0xfffffff901d07547 */ /* 0x000fec000b83ffff */
.L_x_680:
        /* <DEDUP_REMOVED lines=9> */
[C---:B0-----:R-:W-:Y:S02]  /*0c40*/  IMAD R0, R28.reuse, UR5, RZ ;  /* 0x000000051c007c24 */ /* 0x041fe4000f8e02ff */
[----:B------:R-:W-:Y:S01]  /*0c50*/  IMAD.MOV.U32 R30, RZ, RZ, R26 ;  /* 0x000000ffff1e7224 */ /* 0x000fe200078e001a */
[----:B------:R-:W0:Y:S01]  /*0c60*/  LDCU.64 UR14, c[0x0][0x388] ;  /* 0x00007100ff0e77ac */ /* 0x000e220008000a00 */
[----:B------:R-:W-:Y:S02]  /*0c70*/  IMAD R37, R29, UR4, R0 ;  /* 0x000000041d257c24 */ /* 0x000fe4000f8e0200 */
[----:B------:R-:W-:-:S05]  /*0c80*/  IMAD.WIDE.U32 R38, R28, UR4, R30 ;  /* 0x000000041c267c25 */ /* 0x000fca000f8e001e */
[----:B------:R-:W-:Y:S01]  /*0c90*/  IADD3 R37, PT, PT, R39, R37, RZ ;  /* 0x0000002527257210 */ /* 0x000fe20007ffe0ff */
[----:B-1----:R-:W-:-:S04]  /*0ca0*/  ULEA UR6, UP1, UR4, UR6, 0x3 ;  /* 0x0000000604067291 */ /* 0x002fc8000f8218ff */
[----:B------:R-:W-:Y:S01]  /*0cb0*/  ULEA.HI.X UR7, UR4, UR7, UR5, 0x3, UP1 ;  /* 0x0000000704077291 */ /* 0x000fe200088f1c05 */
[C---:B0-----:R-:W-:Y:S02]  /*0cc0*/  LEA R36, P0, R38.reuse, UR14, 0x3 ;  /* 0x0000000e26247c11 */ /* 0x041fe4000f8018ff */
[----:B------:R-:W-:Y:S02]  /*0cd0*/  MOV R34, UR6 ;  /* 0x0000000600227c02 */ /* 0x000fe40008000f00 */
[----:B------:R-:W-:Y:S01]  /*0ce0*/  LEA.HI.X R37, R38, UR15, R37, 0x3, P0 ;  /* 0x0000000f26257c11 */ /* 0x000fe200080f1c25 */
[----:B------:R-:W-:-:S04]  /*0cf0*/  IMAD.U32 R35, RZ, RZ, UR7 ;  /* 0x00000007ff237e24 */ /* 0x000fc8000f8e00ff */
[----:B------:R0:W2:Y:S04]  /*0d00*/  LDG.E.64.CONSTANT R40, desc[UR12][R36.64] ;  /* 0x0000000c24287981 */ /* 0x0000a8000c1e9b00 */
[----:B------:R-:W2:Y:S01]  /*0d10*/  LDG.E.64.CONSTANT R50, desc[UR12][R34.64] ;  /* 0x0000000c22327981 */ /* 0x000ea2000c1e9b00 */
[----:B------:R-:W-:Y:S02]  /*0d20*/  MOV R38, R3 ;  /* 0x0000000300267202 */ /* 0x000fe40000000f00 */
[----:B------:R-:W-:Y:S01]  /*0d30*/  MOV R39, R2 ;  /* 0x0000000200277202 */ /* 0x000fe20000000f00 */
[----:B------:R-:W-:-:S03]  /*0d40*/  IMAD.WIDE.U32 R2, R28, 0x8, RZ ;  /* 0x000000081c027825 */ /* 0x000fc600078e00ff */
[----:B0-----:R-:W-:Y:S01]  /*0d50*/  IADD3 R36, P0, PT, R36, R2, RZ ;  /* 0x0000000224247210 */ /* 0x001fe20007f1e0ff */
[----:B--2---:R-:W-:Y:S02]  /*0d60*/  IMAD R41, R41, R50, RZ ;  /* 0x0000003229297224 */ /* 0x004fe400078e02ff */
[----:B------:R-:W-:-:S04]  /*0d70*/  IMAD.WIDE.U32 R38, R50, R40, R38 ;  /* 0x0000002832267225 */ /* 0x000fc800078e0026 */
[----:B------:R-:W-:Y:S02]  /*0d80*/  IMAD R49, R51, R40, R41 ;  /* 0x0000002833317224 */ /* 0x000fe400078e0229 */
[----:B------:R-:W-:Y:S01]  /*0d90*/  IMAD.SHL.U32 R41, R29, 0x8, RZ ;  /* 0x000000081d297824 */ /* 0x000fe200078e00ff */
[----:B------:R-:W2:Y:S04]  /*0da0*/  LDG.E.64.CONSTANT R50, desc[UR12][R34.64+0x8] ;  /* 0x0000080c22327981 */ /* 0x000ea8000c1e9b00 */
[----:B------:R-:W-:-:S04]  /*0db0*/  IADD3 R0, PT, PT, R3, R41, RZ ;  /* 0x0000002903007210 */ /* 0x000fc80007ffe0ff */
[----:B------:R-:W-:-:S05]  /*0dc0*/  IADD3.X R37, PT, PT, R0, R37, RZ, P0, !PT ;  /* 0x0000002500257210 */ /* 0x000fca00007fe4ff */
[----:B------:R0:W2:Y:S01]  /*0dd0*/  LDG.E.64.CONSTANT R40, desc[UR12][R36.64] ;  /* 0x0000000c24287981 */ /* 0x0000a2000c1e9b00 */
[----:B------:R-:W-:Y:S01]  /*0de0*/  IMAD.IADD R39, R39, 0x1, R49 ;  /* 0x0000000127277824 */ /* 0x000fe200078e0231 */
[----:B0-----:R-:W-:-:S04]  /*0df0*/  IADD3 R36, P0, PT, R36, R2, RZ ;  /* 0x0000000224247210 */ /* 0x001fc80007f1e0ff */
[----:B------:R-:W-:Y:S02]  /*0e00*/  IADD3.X R37, PT, PT, R37, R0, RZ, P0, !PT ;  /* 0x0000000025257210 */ /* 0x000fe400007fe4ff */
[----:B------:R-:W-:Y:S01]  /*0e10*/  IADD3 R2, P0, PT, R36, R2, RZ ;  /* 0x0000000224027210 */ /* 0x000fe20007f1e0ff */
[----:B--2---:R-:W-:Y:S02]  /*0e20*/  IMAD R3, R41, R50, RZ ;  /* 0x0000003229037224 */ /* 0x004fe400078e02ff */
[----:B------:R-:W-:-:S04]  /*0e30*/  IMAD.WIDE.U32 R38, R50, R40, R38 ;  /* 0x0000002832267225 */ /* 0x000fc800078e0026 */
[----:B------:R-:W-:Y:S02]  /*0e40*/  IMAD R46, R51, R40, R3 ;  /* 0x00000028332e7224 */ /* 0x000fe400078e0203 */
[----:B------:R-:W2:Y:S01]  /*0e50*/  LDG.E.64.CONSTANT R40, desc[UR12][R36.64] ;  /* 0x0000000c24287981 */ /* 0x000ea2000c1e9b00 */
[----:B------:R-:W-:-:S03]  /*0e60*/  IADD3.X R3, PT, PT, R37, R0, RZ, P0, !PT ;  /* 0x0000000025037210 */ /* 0x000fc600007fe4ff */
[----:B------:R-:W2:Y:S04]  /*0e70*/  LDG.E.64.CONSTANT R50, desc[UR12][R34.64+0x10] ;  /* 0x0000100c22327981 */ /* 0x000ea8000c1e9b00 */
[----:B------:R-:W3:Y:S04]  /*0e80*/  LDG.E.64.CONSTANT R2, desc[UR12][R2.64] ;  /* 0x0000000c02027981 */ /* 0x000ee8000c1e9b00 */
[----:B------:R-:W3:Y:S01]  /*0e90*/  LDG.E.64.CONSTANT R34, desc[UR12][R34.64+0x18] ;  /* 0x0000180c22227981 */ /* 0x000ee2000c1e9b00 */
[----:B------:R-:W-:Y:S01]  /*0ea0*/  IMAD.IADD R39, R39, 0x1, R46 ;  /* 0x0000000127277824 */ /* 0x000fe200078e022e */
        /* <DEDUP_REMOVED lines=9> */
[----:B------:R-:W-:Y:S01]  /*0f40*/  IMAD.MOV.U32 R3, RZ, RZ, R34 ;  /* 0x000000ffff037224 */ /* 0x000fe200078e0022 */
[----:B------:R-:W-:-:S07]  /*0f50*/  IADD3 R2, PT, PT, R35, R39, RZ ;  /* 0x0000002723027210 */ /* 0x000fce0007ffe0ff */
.L_x_682:
        /* <DEDUP_REMOVED lines=10> */
[----:B------:R-:W-:Y:S01]  /*1000*/  MOV R34, R26 ;  /* 0x0000001a00227202 */ /* 0x000fe20000000f00 */
[C---:B0-----:R-:W-:Y:S01]  /*1010*/  IMAD R0, R28.reuse, UR5, RZ ;  /* 0x000000051c007c24 */ /* 0x041fe2000f8e02ff */
[----:B------:R-:W-:Y:S01]  /*1020*/  MOV R35, R31 ;  /* 0x0000001f00237202 */ /* 0x000fe20000000f00 */
[----:B------:R-:W0:Y:S02]  /*1030*/  LDCU.64 UR8, c[0x0][0x388] ;  /* 0x00007100ff0877ac */ /* 0x000e240008000a00 */
[----:B------:R-:W-:Y:S02]  /*1040*/  IMAD R37, R29, UR4, R0 ;  /* 0x000000041d257c24 */ /* 0x000fe4000f8e0200 */
[----:B------:R-:W-:-:S04]  /*1050*/  IMAD.WIDE.U32 R34, R28, UR4, R34 ;  /* 0x000000041c227c25 */ /* 0x000fc8000f8e0022 */
[----:B------:R-:W-:Y:S01]  /*1060*/  IMAD.IADD R37, R35, 0x1, R37 ;  /* 0x0000000123257824 */ /* 0x000fe200078e0225 */
[----:B-1----:R-:W-:-:S04]  /*1070*/  ULEA UR6, UP1, UR4, UR6, 0x3 ;  /* 0x0000000604067291 */ /* 0x002fc8000f8218ff */
[----:B------:R-:W-:Y:S01]  /*1080*/  ULEA.HI.X UR7, UR4, UR7, UR5, 0x3, UP1 ;  /* 0x0000000704077291 */ /* 0x000fe200088f1c05 */
[C---:B0-----:R-:W-:Y:S02]  /*1090*/  LEA R36, P0, R34.reuse, UR8, 0x3 ;  /* 0x0000000822247c11 */ /* 0x041fe4000f8018ff */
[----:B------:R-:W-:Y:S02]  /*10a0*/  MOV R40, UR6 ;  /* 0x0000000600287c02 */ /* 0x000fe40008000f00 */
[----:B------:R-:W-:Y:S02]  /*10b0*/  LEA.HI.X R37, R34, UR9, R37, 0x3, P0 ;  /* 0x0000000922257c11 */ /* 0x000fe400080f1c25 */
[----:B------:R-:W-:Y:S02]  /*10c0*/  MOV R41, UR7 ;  /* 0x0000000700297c02 */ /* 0x000fe40008000f00 */
[C---:B------:R-:W-:Y:S01]  /*10d0*/  LEA R50, P0, R28.reuse, R36, 0x3 ;  /* 0x000000241c327211 */ /* 0x040fe200078018ff */
[----:B------:R-:W2:Y:S03]  /*10e0*/  LDG.E.64.CONSTANT R34, desc[UR12][R36.64] ;  /* 0x0000000c24227981 */ /* 0x000ea6000c1e9b00 */
[----:B------:R-:W-:Y:S01]  /*10f0*/  LEA.HI.X R51, R28, R37, R29, 0x3, P0 ;  /* 0x000000251c337211 */ /* 0x000fe200000f1c1d */
[----:B------:R-:W2:Y:S05]  /*1100*/  LDG.E.64.CONSTANT R38, desc[UR12][R40.64] ;  /* 0x0000000c28267981 */ /* 0x000eaa000c1e9b00 */
[----:B------:R-:W3:Y:S04]  /*1110*/  LDG.E.64.CONSTANT R50, desc[UR12][R50.64] ;  /* 0x0000000c32327981 */ /* 0x000ee8000c1e9b00 */
[----:B------:R-:W3:Y:S01]  /*1120*/  LDG.E.64.CONSTANT R40, desc[UR12][R40.64+0x8] ;  /* 0x0000080c28287981 */ /* 0x000ee2000c1e9b00 */
[----:B------:R-:W-:-:S04]  /*1130*/  LOP3.LUT R3, R3, R2, RZ, 0x3c, !PT ;  /* 0x0000000203037212 */ /* 0x000fc800078e3cff */
[----:B------:R-:W-:-:S04]  /*1140*/  LOP3.LUT R2, R3, R2, RZ, 0x3c, !PT ;  /* 0x0000000203027212 */ /* 0x000fc800078e3cff */
[----:B------:R-:W-:Y:S01]  /*1150*/  LOP3.LUT R3, R3, R2, RZ, 0x3c, !PT ;  /* 0x0000000203037212 */ /* 0x000fe200078e3cff */
        /* <DEDUP_REMOVED lines=11> */
.L_x_683:
[----:B------:R-:W-:Y:S05]  /*1210*/  BRA.U UP0, `(.L_x_679) ;  /* 0x0000000100587547 */ /* 0x000fea000b800000 */
        /* <DEDUP_REMOVED lines=12> */
[----:B------:R-:W-:-:S05]  /*12e0*/  IMAD.U32 R31, RZ, RZ, UR4 ;  /* 0x00000004ff1f7e24 */ /* 0x000fca000f8e00ff */
[----:B------:R-:W2:Y:S04]  /*12f0*/  LDG.E.64.CONSTANT R28, desc[UR12][R28.64] ;  /* 0x0000000c1c1c7981 */ /* 0x000ea8000c1e9b00 */
[----:B------:R-:W2:Y:S01]  /*1300*/  LDG.E.64.CONSTANT R30, desc[UR12][R30.64] ;  /* 0x0000000c1e1e7981 */ /* 0x000ea2000c1e9b00 */
[----:B------:R-:W-:Y:S02]  /*1310*/  MOV R26, R3 ;  /* 0x00000003001a7202 */ /* 0x000fe40000000f00 */
[----:B------:R-:W-:Y:S01]  /*1320*/  MOV R27, R2 ;  /* 0x00000002001b7202 */ /* 0x000fe20000000f00 */
[----:B--2---:R-:W-:Y:S02]  /*1330*/  IMAD R35, R29, R30, RZ ;  /* 0x0000001e1d237224 */ /* 0x004fe400078e02ff */
[----:B------:R-:W-:-:S04]  /*1340*/  IMAD.WIDE.U32 R26, R30, R28, R26 ;  /* 0x0000001c1e1a7225 */ /* 0x000fc800078e001a */
[----:B------:R-:W-:Y:S02]  /*1350*/  IMAD R35, R31, R28, R35 ;  /* 0x0000001c1f237224 */ /* 0x000fe400078e0223 */
[----:B------:R-:W-:-:S03]  /*1360*/  IMAD.MOV.U32 R3, RZ, RZ, R26 ;  /* 0x000000ffff037224 */ /* 0x000fc600078e001a */
[----:B------:R-:W-:-:S07]  /*1370*/  IADD3 R2, PT, PT, R27, R35, RZ ;  /* 0x000000231b027210 */ /* 0x000fce0007ffe0ff */
.L_x_679:
[----:B------:R-:W-:Y:S05]  /*1380*/  BSYNC.RECONVERGENT B0 ;  /* 0x0000000000007941 */ /* 0x000fea0003800200 */
.L_x_678:
[----:B------:R-:W1:Y:S01]  /*1390*/  LDCU UR15, c[0x0][0x380] ;  /* 0x00007000ff0f77ac */ /* 0x000e620008000800 */
[----:B------:R-:W-:Y:S01]  /*13a0*/  IADD3 R0, PT, PT, R44, 0x80, RZ ;  /* 0x000000802c007810 */ /* 0x000fe20007ffe0ff */
[----:B------:R-:W-:Y:S01]  /*13b0*/  BSSY.RECONVERGENT B0, `(.L_x_684) ;  /* 0x00000f0000007945 */ /* 0x000fe20003800200 */
[----:B------:R-:W2:Y:S01]  /*13c0*/  LDCU.64 UR8, c[0x0][0x398] ;  /* 0x00007300ff0877ac */ /* 0x000ea20008000a00 */
[----:B-1---5:R-:W-:-:S04]  /*13d0*/  IADD3 R27, PT, PT, -R45, UR15, RZ ;  /* 0x0000000f2d1b7c10 */ /* 0x022fc8000fffe1ff */
[----:B------:R-:W-:Y:S01]  /*13e0*/  ISETP.GE.U32.AND P0, PT, R0, R27, PT ;  /* 0x0000001b0000720c */ /* 0x000fe20003f06070 */
[----:B--2---:R-:W-:-:S04]  /*13f0*/  UIADD3 UR11, UP0, UPT, UR8, -0x1, URZ ;  /* 0xffffffff080b7890 */ /* 0x004fc8000ff1e0ff */
[----:B------:R-:W-:-:S08]  /*1400*/  UIADD3.X UR14, UPT, UPT, UR9, -0x1, URZ, UP0, !UPT ;  /* 0xffffffff090e7890 */ /* 0x000fd000087fe4ff */
[----:B------:R-:W-:Y:S05]  /*1410*/  @P0 BRA `(.L_x_685) ;  /* 0x0000000c00a40947 */ /* 0x000fea0003800000 */
[----:B------:R-:W1:Y:S01]  /*1420*/  LDCU.64 UR6, c[0x0][0x390] ;  /* 0x00007200ff0677ac */ /* 0x000e620008000a00 */
[----:B------:R-:W-:Y:S02]  /*1430*/  UISETP.GE.U32.AND UP1, UPT, UR11, 0x7, UPT ;  /* 0x000000070b00788c */ /* 0x000fe4000bf26070 */
[----:B------:R-:W-:Y:S02]  /*1440*/  ULOP3.LUT UR16, UR8, 0x7, URZ, 0xc0, !UPT ;  /* 0x0000000708107892 */ /* 0x000fe4000f8ec0ff */
[----:B------:R-:W-:Y:S02]  /*1450*/  UISETP.GE.U32.AND.EX UP1, UPT, UR14, URZ, UPT, UP1 ;  /* 0x000000ff0e00728c */ /* 0x000fe4000bf26110 */
[----:B------:R-:W-:Y:S01]  /*1460*/  UISETP.NE.U32.AND UP0, UPT, UR16, URZ, UPT ;  /* 0x000000ff1000728c */ /* 0x000fe2000bf05070 */
[----:B------:R-:W-:Y:S01]  /*1470*/  UMOV UR4, URZ ;  /* 0x000000ff00047c82 */ /* 0x000fe20008000000 */
[----:B------:R-:W-:Y:S02]  /*1480*/  UMOV UR5, URZ ;  /* 0x000000ff00057c82 */ /* 0x000fe40008000000 */
[----:B------:R-:W-:Y:S01]  /*1490*/  UISETP.NE.AND.EX UP0, UPT, URZ, URZ, UPT, UP0 ;  /* 0x000000ffff00728c */ /* 0x000fe2000bf05300 */
[----:B-1----:R-:W-:-:S02]  /*14a0*/  IMAD R5, R33, UR6, RZ ;  /* 0x0000000621057c24 */ /* 0x002fc4000f8e02ff */
[----:B------:R-:W-:-:S04]  /*14b0*/  IMAD.WIDE.U32 R26, R32, UR6, RZ ;  /* 0x00000006201a7c25 */ /* 0x000fc8000f8e00ff */
[----:B------:R-:W-:Y:S01]  /*14c0*/  IMAD R31, R32, UR7, R5 ;  /* 0x00000007201f7c24 */ /* 0x000fe2000f8e0205 */
[----:B------:R-:W-:-:S03]  /*14d0*/  CS2R R4, SRZ ;  /* 0x0000000000047805 */ /* 0x000fc6000001ff00 */
[----:B------:R-:W-:Y:S01]  /*14e0*/  IMAD.IADD R31, R27, 0x1, R31 ;  /* 0x000000011b1f7824 */ /* 0x000fe200078e021f */
[----:B------:R-:W-:Y:S06]  /*14f0*/  BRA.U !UP1, `(.L_x_686) ;  /* 0x0000000509747547 */ /* 0x000fec000b800000 */
[----:B------:R-:W1:Y:S01]  /*1500*/  LDC.64 R4, c[0x0][0x3a0] ;  /* 0x0000e800ff047b82 */ /* 0x000e620000000a00 */
[----:B------:R-:W2:Y:S07]  /*1510*/  LDCU.64 UR4, c[0x0][0x388] ;  /* 0x00007100ff0477ac */ /* 0x000eae0008000a00 */
[----:B0-----:R-:W0:Y:S01]  /*1520*/  LDC.64 R28, c[0x0][0x3a8] ;  /* 0x0000ea00ff1c7b82 */ /* 0x001e220000000a00 */
[----:B--2---:R-:W-:Y:S01]  /*1530*/  LEA R0, P0, R26, UR4, 0x3 ;  /* 0x000000041a007c11 */ /* 0x004fe2000f8018ff */
[----:B------:R-:W-:-:S03]  /*1540*/  ULOP3.LUT UR4, UR8, 0xfffffff8, URZ, 0xc0, !UPT ;  /* 0xfffffff808047892 */ /* 0x000fc6000f8ec0ff */
[----:B------:R-:W-:Y:S01]  /*1550*/  LEA.HI.X R46, R26, UR5, R31, 0x3, P0 ;  /* 0x000000051a2e7c11 */ /* 0x000fe200080f1c1f */
[----:B------:R-:W-:Y:S01]  /*1560*/  ULOP3.LUT UR5, UR9, 0x7fffffff, URZ, 0xc0, !UPT ;  /* 0x7fffffff09057892 */ /* 0x000fe2000f8ec0ff */
[----:B-1----:R-:W-:Y:S02]  /*1570*/  IADD3 R34, P1, PT, R4, 0x20, RZ ;  /* 0x0000002004227810 */ /* 0x002fe40007f3e0ff */
[----:B------:R-:W-:Y:S02]  /*1580*/  UMOV UR6, UR4 ;  /* 0x0000000400067c82 */ /* 0x000fe40008000000 */
[----:B------:R-:W-:Y:S02]  /*1590*/  IADD3.X R35, PT, PT, RZ, R5, RZ, P1, !PT ;  /* 0x00000005ff237210 */ /* 0x000fe40000ffe4ff */
[----:B------:R-:W-:Y:S01]  /*15a0*/  CS2R R4, SRZ ;  /* 0x0000000000047805 */ /* 0x000fe2000001ff00 */
[----:B------:R-:W-:Y:S01]  /*15b0*/  UMOV UR7, UR5 ;  /* 0x0000000500077c82 */ /* 0x000fe20008000000 */
[----:B0-----:R-:W-:-:S02]  /*15c0*/  SHF.L.U64.HI R49, R28, 0x3, R29 ;  /* 0x000000031c317819 */ /* 0x001fc4000001021d */
[C---:B------:R-:W-:Y:S02]  /*15d0*/  SHF.L.U64.HI R29, R28.reuse, 0x6, R29 ;  /* 0x000000061c1d7819 */ /* 0x040fe4000001021d */
[----:B------:R-:W-:-:S07]  /*15e0*/  SHF.L.U32 R52, R28, 0x3, RZ ;  /* 0x000000031c347819 */ /* 0x000fce00000006ff */
.L_x_687:
[----:B------:R-:W-:Y:S01]  /*15f0*/  IMAD.MOV.U32 R32, RZ, RZ, R0 ;  /* 0x000000ffff207224 */ /* 0x000fe200078e0000 */
[----:B------:R-:W-:Y:S01]  /*1600*/  MOV R33, R46 ;  /* 0x0000002e00217202 */ /* 0x000fe20000000f00 */
[----:B------:R-:W2:Y:S04]  /*1610*/  LDG.E.64.CONSTANT R50, desc[UR12][R34.64+-0x20] ;  /* 0xffffe00c22327981 */ /* 0x000ea8000c1e9b00 */
[----:B------:R0:W2:Y:S04]  /*1620*/  LDG.E.64.CONSTANT R40, desc[UR12][R32.64] ;  /* 0x0000000c20287981 */ /* 0x0000a8000c1e9b00 */
[----:B------:R-:W3:Y:S01]  /*1630*/  LDG.E.64.CONSTANT R38, desc[UR12][R34.64+-0x18] ;  /* 0xffffe80c22267981 */ /* 0x000ee2000c1e9b00 */
[----:B0-----:R-:W-:-:S04]  /*1640*/  IADD3 R32, P0, PT, R0, R52, RZ ;  /* 0x0000003400207210 */ /* 0x001fc80007f1e0ff */
[----:B------:R-:W-:-:S05]  /*1650*/  IADD3.X R33, PT, PT, R46, R49, RZ, P0, !PT ;  /* 0x000000312e217210 */ /* 0x000fca00007fe4ff */
[----:B------:R0:W3:Y:S01]  /*1660*/  LDG.E.64.CONSTANT R36, desc[UR12][R32.64] ;  /* 0x0000000c20247981 */ /* 0x0000e2000c1e9b00 */
[----:B------:R-:W-:-:S04]  /*1670*/  LOP3.LUT R5, R5, R4, RZ, 0x3c, !PT ;  /* 0x0000000405057212 */ /* 0x000fc800078e3cff */
[----:B------:R-:W-:-:S04]  /*1680*/  LOP3.LUT R4, R5, R4, RZ, 0x3c, !PT ;  /* 0x0000000405047212 */ /* 0x000fc800078e3cff */
[----:B------:R-:W-:Y:S02]  /*1690*/  LOP3.LUT R5, R5, R4, RZ, 0x3c, !PT ;  /* 0x0000000405057212 */ /* 0x000fe400078e3cff */
[----:B0-----:R-:W-:-:S04]  /*16a0*/  IADD3 R32, P0, PT, R32, R52, RZ ;  /* 0x0000003420207210 */ /* 0x001fc80007f1e0ff */
[----:B------:R-:W-:Y:S01]  /*16b0*/  IADD3.X R33, PT, PT, R33, R49, RZ, P0, !PT ;  /* 0x0000003121217210 */ /* 0x000fe200007fe4ff */
[----:B--2---:R-:W-:Y:S02]  /*16c0*/  IMAD R41, R41, R50, RZ ;  /* 0x0000003229297224 */ /* 0x004fe400078e02ff */
[----:B------:R-:W-:-:S04]  /*16d0*/  IMAD.WIDE.U32 R4, R50, R40, R4 ;  /* 0x0000002832047225 */ /* 0x000fc800078e0004 */
[----:B------:R-:W-:Y:S02]  /*16e0*/  IMAD R41, R51, R40, R41 ;  /* 0x0000002833297224 */ /* 0x000fe400078e0229 */
[----:B------:R-:W2:Y:S02]  /*16f0*/  LDG.E.64.CONSTANT R50, desc[UR12][R34.64+-0x8] ;  /* 0xfffff80c22327981 */ /* 0x000ea4000c1e9b00 */
[----:B------:R-:W-:Y:S02]  /*1700*/  IMAD.IADD R5, R5, 0x1, R41 ;  /* 0x0000000105057824 */ /* 0x000fe400078e0229 */
[----:B------:R-:W4:Y:S01]  /*1710*/  LDG.E.64.CONSTANT R40, desc[UR12][R34.64+-0x10] ;  /* 0xfffff00c22287981 */ /* 0x000f22000c1e9b00 */
[----:B---3--:R-:W-:Y:S02]  /*1720*/  IMAD R37, R37, R38, RZ ;  /* 0x0000002625257224 */ /* 0x008fe400078e02ff */
[----:B------:R-:W-:-:S04]  /*1730*/  IMAD.WIDE.U32 R4, R38, R36, R4 ;  /* 0x0000002426047225 */ /* 0x000fc800078e0004 */
[----:B------:R-:W-:Y:S02]  /*1740*/  IMAD R39, R39, R36, R37 ;  /* 0x0000002427277224 */ /* 0x000fe400078e0225 */
[----:B------:R0:W4:Y:S02]  /*1750*/  LDG.E.64.CONSTANT R36, desc[UR12][R32.64] ;  /* 0x0000000c20247981 */ /* 0x000124000c1e9b00 */
[----:B0-----:R-:W-:-:S05]  /*1760*/  IADD3 R32, P0, PT, R32, R52, RZ ;  /* 0x0000003420207210 */ /* 0x001fca0007f1e0ff */
[----:B------:R-:W-:Y:S01]  /*1770*/  IMAD.X R33, R33, 0x1, R49, P0 ;  /* 0x0000000121217824 */ /* 0x000fe200000e0631 */
[----:B------:R-:W-:-:S04]  /*1780*/  IADD3 R5, PT, PT, R5, R39, RZ ;  /* 0x0000002705057210 */ /* 0x000fc80007ffe0ff */
[----:B------:R0:W2:Y:S02]  /*1790*/  LDG.E.64.CONSTANT R38, desc[UR12][R32.64] ;  /* 0x0000000c20267981 */ /* 0x0000a4000c1e9b00 */
[----:B0-----:R-:W-:-:S04]  /*17a0*/  IADD3 R32, P0, PT, R32, R52, RZ ;  /* 0x0000003420207210 */ /* 0x001fc80007f1e0ff */
[----:B------:R-:W-:Y:S01]  /*17b0*/  IADD3.X R33, PT, PT, R33, R49, RZ, P0, !PT ;  /* 0x0000003121217210 */ /* 0x000fe200007fe4ff */
[----:B----4-:R-:W-:Y:S02]  /*17c0*/  IMAD R37, R37, R40, RZ ;  /* 0x0000002825257224 */ /* 0x010fe400078e02ff */
[----:B------:R-:W-:-:S04]  /*17d0*/  IMAD.WIDE.U32 R4, R40, R36, R4 ;  /* 0x0000002428047225 */ /* 0x000fc800078e0004 */
[----:B------:R-:W-:Y:S02]  /*17e0*/  IMAD R37, R41, R36, R37 ;  /* 0x0000002429257224 */ /* 0x000fe400078e0225 */
[----:B------:R-:W3:Y:S03]  /*17f0*/  LDG.E.64.CONSTANT R40, desc[UR12][R34.64] ;  /* 0x0000000c22287981 */ /* 0x000ee6000c1e9b00 */
[----:B------:R-:W-:Y:S02]  /*1800*/  IADD3 R5, PT, PT, R5, R37, RZ ;  /* 0x0000002505057210 */ /* 0x000fe40007ffe0ff */
[----:B------:R0:W3:Y:S01]  /*1810*/  LDG.E.64.CONSTANT R36, desc[UR12][R32.64] ;  /* 0x0000000c20247981 */ /* 0x0000e2000c1e9b00 */
[----:B--2---:R-:W-:Y:S01]  /*1820*/  IMAD R39, R39, R50, RZ ;  /* 0x0000003227277224 */ /* 0x004fe200078e02ff */
[----:B0-----:R-:W-:-:S03]  /*1830*/  IADD3 R32, P0, PT, R32, R52, RZ ;  /* 0x0000003420207210 */ /* 0x001fc60007f1e0ff */
[-C--:B------:R-:W-:Y:S02]  /*1840*/  IMAD R39, R51, R38.reuse, R39 ;  /* 0x0000002633277224 */ /* 0x080fe400078e0227 */
[----:B------:R-:W-:Y:S01]  /*1850*/  IMAD.WIDE.U32 R4, R50, R38, R4 ;  /* 0x0000002632047225 */ /* 0x000fe200078e0004 */
[----:B------:R-:W-:Y:S01]  /*1860*/  IADD3.X R33, PT, PT, R33, R49, RZ, P0, !PT ;  /* 0x0000003121217210 */ /* 0x000fe200007fe4ff */
[----:B------:R-:W2:Y:S02]  /*1870*/  LDG.E.64.CONSTANT R50, desc[UR12][R34.64+0x8] ;  /* 0x0000080c22327981 */ /* 0x000ea4000c1e9b00 */
[----:B------:R-:W-:Y:S02]  /*1880*/  IMAD.IADD R5, R5, 0x1, R39 ;  /* 0x0000000105057824 */ /* 0x000fe400078e0227 */
[----:B------:R0:W2:Y:S02]  /*1890*/  LDG.E.64.CONSTANT R38, desc[UR12][R32.64] ;  /* 0x0000000c20267981 */ /* 0x0000a4000c1e9b00 */
[----:B0-----:R-:W-:-:S05]  /*18a0*/  IADD3 R32, P0, PT, R32, R52, RZ ;  /* 0x0000003420207210 */ /* 0x001fca0007f1e0ff */
[----:B------:R-:W-:Y:S02]  /*18b0*/  IMAD.X R33, R33, 0x1, R49, P0 ;  /* 0x0000000121217824 */ /* 0x000fe400000e0631 */
[----:B---3--:R-:W-:Y:S02]  /*18c0*/  IMAD R37, R37, R40, RZ ;  /* 0x0000002825257224 */ /* 0x008fe400078e02ff */
[----:B------:R-:W-:-:S04]  /*18d0*/  IMAD.WIDE.U32 R4, R40, R36, R4 ;  /* 0x0000002428047225 */ /* 0x000fc800078e0004 */
[----:B------:R-:W-:Y:S02]  /*18e0*/  IMAD R37, R41, R36, R37 ;  /* 0x0000002429257224 */ /* 0x000fe400078e0225 */
[----:B------:R-:W3:Y:S03]  /*18f0*/  LDG.E.64.CONSTANT R40, desc[UR12][R32.64] ;  /* 0x0000000c20287981 */ /* 0x000ee6000c1e9b00 */
[----:B------:R-:W-:Y:S01]  /*1900*/  IADD3 R5, PT, PT, R5, R37, RZ ;  /* 0x0000002505057210 */ /* 0x000fe20007ffe0ff */
[----:B--2---:R-:W-:-:S04]  /*1910*/  IMAD R37, R39, R50, RZ ;  /* 0x0000003227257224 */ /* 0x004fc800078e02ff */
[-C--:B------:R-:W-:Y:S02]  /*1920*/  IMAD R36, R51, R38.reuse, R37 ;  /* 0x0000002633247224 */ /* 0x080fe400078e0225 */
[----:B------:R-:W-:Y:S01]  /*1930*/  IMAD.WIDE.U32 R38, R50, R38, R4 ;  /* 0x0000002632267225 */ /* 0x000fe200078e0004 */
[----:B------:R-:W-:Y:S01]  /*1940*/  IADD3 R4, P0, PT, R32, R52, RZ ;  /* 0x0000003420047210 */ /* 0x000fe20007f1e0ff */
[----:B------:R-:W3:Y:S03]  /*1950*/  LDG.E.64.CONSTANT R50, desc[UR12][R34.64+0x10] ;  /* 0x0000100c22327981 */ /* 0x000ee6000c1e9b00 */
[----:B------:R-:W-:Y:S02]  /*1960*/  IADD3.X R5, PT, PT, R33, R49, RZ, P0, !PT ;  /* 0x0000003121057210 */ /* 0x000fe400007fe4ff */
[----:B------:R0:W2:Y:S04]  /*1970*/  LDG.E.64.CONSTANT R32, desc[UR12][R34.64+0x18] ;  /* 0x0000180c22207981 */ /* 0x0000a8000c1e9b00 */
[----:B------:R-:W2:Y:S01]  /*1980*/  LDG.E.64.CONSTANT R4, desc[UR12][R4.64] ;  /* 0x0000000c04047981 */ /* 0x000ea2000c1e9b00 */
[----:B------:R-:W-:Y:S01]  /*1990*/  IADD3 R37, PT, PT, R39, R36, RZ ;  /* 0x0000002427257210 */ /* 0x000fe20007ffe0ff */
[----:B------:R-:W-:Y:S01]  /*19a0*/  IMAD.MOV.U32 R36, RZ, RZ, R38 ;  /* 0x000000ffff247224 */ /* 0x000fe200078e0026 */
        /* <DEDUP_REMOVED lines=8> */
[----:B---3--:R-:W-:Y:S02]  /*1a30*/  IMAD R39, R41, R50, RZ ;  /* 0x0000003229277224 */ /* 0x008fe400078e02ff */
[----:B------:R-:W-:-:S04]  /*1a40*/  IMAD.WIDE.U32 R36, R50, R40, R36 ;  /* 0x0000002832247225 */ /* 0x000fc800078e0024 */
[----:B------:R-:W-:-:S05]  /*1a50*/  IMAD R39, R51, R40, R39 ;  /* 0x0000002833277224 */ /* 0x000fca00078e0227 */
[----:B------:R-:W-:Y:S01]  /*1a60*/  IADD3 R37, PT, PT, R37, R39, RZ ;  /* 0x0000002725257210 */ /* 0x000fe20007ffe0ff */
[----:B--2---:R-:W-:-:S04]  /*1a70*/  IMAD R39, R5, R32, RZ ;  /* 0x0000002005277224 */ /* 0x004fc800078e02ff */
[-C--:B------:R-:W-:Y:S02]  /*1a80*/  IMAD R39, R33, R4.reuse, R39 ;  /* 0x0000000421277224 */ /* 0x080fe400078e0227 */
[----:B------:R-:W-:-:S04]  /*1a90*/  IMAD.WIDE.U32 R32, R32, R4, R36 ;  /* 0x0000000420207225 */ /* 0x000fc800078e0024 */
[----:B------:R-:W-:Y:S01]  /*1aa0*/  IMAD.IADD R4, R33, 0x1, R39 ;  /* 0x0000000121047824 */ /* 0x000fe200078e0227 */
[----:B------:R-:W-:Y:S01]  /*1ab0*/  MOV R5, R32 ;  /* 0x0000002000057202 */ /* 0x000fe20000000f00 */
[----:B------:R-:W-:Y:S06]  /*1ac0*/  BRA.U UP1, `(.L_x_687) ;  /* 0xfffffff901c87547 */ /* 0x000fec000b83ffff */
.L_x_686:
[----:B------:R-:W-:Y:S05]  /*1ad0*/  BRA.U !UP0, `(.L_x_685) ;  /* 0x0000000508f47547 */ /* 0x000fea000b800000 */
[----:B0-----:R-:W0:Y:S01]  /*1ae0*/  LDC.64 R28, c[0x0][0x3a8] ;  /* 0x0000ea00ff1c7b82 */ /* 0x001e220000000a00 */
[----:B------:R-:W-:Y:S02]  /*1af0*/  UISETP.GE.U32.AND UP1, UPT, UR16, 0x4, UPT ;  /* 0x000000041000788c */ /* 0x000fe4000bf26070 */
[----:B------:R-:W-:Y:S02]  /*1b00*/  ULOP3.LUT UR10, UR8, 0x3, URZ, 0xc0, !UPT ;  /* 0x00000003080a7892 */ /* 0x000fe4000f8ec0ff */
[----:B------:R-:W-:Y:S02]  /*1b10*/  UISETP.GE.U32.AND.EX UP1, UPT, URZ, URZ, UPT, UP1 ;  /* 0x000000ffff00728c */ /* 0x000fe4000bf26110 */
[----:B------:R-:W-:-:S04]  /*1b20*/  UISETP.NE.U32.AND UP0, UPT, UR10, URZ, UPT ;  /* 0x000000ff0a00728c */ /* 0x000fc8000bf05070 */
[----:B------:R-:W-:-:S03]  /*1b30*/  UISETP.NE.AND.EX UP0, UPT, URZ, URZ, UPT, UP0 ;  /* 0x000000ffff00728c */ /* 0x000fc6000bf05300 */
[----:B------:R-:W-:Y:S08]  /*1b40*/  BRA.U !UP1, `(.L_x_688) ;  /* 0x0000000109d07547 */ /* 0x000ff0000b800000 */
[----:B------:R-:W1:Y:S01]  /*1b50*/  LDCU.64 UR6, c[0x0][0x3a0] ;  /* 0x00007400ff0677ac */ /* 0x000e620008000a00 */
[C---:B0-----:R-:W-:Y:S01]  /*1b60*/  IMAD R0, R28.reuse, UR5, RZ ;  /* 0x000000051c007c24 */ /* 0x041fe2000f8e02ff */
[C---:B------:R-:W-:Y:S01]  /*1b70*/  SHF.L.U32 R37, R29.reuse, 0x3, RZ ;  /* 0x000000031d257819 */ /* 0x040fe200000006ff */
        /* <DEDUP_REMOVED lines=10> */
[----:B------:R-:W-:-:S04]  /*1c20*/  IMAD.WIDE.U32 R32, R28, 0x8, RZ ;  /* 0x000000081c207825 */ /* 0x000fc800078e00ff */
[----:B------:R-:W-:Y:S01]  /*1c30*/  IMAD.U32 R53, RZ, RZ, UR7 ;  /* 0x00000007ff357e24 */ /* 0x000fe2000f8e00ff */
[----:B------:R0:W2:Y:S01]  /*1c40*/  LDG.E.64.CONSTANT R40, desc[UR12][R34.64] ;  /* 0x0000000c22287981 */ /* 0x0000a2000c1e9b00 */
[----:B------:R-:W-:-:S03]  /*1c50*/  IADD3 R33, PT, PT, R33, R37, RZ ;  /* 0x0000002521217210 */ /* 0x000fc60007ffe0ff */
[----:B------:R-:W2:Y:S04]  /*1c60*/  LDG.E.64.CONSTANT R50, desc[UR12][R52.64] ;  /* 0x0000000c34327981 */ /* 0x000ea8000c1e9b00 */
[----:B------:R-:W3:Y:S01]  /*1c70*/  LDG.E.64.CONSTANT R38, desc[UR12][R52.64+0x8] ;  /* 0x0000080c34267981 */ /* 0x000ee2000c1e9b00 */
[----:B0-----:R-:W-:-:S05]  /*1c80*/  IADD3 R34, P0, PT, R34, R32, RZ ;  /* 0x0000002022227210 */ /* 0x001fca0007f1e0ff */
[----:B------:R-:W-:-:S05]  /*1c90*/  IMAD.X R35, R35, 0x1, R33, P0 ;  /* 0x0000000123237824 */ /* 0x000fca00000e0621 */
[----:B------:R0:W3:Y:S01]  /*1ca0*/  LDG.E.64.CONSTANT R36, desc[UR12][R34.64] ;  /* 0x0000000c22247981 */ /* 0x0000e2000c1e9b00 */
[----:B------:R-:W-:-:S04]  /*1cb0*/  LOP3.LUT R5, R5, R4, RZ, 0x3c, !PT ;  /* 0x0000000405057212 */ /* 0x000fc800078e3cff */
[----:B------:R-:W-:-:S04]  /*1cc0*/  LOP3.LUT R4, R5, R4, RZ, 0x3c, !PT ;  /* 0x0000000405047212 */ /* 0x000fc800078e3cff */
[----:B------:R-:W-:Y:S02]  /*1cd0*/  LOP3.LUT R5, R5, R4, RZ, 0x3c, !PT ;  /* 0x0000000405057212 */ /* 0x000fe400078e3cff */
[----:B0-----:R-:W-:-:S04]  /*1ce0*/  IADD3 R34, P0, PT, R34, R32, RZ ;  /* 0x0000002022227210 */ /* 0x001fc80007f1e0ff */
[----:B------:R-:W-:Y:S02]  /*1cf0*/  IADD3.X R35, PT, PT, R35, R33, RZ, P0, !PT ;  /* 0x0000002123237210 */ /* 0x000fe400007fe4ff */
[----:B------:R-:W-:-:S05]  /*1d00*/  IADD3 R32, P1, PT, R34, R32, RZ ;  /* 0x0000002022207210 */ /* 0x000fca0007f3e0ff */
[----:B------:R-:W-:-:S06]  /*1d10*/  IMAD.X R33, R35, 0x1, R33, P1 ;  /* 0x0000000123217824 */ /* 0x000fcc00008e0621 */
[----:B------:R-:W4:Y:S01]  /*1d20*/  LDG.E.64.CONSTANT R32, desc[UR12][R32.64] ;  /* 0x0000000c20207981 */ /* 0x000f22000c1e9b00 */
[----:B--2---:R-:W-:Y:S02]  /*1d30*/  IMAD R0, R41, R50, RZ ;  /* 0x0000003229007224 */ /* 0x004fe400078e02ff */
[----:B------:R-:W-:-:S04]  /*1d40*/  IMAD.WIDE.U32 R4, R50, R40, R4 ;  /* 0x0000002832047225 */ /* 0x000fc800078e0004 */
[----:B------:R-:W-:-:S05]  /*1d50*/  IMAD R41, R51, R40, R0 ;  /* 0x0000002833297224 */ /* 0x000fca00078e0200 */
[----:B------:R-:W-:Y:S01]  /*1d60*/  IADD3 R5, PT, PT, R5, R41, RZ ;  /* 0x0000002905057210 */ /* 0x000fe20007ffe0ff */
[----:B---3--:R-:W-:Y:S02]  /*1d70*/  IMAD R37, R37, R38, RZ ;  /* 0x0000002625257224 */ /* 0x008fe400078e02ff */
[----:B------:R-:W-:-:S04]  /*1d80*/  IMAD.WIDE.U32 R4, R38, R36, R4 ;  /* 0x0000002426047225 */ /* 0x000fc800078e0004 */
[----:B------:R-:W-:Y:S02]  /*1d90*/  IMAD R0, R39, R36, R37 ;  /* 0x0000002427007224 */ /* 0x000fe400078e0225 */
[----:B------:R-:W2:Y:S04]  /*1da0*/  LDG.E.64.CONSTANT R38, desc[UR12][R52.64+0x10] ;  /* 0x0000100c34267981 */ /* 0x000ea8000c1e9b00 */
[----:B------:R-:W2:Y:S04]  /*1db0*/  LDG.E.64.CONSTANT R36, desc[UR12][R34.64] ;  /* 0x0000000c22247981 */ /* 0x000ea8000c1e9b00 */
[----:B------:R-:W4:Y:S01]  /*1dc0*/  LDG.E.64.CONSTANT R52, desc[UR12][R52.64+0x18] ;  /* 0x0000180c34347981 */ /* 0x000f22000c1e9b00 */
[----:B------:R-:W-:Y:S01]  /*1dd0*/  IADD3 R5, PT, PT, R5, R0, RZ ;  /* 0x0000000005057210 */ /* 0x000fe20007ffe0ff */
[----:B------:R-:W-:-:S04]  /*1de0*/  UIADD3 UR4, UP1, UPT, UR4, 0x4, URZ ;  /* 0x0000000404047890 */ /* 0x000fc8000ff3e0ff */
[----:B------:R-:W-:Y:S01]  /*1df0*/  UIADD3.X UR5, UPT, UPT, URZ, UR5, URZ, UP1, !UPT ;  /* 0x00000005ff057290 */ /* 0x000fe20008ffe4ff */
[----:B--2---:R-:W-:Y:S02]  /*1e00*/  IMAD R37, R37, R38, RZ ;  /* 0x0000002625257224 */ /* 0x004fe400078e02ff */
[----:B------:R-:W-:-:S04]  /*1e10*/  IMAD.WIDE.U32 R4, R38, R36, R4 ;  /* 0x0000002426047225 */ /* 0x000fc800078e0004 */
[----:B------:R-:W-:Y:S02]  /*1e20*/  IMAD R37, R39, R36, R37 ;  /* 0x0000002427257224 */ /* 0x000fe400078e0225 */
[----:B----4-:R-:W-:-:S03]  /*1e30*/  IMAD R39, R33, R52, RZ ;  /* 0x0000003421277224 */ /* 0x010fc600078e02ff */
[----:B------:R-:W-:Y:S01]  /*1e40*/  IADD3 R5, PT, PT, R5, R37, RZ ;  /* 0x0000002505057210 */ /* 0x000fe20007ffe0ff */
[-C--:B------:R-:W-:Y:S02]  /*1e50*/  IMAD R39, R53, R32.reuse, R39 ;  /* 0x0000002035277224 */ /* 0x080fe400078e0227 */
[----:B------:R-:W-:-:S04]  /*1e60*/  IMAD.WIDE.U32 R32, R52, R32, R4 ;  /* 0x0000002034207225 */ /* 0x000fc800078e0004 */
[----:B------:R-:W-:Y:S01]  /*1e70*/  IMAD.IADD R4, R33, 0x1, R39 ;  /* 0x0000000121047824 */ /* 0x000fe200078e0227 */
[----:B------:R-:W-:-:S07]  /*1e80*/  MOV R5, R32 ;  /* 0x0000002000057202 */ /* 0x000fce0000000f00 */
.L_x_688:
        /* <DEDUP_REMOVED lines=12> */
[----:B------:R-:W0:Y:S01]  /*1f50*/  LDCU.64 UR16, c[0x0][0x388] ;  /* 0x00007100ff1077ac */ /* 0x000e220008000a00 */
[----:B------:R-:W-:Y:S02]  /*1f60*/  IMAD.MOV.U32 R33, RZ, RZ, R31 ;  /* 0x000000ffff217224 */ /* 0x000fe400078e001f */
        /* <DEDUP_REMOVED lines=8> */
[----:B------:R-:W-:Y:S01]  /*1ff0*/  IMAD.U32 R39, RZ, RZ, UR7 ;  /* 0x00000007ff277e24 */ /* 0x000fe2000f8e00ff */
[----:B------:R-:W-:-:S03]  /*2000*/  LEA R40, P0, R28, R34, 0x3 ;  /* 0x000000221c287211 */ /* 0x000fc600078018ff */
[----:B------:R-:W2:Y:S01]  /*2010*/  LDG.E.64.CONSTANT R32, desc[UR12][R34.64] ;  /* 0x0000000c22207981 */ /* 0x000ea2000c1e9b00 */
[----:B------:R-:W-:-:S03]  /*2020*/  LEA.HI.X R41, R28, R35, R29, 0x3, P0 ;  /* 0x000000231c297211 */ /* 0x000fc600000f1c1d */
[----:B------:R-:W2:Y:S04]  /*2030*/  LDG.E.64.CONSTANT R36, desc[UR12][R38.64] ;  /* 0x0000000c26247981 */ /* 0x000ea8000c1e9b00 */
        /* <DEDUP_REMOVED lines=16> */
.L_x_689:
[----:B------:R-:W-:Y:S05]  /*2140*/  BRA.U UP0, `(.L_x_685) ;  /* 0x0000000100587547 */ /* 0x000fea000b800000 */
[----:B------:R-:W1:Y:S01]  /*2150*/  LDCU.64 UR6, c[0x0][0x3a0] ;  /* 0x00007400ff0677ac */ /* 0x000e620008000a00 */
[----:B------:R-:W-:Y:S01]  /*2160*/  MOV R27, R31 ;  /* 0x0000001f001b7202 */ /* 0x000fe20000000f00 */
[C---:B0-----:R-:W-:Y:S01]  /*2170*/  IMAD R0, R28.reuse, UR5, RZ ;  /* 0x000000051c007c24 */ /* 0x041fe2000f8e02ff */
[----:B------:R-:W0:Y:S01]  /*2180*/  LDCU.64 UR16, c[0x0][0x388] ;  /* 0x00007100ff1077ac */ /* 0x000e220008000a00 */
[----:B------:R-:W-:-:S04]  /*2190*/  IMAD.WIDE.U32 R26, R28, UR4, R26 ;  /* 0x000000041c1a7c25 */ /* 0x000fc8000f8e001a */
[----:B------:R-:W-:-:S05]  /*21a0*/  IMAD R29, R29, UR4, R0 ;  /* 0x000000041d1d7c24 */ /* 0x000fca000f8e0200 */
[----:B------:R-:W-:Y:S01]  /*21b0*/  IADD3 R27, PT, PT, R27, R29, RZ ;  /* 0x0000001d1b1b7210 */ /* 0x000fe20007ffe0ff */
[----:B-1----:R-:W-:-:S04]  /*21c0*/  ULEA UR6, UP0, UR4, UR6, 0x3 ;  /* 0x0000000604067291 */ /* 0x002fc8000f8018ff */
[----:B------:R-:W-:Y:S01]  /*21d0*/  ULEA.HI.X UR4, UR4, UR7, UR5, 0x3, UP0 ;  /* 0x0000000704047291 */ /* 0x000fe200080f1c05 */
[----:B0-----:R-:W-:Y:S01]  /*21e0*/  LEA R28, P0, R26, UR16, 0x3 ;  /* 0x000000101a1c7c11 */ /* 0x001fe2000f8018ff */
[----:B------:R-:W-:-:S03]  /*21f0*/  IMAD.U32 R30, RZ, RZ, UR6 ;  /* 0x00000006ff1e7e24 */ /* 0x000fc6000f8e00ff */
[----:B------:R-:W-:Y:S02]  /*2200*/  LEA.HI.X R29, R26, UR17, R27, 0x3, P0 ;  /* 0x000000111a1d7c11 */ /* 0x000fe400080f1c1b */
[----:B------:R-:W-:-:S04]  /*2210*/  MOV R31, UR4 ;  /* 0x00000004001f7c02 */ /* 0x000fc80008000f00 */
[----:B------:R-:W2:Y:S04]  /*2220*/  LDG.E.64.CONSTANT R28, desc[UR12][R28.64] ;  /* 0x0000000c1c1c7981 */ /* 0x000ea8000c1e9b00 */
[----:B------:R-:W2:Y:S01]  /*2230*/  LDG.E.64.CONSTANT R30, desc[UR12][R30.64] ;  /* 0x0000000c1e1e7981 */ /* 0x000ea2000c1e9b00 */
[----:B------:R-:W-:Y:S01]  /*2240*/  MOV R26, R5 ;  /* 0x00000005001a7202 */ /* 0x000fe20000000f00 */
[----:B------:R-:W-:Y:S02]  /*2250*/  IMAD.MOV.U32 R27, RZ, RZ, R4 ;  /* 0x000000ffff1b7224 */ /* 0x000fe400078e0004 */
[----:B--2---:R-:W-:Y:S02]  /*2260*/  IMAD R33, R29, R30, RZ ;  /* 0x0000001e1d217224 */ /* 0x004fe400078e02ff */
[----:B------:R-:W-:-:S04]  /*2270*/  IMAD.WIDE.U32 R26, R30, R28, R26 ;  /* 0x0000001c1e1a7225 */ /* 0x000fc800078e001a */
[----:B------:R-:W-:Y:S01]  /*2280*/  IMAD R33, R31, R28, R33 ;  /* 0x0000001c1f217224 */ /* 0x000fe200078e0221 */
[----:B------:R-:W-:-:S04]  /*2290*/  MOV R5, R26 ;  /* 0x0000001a00057202 */ /* 0x000fc80000000f00 */
[----:B------:R-:W-:-:S07]  /*22a0*/  IADD3 R4, PT, PT, R27, R33, RZ ;  /* 0x000000211b047210 */ /* 0x000fce0007ffe0ff */
.L_x_685:
[----:B------:R-:W-:Y:S05]  /*22b0*/  BSYNC.RECONVERGENT B0 ;  /* 0x0000000000007941 */ /* 0x000fea0003800200 */
.L_x_684:
[----:B------:R-:W-:Y:S01]  /*22c0*/  VIADD R27, R44, 0x100 ;  /* 0x000001002c1b7836 */ /* 0x000fe20000000000 */
[----:B------:R-:W-:Y:S01]  /*22d0*/  IADD3 R0, PT, PT, -R45, UR15, RZ ;  /* 0x0000000f2d007c10 */ /* 0x000fe2000fffe1ff */
[----:B------:R-:W-:Y:S03]  /*22e0*/  BSSY.RECONVERGENT B0, `(.L_x_690) ;  /* 0x00000ed000007945 */ /* 0x000fe60003800200 */
[----:B------:R-:W-:-:S13]  /*22f0*/  ISETP.GE.U32.AND P0, PT, R27, R0, PT ;  /* 0x000000001b00720c */ /* 0x000fda0003f06070 */
[----:B------:R-:W-:Y:S05]  /*2300*/  @P0 BRA `(.L_x_691) ;  /* 0x0000000c00a80947 */ /* 0x000fea0003800000 */
[----:B------:R-:W1:Y:S01]  /*2310*/  LDCU.64 UR6, c[0x0][0x390] ;  /* 0x00007200ff0677ac */ /* 0x000e620008000a00 */
[----:B------:R-:W-:Y:S01]  /*2320*/  HFMA2 R48, -RZ, RZ, 0, 0 ;  /* 0x00000000ff307431 */ /* 0x000fe200000001ff */
[----:B------:R-:W-:Y:S01]  /*2330*/  MOV R47, RZ ;  /* 0x000000ff002f7202 */ /* 0x000fe20000000f00 */
[----:B------:R-:W-:Y:S02]  /*2340*/  UIADD3 UR5, UP0, UPT, UR8, -0x1, URZ ;  /* 0xffffffff08057890 */ /* 0x000fe4000ff1e0ff */
[----:B------:R-:W-:Y:S02]  /*2350*/  ULOP3.LUT UR11, UR8, 0x7, URZ, 0xc0, !UPT ;  /* 0x00000007080b7892 */ /* 0x000fe4000f8ec0ff */
[----:B------:R-:W-:Y:S02]  /*2360*/  UIADD3.X UR10, UPT, UPT, UR9, -0x1, URZ, UP0, !UPT ;  /* 0xffffffff090a7890 */ /* 0x000fe400087fe4ff */
[----:B------:R-:W-:Y:S02]  /*2370*/  UISETP.GE.U32.AND UP1, UPT, UR5, 0x7, UPT ;  /* 0x000000070500788c */ /* 0x000fe4000bf26070 */
[----:B------:R-:W-:-:S02]  /*2380*/  UISETP.NE.U32.AND UP0, UPT, UR11, URZ, UPT ;  /* 0x000000ff0b00728c */ /* 0x000fc4000bf05070 */
[----:B------:R-:W-:Y:S01]  /*2390*/  UISETP.GE.U32.AND.EX UP1, UPT, UR10, URZ, UPT, UP1 ;  /* 0x000000ff0a00728c */ /* 0x000fe2000bf26110 */
[----:B------:R-:W-:Y:S01]  /*23a0*/  UMOV UR4, URZ ;  /* 0x000000ff00047c82 */ /* 0x000fe20008000000 */
[----:B------:R-:W-:Y:S01]  /*23b0*/  UISETP.NE.AND.EX UP0, UPT, URZ, URZ, UPT, UP0 ;  /* 0x000000ffff00728c */ /* 0x000fe2000bf05300 */
[----:B-1----:R-:W-:Y:S01]  /*23c0*/  IMAD R25, R25, UR6, RZ ;  /* 0x0000000619197c24 */ /* 0x002fe2000f8e02ff */
[----:B------:R-:W-:-:S03]  /*23d0*/  UMOV UR5, URZ ;  /* 0x000000ff00057c82 */ /* 0x000fc60008000000 */
[C---:B------:R-:W-:Y:S02]  /*23e0*/  IMAD R27, R24.reuse, UR7, R25 ;  /* 0x00000007181b7c24 */ /* 0x040fe4000f8e0219 */
[----:B------:R-:W-:-:S04]  /*23f0*/  IMAD.WIDE.U32 R24, R24, UR6, RZ ;  /* 0x0000000618187c25 */ /* 0x000fc8000f8e00ff */
[----:B------:R-:W-:Y:S01]  /*2400*/  IMAD.IADD R27, R25, 0x1, R27 ;  /* 0x00000001191b7824 */ /* 0x000fe200078e021b */
[----:B------:R-:W-:Y:S06]  /*2410*/  BRA.U !UP1, `(.L_x_692) ;  /* 0x00000005097c7547 */ /* 0x000fec000b800000 */
[----:B------:R-:W1:Y:S01]  /*2420*/  LDC.64 R30, c[0x0][0x3a0] ;  /* 0x0000e800ff1e7b82 */ /* 0x000e620000000a00 */
[----:B------:R-:W2:Y:S01]  /*2430*/  LDCU.64 UR4, c[0x0][0x388] ;  /* 0x00007100ff0477ac */ /* 0x000ea20008000a00 */
[----:B------:R-:W-:Y:S01]  /*2440*/  MOV R48, RZ ;  /* 0x000000ff00307202 */ /* 0x000fe20000000f00 */
[----:B------:R-:W-:-:S05]  /*2450*/  IMAD.MOV.U32 R47, RZ, RZ, RZ ;  /* 0x000000ffff2f7224 */ /* 0x000fca00078e00ff */
        /* <DEDUP_REMOVED lines=8> */
[----:B------:R-:W-:Y:S01]  /*24e0*/  UMOV UR7, UR5 ;  /* 0x0000000500077c82 */ /* 0x000fe20008000000 */
[C-C-:B0-----:R-:W-:Y:S02]  /*24f0*/  SHF.L.U64.HI R50, R28.reuse, 0x3, R29.reuse ;  /* 0x000000031c327819 */ /* 0x141fe4000001021d */
[----:B------:R-:W-:-:S02]  /*2500*/  SHF.L.U64.HI R29, R28, 0x6, R29 ;  /* 0x000000061c1d7819 */ /* 0x000fc4000001021d */
[----:B------:R-:W-:-:S07]  /*2510*/  SHF.L.U32 R51, R28, 0x3, RZ ;  /* 0x000000031c337819 */ /* 0x000fce00000006ff */
.L_x_693:
[----:B------:R-:W-:Y:S01]  /*2520*/  MOV R32, R46 ;  /* 0x0000002e00207202 */ /* 0x000fe20000000f00 */
[----:B------:R-:W-:Y:S01]  /*2530*/  IMAD.MOV.U32 R33, RZ, RZ, R49 ;  /* 0x000000ffff217224 */ /* 0x000fe200078e0031 */
[----:B------:R-:W2:Y:S01]  /*2540*/  LDG.E.64.CONSTANT R34, desc[UR12][R30.64+-0x20] ;  /* 0xffffe00c1e227981 */ /* 0x000ea2000c1e9b00 */
[----:B------:R-:W-:-:S03]  /*2550*/  IADD3 R36, P0, PT, R46, R51, RZ ;  /* 0x000000332e247210 */ /* 0x000fc60007f1e0ff */
[----:B------:R-:W3:Y:S04]  /*2560*/  LDG.E.64.CONSTANT R40, desc[UR12][R30.64+-0x18] ;  /* 0xffffe80c1e287981 */ /* 0x000ee8000c1e9b00 */
[----:B------:R-:W2:Y:S01]  /*2570*/  LDG.E.64.CONSTANT R32, desc[UR12][R32.64] ;  /* 0x0000000c20207981 */ /* 0x000ea2000c1e9b00 */
[----:B------:R-:W-:-:S05]  /*2580*/  IADD3.X R37, PT, PT, R49, R50, RZ, P0, !PT ;  /* 0x0000003231257210 */ /* 0x000fca00007fe4ff */
[----:B------:R-:W3:Y:S01]  /*2590*/  LDG.E.64.CONSTANT R38, desc[UR12][R36.64] ;  /* 0x0000000c24267981 */ /* 0x000ee2000c1e9b00 */
[----:B------:R-:W-:Y:S01]  /*25a0*/  MOV R52, R48 ;  /* 0x0000003000347202 */ /* 0x000fe20000000f00 */
[----:B------:R-:W-:Y:S02]  /*25b0*/  IMAD.MOV.U32 R53, RZ, RZ, R47 ;  /* 0x000000ffff357224 */ /* 0x000fe400078e002f */
[----:B--2---:R-:W-:Y:S02]  /*25c0*/  IMAD R33, R33, R34, RZ ;  /* 0x0000002221217224 */ /* 0x004fe400078e02ff */
[----:B------:R-:W-:-:S04]  /*25d0*/  IMAD.WIDE.U32 R52, R34, R32, R52 ;  /* 0x0000002022347225 */ /* 0x000fc800078e0034 */
[----:B------:R-:W-:Y:S01]  /*25e0*/  IMAD R35, R35, R32, R33 ;  /* 0x0000002023237224 */ /* 0x000fe200078e0221 */
[----:B------:R-:W-:-:S04]  /*25f0*/  IADD3 R32, P0, PT, R36, R51, RZ ;  /* 0x0000003324207210 */ /* 0x000fc80007f1e0ff */
[----:B------:R-:W-:Y:S01]  /*2600*/  IADD3 R53, PT, PT, R53, R35, RZ ;  /* 0x0000002335357210 */ /* 0x000fe20007ffe0ff */
[----:B---3--:R-:W-:Y:S01]  /*2610*/  IMAD R35, R39, R40, RZ ;  /* 0x0000002827237224 */ /* 0x008fe200078e02ff */
[----:B------:R-:W-:-:S03]  /*2620*/  IADD3.X R33, PT, PT, R37, R50, RZ, P0, !PT ;  /* 0x0000003225217210 */ /* 0x000fc600007fe4ff */
[-C--:B------:R-:W-:Y:S02]  /*2630*/  IMAD R36, R41, R38.reuse, R35 ;  /* 0x0000002629247224 */ /* 0x080fe400078e0223 */
[----:B------:R-:W-:Y:S01]  /*2640*/  IMAD.WIDE.U32 R38, R40, R38, R52 ;  /* 0x0000002628267225 */ /* 0x000fe200078e0034 */
[----:B------:R0:W2:Y:S04]  /*2650*/  LDG.E.64.CONSTANT R34, desc[UR12][R32.64] ;  /* 0x0000000c20227981 */ /* 0x0000a8000c1e9b00 */
[----:B------:R-:W2:Y:S04]  /*2660*/  LDG.E.64.CONSTANT R40, desc[UR12][R30.64+-0x10] ;  /* 0xfffff00c1e287981 */ /* 0x000ea8000c1e9b00 */
[----:B------:R-:W3:Y:S01]  /*2670*/  LDG.E.64.CONSTANT R52, desc[UR12][R30.64+-0x8] ;  /* 0xfffff80c1e347981 */ /* 0x000ee2000c1e9b00 */
[----:B0-----:R-:W-:Y:S01]  /*2680*/  IADD3 R32, P0, PT, R32, R51, RZ ;  /* 0x0000003320207210 */ /* 0x001fe20007f1e0ff */
[----:B------:R-:W-:-:S03]  /*2690*/  IMAD.IADD R37, R39, 0x1, R36 ;  /* 0x0000000127257824 */ /* 0x000fc600078e0224 */
[----:B------:R-:W-:Y:S02]  /*26a0*/  IADD3.X R33, PT, PT, R33, R50, RZ, P0, !PT ;  /* 0x0000003221217210 */ /* 0x000fe400007fe4ff */
[----:B------:R-:W-:-:S03]  /*26b0*/  MOV R36, R38 ;  /* 0x0000002600247202 */ /* 0x000fc60000000f00 */
[----:B------:R0:W3:Y:S02]  /*26c0*/  LDG.E.64.CONSTANT R38, desc[UR12][R32.64] ;  /* 0x0000000c20267981 */ /* 0x0000e4000c1e9b00 */
[----:B0-----:R-:W-:-:S04]  /*26d0*/  IADD3 R32, P0, PT, R32, R51, RZ ;  /* 0x0000003320207210 */ /* 0x001fc80007f1e0ff */
[----:B------:R-:W-:Y:S01]  /*26e0*/  IADD3.X R33, PT, PT, R33, R50, RZ, P0, !PT ;  /* 0x0000003221217210 */ /* 0x000fe200007fe4ff */
[----:B--2---:R-:W-:Y:S02]  /*26f0*/  IMAD R35, R35, R40, RZ ;  /* 0x0000002823237224 */ /* 0x004fe400078e02ff */
[----:B------:R-:W-:-:S04]  /*2700*/  IMAD.WIDE.U32 R36, R40, R34, R36 ;  /* 0x0000002228247225 */ /* 0x000fc800078e0024 */
[----:B------:R-:W-:Y:S02]  /*2710*/  IMAD R35, R41, R34, R35 ;  /* 0x0000002229237224 */ /* 0x000fe400078e0223 */
[----:B------:R-:W2:Y:S02]  /*2720*/  LDG.E.64.CONSTANT R40, desc[UR12][R30.64] ;  /* 0x0000000c1e287981 */ /* 0x000ea4000c1e9b00 */
[----:B------:R-:W-:Y:S02]  /*2730*/  IMAD.IADD R37, R37, 0x1, R35 ;  /* 0x0000000125257824 */ /* 0x000fe400078e0223 */
[----:B------:R0:W2:Y:S01]  /*2740*/  LDG.E.64.CONSTANT R34, desc[UR12][R32.64] ;  /* 0x0000000c20227981 */ /* 0x0000a2000c1e9b00 */
[----:B---3--:R-:W-:Y:S02]  /*2750*/  IMAD R39, R39, R52, RZ ;  /* 0x0000003427277224 */ /* 0x008fe400078e02ff */
[----:B------:R-:W-:Y:S01]  /*2760*/  IMAD.WIDE.U32 R36, R52, R38, R36 ;  /* 0x0000002634247225 */ /* 0x000fe200078e0024 */
[----:B0-----:R-:W-:-:S03]  /*2770*/  IADD3 R32, P0, PT, R32, R51, RZ ;  /* 0x0000003320207210 */ /* 0x001fc60007f1e0ff */
[----:B------:R-:W-:Y:S02]  /*2780*/  IMAD R39, R53, R38, R39 ;  /* 0x0000002635277224 */ /* 0x000fe400078e0227 */
[----:B------:R-:W3:Y:S01]  /*2790*/  LDG.E.64.CONSTANT R52, desc[UR12][R30.64+0x8] ;  /* 0x0000080c1e347981 */ /* 0x000ee2000c1e9b00 */
[----:B------:R-:W-:Y:S02]  /*27a0*/  IMAD.X R33, R33, 0x1, R50, P0 ;  /* 0x0000000121217824 */ /* 0x000fe400000e0632 */
[----:B------:R-:W-:-:S03]  /*27b0*/  IADD3 R37, PT, PT, R37, R39, RZ ;  /* 0x0000002725257210 */ /* 0x000fc60007ffe0ff */
[----:B------:R0:W3:Y:S02]  /*27c0*/  LDG.E.64.CONSTANT R38, desc[UR12][R32.64] ;  /* 0x0000000c20267981 */ /* 0x0000e4000c1e9b00 */
[----:B0-----:R-:W-:-:S05]  /*27d0*/  IADD3 R32, P0, PT, R32, R51, RZ ;  /* 0x0000003320207210 */ /* 0x001fca0007f1e0ff */
[----:B------:R-:W-:Y:S02]  /*27e0*/  IMAD.X R33, R33, 0x1, R50, P0 ;  /* 0x0000000121217824 */ /* 0x000fe400000e0632 */
[----:B--2---:R-:W-:Y:S02]  /*27f0*/  IMAD R35, R35, R40, RZ ;  /* 0x0000002823237224 */ /* 0x004fe400078e02ff */
[----:B------:R-:W-:-:S04]  /*2800*/  IMAD.WIDE.U32 R36, R40, R34, R36 ;  /* 0x0000002228247225 */ /* 0x000fc800078e0024 */
[----:B------:R-:W-:Y:S01]  /*2810*/  IMAD R35, R41, R34, R35 ;  /* 0x0000002229237224 */ /* 0x000fe200078e0223 */
[----:B------:R-:W-:Y:S01]  /*2820*/  MOV R34, R36 ;  /* 0x0000002400227202 */ /* 0x000fe20000000f00 */
[----:B------:R-:W2:Y:S03]  /*2830*/  LDG.E.64.CONSTANT R40, desc[UR12][R32.64] ;  /* 0x0000000c20287981 */ /* 0x000ea6000c1e9b00 */
[----:B------:R-:W-:Y:S01]  /*2840*/  IADD3 R35, PT, PT, R37, R35, RZ ;  /* 0x0000002325237210 */ /* 0x000fe20007ffe0ff */
[----:B---3--:R-:W-:-:S04]  /*2850*/  IMAD R37, R39, R52, RZ ;  /* 0x0000003427257224 */ /* 0x008fc800078e02ff */
[-C--:B------:R-:W-:Y:S02]  /*2860*/  IMAD R36, R53, R38.reuse, R37 ;  /* 0x0000002635247224 */ /* 0x080fe400078e0225 */
[----:B------:R-:W-:Y:S01]  /*2870*/  IMAD.WIDE.U32 R38, R52, R38, R34 ;  /* 0x0000002634267225 */ /* 0x000fe200078e0022 */
[----:B------:R-:W-:Y:S01]  /*2880*/  IADD3 R34, P0, PT, R32, R51, RZ ;  /* 0x0000003320227210 */ /* 0x000fe20007f1e0ff */
[----:B------:R-:W2:Y:S03]  /*2890*/  LDG.E.64.CONSTANT R52, desc[UR12][R30.64+0x10] ;  /* 0x0000100c1e347981 */ /* 0x000ea6000c1e9b00 */
[----:B------:R-:W-:Y:S02]  /*28a0*/  IADD3.X R35, PT, PT, R33, R50, RZ, P0, !PT ;  /* 0x0000003221237210 */ /* 0x000fe400007fe4ff */
[----:B------:R0:W3:Y:S04]  /*28b0*/  LDG.E.64.CONSTANT R32, desc[UR12][R30.64+0x18] ;  /* 0x0000180c1e207981 */ /* 0x0000e8000c1e9b00 */
[----:B------:R-:W3:Y:S01]  /*28c0*/  LDG.E.64.CONSTANT R34, desc[UR12][R34.64] ;  /* 0x0000000c22227981 */ /* 0x000ee2000c1e9b00 */
[----:B------:R-:W-:Y:S01]  /*28d0*/  IADD3 R37, PT, PT, R39, R36, RZ ;  /* 0x0000002427257210 */ /* 0x000fe20007ffe0ff */
[----:B------:R-:W-:Y:S01]  /*28e0*/  UIADD3 UR6, UP1, UPT, UR6, -0x8, URZ ;  /* 0xfffffff806067890 */ /* 0x000fe2000ff3e0ff */
[----:B------:R-:W-:-:S03]  /*28f0*/  IMAD.MOV.U32 R36, RZ, RZ, R38 ;  /* 0x000000ffff247224 */ /* 0x000fc600078e0026 */
        /* <DEDUP_REMOVED lines=14> */
[----:B------:R-:W-:Y:S01]  /*29e0*/  IMAD.IADD R47, R33, 0x1, R41 ;  /* 0x00000001212f7824 */ /* 0x000fe200078e0229 */
[----:B------:R-:W-:Y:S01]  /*29f0*/  MOV R48, R32 ;  /* 0x0000002000307202 */ /* 0x000fe20000000f00 */
[----:B------:R-:W-:Y:S06]  /*2a00*/  BRA.U UP1, `(.L_x_693) ;  /* 0xfffffff901c47547 */ /* 0x000fec000b83ffff */
.L_x_692:
        /* <DEDUP_REMOVED lines=23> */
[----:B------:R-:W-:Y:S01]  /*2b80*/  IMAD.WIDE.U32 R30, R28, 0x8, RZ ;  /* 0x000000081c1e7825 */ /* 0x000fe200078e00ff */
[----:B------:R-:W-:Y:S02]  /*2b90*/  SHF.L.U32 R41, R29, 0x3, RZ ;  /* 0x000000031d297819 */ /* 0x000fe400000006ff */
[----:B------:R-:W-:Y:S02]  /*2ba0*/  MOV R40, R48 ;  /* 0x0000003000287202 */ /* 0x000fe40000000f00 */
[----:B------:R-:W-:-:S02]  /*2bb0*/  IADD3 R31, PT, PT, R31, R41, RZ ;  /* 0x000000291f1f7210 */ /* 0x000fc40007ffe0ff */
[----:B0-----:R-:W-:Y:S02]  /*2bc0*/  IADD3 R32, P0, PT, R32, R30, RZ ;  /* 0x0000001e20207210 */ /* 0x001fe40007f1e0ff */
[----:B------:R-:W-:Y:S02]  /*2bd0*/  MOV R41, R47 ;  /* 0x0000002f00297202 */ /* 0x000fe40000000f00 */
[----:B------:R-:W3:Y:S01]  /*2be0*/  LDG.E.64.CONSTANT R46, desc[UR12][R38.64+0x8] ;  /* 0x0000080c262e7981 */ /* 0x000ee2000c1e9b00 */
[----:B------:R-:W-:Y:S02]  /*2bf0*/  IMAD.X R33, R33, 0x1, R31, P0 ;  /* 0x0000000121217824 */ /* 0x000fe400000e061f */
[----:B--2---:R-:W-:Y:S02]  /*2c00*/  IMAD R35, R35, R36, RZ ;  /* 0x0000002423237224 */ /* 0x004fe400078e02ff */
[----:B------:R-:W-:-:S04]  /*2c10*/  IMAD.WIDE.U32 R40, R36, R34, R40 ;  /* 0x0000002224287225 */ /* 0x000fc800078e0028 */
[----:B------:R-:W-:Y:S01]  /*2c20*/  IMAD R48, R37, R34, R35 ;  /* 0x0000002225307224 */ /* 0x000fe200078e0223 */
[-C--:B------:R-:W-:Y:S01]  /*2c30*/  IADD3 R34, P0, PT, R32, R30.reuse, RZ ;  /* 0x0000001e20227210 */ /* 0x080fe20007f1e0ff */
[----:B------:R-:W3:Y:S03]  /*2c40*/  LDG.E.64.CONSTANT R36, desc[UR12][R32.64] ;  /* 0x0000000c20247981 */ /* 0x000ee6000c1e9b00 */
[----:B------:R-:W-:Y:S01]  /*2c50*/  IADD3 R30, P1, PT, R34, R30, RZ ;  /* 0x0000001e221e7210 */ /* 0x000fe20007f3e0ff */
[----:B------:R-:W-:-:S05]  /*2c60*/  IMAD.X R35, R33, 0x1, R31, P0 ;  /* 0x0000000121237824 */ /* 0x000fca00000e061f */
[----:B------:R-:W-:Y:S01]  /*2c70*/  IADD3.X R31, PT, PT, R35, R31, RZ, P1, !PT ;  /* 0x0000001f231f7210 */ /* 0x000fe20000ffe4ff */
[----:B------:R-:W2:Y:S04]  /*2c80*/  LDG.E.64.CONSTANT R32, desc[UR12][R38.64+0x10] ;  /* 0x0000100c26207981 */ /* 0x000ea8000c1e9b00 */
[----:B------:R-:W2:Y:S04]  /*2c90*/  LDG.E.64.CONSTANT R34, desc[UR12][R34.64] ;  /* 0x0000000c22227981 */ /* 0x000ea8000c1e9b00 */
[----:B------:R-:W4:Y:S04]  /*2ca0*/  LDG.E.64.CONSTANT R30, desc[UR12][R30.64] ;  /* 0x0000000c1e1e7981 */ /* 0x000f28000c1e9b00 */
[----:B------:R-:W4:Y:S01]  /*2cb0*/  LDG.E.64.CONSTANT R38, desc[UR12][R38.64+0x18] ;  /* 0x0000180c26267981 */ /* 0x000f22000c1e9b00 */
[----:B------:R-:W-:Y:S01]  /*2cc0*/  IADD3 R41, PT, PT, R41, R48, RZ ;  /* 0x0000003029297210 */ /* 0x000fe20007ffe0ff */
[----:B------:R-:W-:-:S04]  /*2cd0*/  UIADD3 UR4, UP1, UPT, UR4, 0x4, URZ ;  /* 0x0000000404047890 */ /* 0x000fc8000ff3e0ff */
[----:B------:R-:W-:Y:S01]  /*2ce0*/  UIADD3.X UR5, UPT, UPT, URZ, UR5, URZ, UP1, !UPT ;  /* 0x00000005ff057290 */ /* 0x000fe20008ffe4ff */
[----:B---3--:R-:W-:-:S04]  /*2cf0*/  IMAD R37, R37, R46, RZ ;  /* 0x0000002e25257224 */ /* 0x008fc800078e02ff */
[-C--:B------:R-:W-:Y:S02]  /*2d00*/  IMAD R47, R47, R36.reuse, R37 ;  /* 0x000000242f2f7224 */ /* 0x080fe400078e0225 */
[----:B------:R-:W-:-:S04]  /*2d10*/  IMAD.WIDE.U32 R36, R46, R36, R40 ;  /* 0x000000242e247225 */ /* 0x000fc800078e0028 */
[----:B------:R-:W-:Y:S02]  /*2d20*/  IMAD.IADD R37, R37, 0x1, R47 ;  /* 0x0000000125257824 */ /* 0x000fe400078e022f */
[----:B--2---:R-:W-:-:S04]  /*2d30*/  IMAD R41, R35, R32, RZ ;  /* 0x0000002023297224 */ /* 0x004fc800078e02ff */
[-C--:B------:R-:W-:Y:S02]  /*2d40*/  IMAD R41, R33, R34.reuse, R41 ;  /* 0x0000002221297224 */ /* 0x080fe400078e0229 */
[----:B------:R-:W-:-:S04]  /*2d50*/  IMAD.WIDE.U32 R32, R32, R34, R36 ;  /* 0x0000002220207225 */ /* 0x000fc800078e0024 */
[----:B----4-:R-:W-:Y:S01]  /*2d60*/  IMAD R31, R31, R38, RZ ;  /* 0x000000261f1f7224 */ /* 0x010fe200078e02ff */
[----:B------:R-:W-:-:S03]  /*2d70*/  IADD3 R33, PT, PT, R33, R41, RZ ;  /* 0x0000002921217210 */ /* 0x000fc60007ffe0ff */
[-C--:B------:R-:W-:Y:S02]  /*2d80*/  IMAD R47, R39, R30.reuse, R31 ;  /* 0x0000001e272f7224 */ /* 0x080fe400078e021f */
[----:B------:R-:W-:-:S04]  /*2d90*/  IMAD.WIDE.U32 R30, R38, R30, R32 ;  /* 0x0000001e261e7225 */ /* 0x000fc800078e0020 */
[----:B------:R-:W-:Y:S01]  /*2da0*/  IMAD.MOV.U32 R48, RZ, RZ, R30 ;  /* 0x000000ffff307224 */ /* 0x000fe200078e001e */
[----:B------:R-:W-:-:S07]  /*2db0*/  IADD3 R47, PT, PT, R31, R47, RZ ;  /* 0x0000002f1f2f7210 */ /* 0x000fce0007ffe0ff */
.L_x_694:
        /* <DEDUP_REMOVED lines=24> */
[----:B------:R0:W2:Y:S04]  /*2f40*/  LDG.E.64.CONSTANT R30, desc[UR12][R32.64] ;  /* 0x0000000c201e7981 */ /* 0x0000a8000c1e9b00 */
[----:B------:R-:W2:Y:S01]  /*2f50*/  LDG.E.64.CONSTANT R34, desc[UR12][R36.64] ;  /* 0x0000000c24227981 */ /* 0x000ea2000c1e9b00 */
[----:B------:R-:W-:-:S06]  /*2f60*/  LEA.HI.X R39, R28, R33, R29, 0x3, P0 ;  /* 0x000000211c277211 */ /* 0x000fcc00000f1c1d */
[----:B------:R-:W3:Y:S04]  /*2f70*/  LDG.E.64.CONSTANT R38, desc[UR12][R38.64] ;  /* 0x0000000c26267981 */ /* 0x000ee8000c1e9b00 */
[----:B------:R-:W3:Y:S01]  /*2f80*/  LDG.E.64.CONSTANT R36, desc[UR12][R36.64+0x8] ;  /* 0x0000080c24247981 */ /* 0x000ee2000c1e9b00 */
[----:B0-----:R-:W-:Y:S01]  /*2f90*/  MOV R33, R47 ;  /* 0x0000002f00217202 */ /* 0x001fe20000000f00 */
[----:B------:R-:W-:Y:S01]  /*2fa0*/  IMAD.MOV.U32 R32, RZ, RZ, R48 ;  /* 0x000000ffff207224 */ /* 0x000fe200078e0030 */
[----:B------:R-:W-:-:S04]  /*2fb0*/  UIADD3 UR4, UP1, UPT, UR4, 0x2, URZ ;  /* 0x0000000204047890 */ /* 0x000fc8000ff3e0ff */
[----:B------:R-:W-:Y:S01]  /*2fc0*/  UIADD3.X UR5, UPT, UPT, URZ, UR5, URZ, UP1, !UPT ;  /* 0x00000005ff057290 */ /* 0x000fe20008ffe4ff */
        /* <DEDUP_REMOVED lines=8> */
[----:B------:R-:W-:-:S07]  /*3050*/  IMAD.IADD R47, R33, 0x1, R31 ;  /* 0x00000001212f7824 */ /* 0x000fce00078e021f */
.L_x_695:
[----:B------:R-:W-:Y:S05]  /*3060*/  BRA.U UP0, `(.L_x_691) ;  /* 0x0000000100507547 */ /* 0x000fea000b800000 */
[----:B------:R-:W1:Y:S01]  /*3070*/  LDCU.64 UR6, c[0x0][0x3a0] ;  /* 0x00007400ff0677ac */ /* 0x000e620008000a00 */
[----:B------:R-:W-:Y:S01]  /*3080*/  MOV R25, R27 ;  /* 0x0000001b00197202 */ /* 0x000fe20000000f00 */
[C---:B0-----:R-:W-:Y:S01]  /*3090*/  IMAD R26, R28.reuse, UR5, RZ ;  /* 0x000000051c1a7c24 */ /* 0x041fe2000f8e02ff */
[----:B------:R-:W0:Y:S01]  /*30a0*/  LDCU.64 UR10, c[0x0][0x388] ;  /* 0x00007100ff0a77ac */ /* 0x000e220008000a00 */
[----:B------:R-:W-:-:S04]  /*30b0*/  IMAD.WIDE.U32 R24, R28, UR4, R24 ;  /* 0x000000041c187c25 */ /* 0x000fc8000f8e0018 */
[----:B------:R-:W-:-:S04]  /*30c0*/  IMAD R29, R29, UR4, R26 ;  /* 0x000000041d1d7c24 */ /* 0x000fc8000f8e021a */
[----:B------:R-:W-:Y:S01]  /*30d0*/  IMAD.IADD R25, R25, 0x1, R29 ;  /* 0x0000000119197824 */ /* 0x000fe200078e021d */
[----:B-1----:R-:W-:-:S04]  /*30e0*/  ULEA UR6, UP0, UR4, UR6, 0x3 ;  /* 0x0000000604067291 */ /* 0x002fc8000f8018ff */
[----:B------:R-:W-:Y:S01]  /*30f0*/  ULEA.HI.X UR4, UR4, UR7, UR5, 0x3, UP0 ;  /* 0x0000000704047291 */ /* 0x000fe200080f1c05 */
[C---:B0-----:R-:W-:Y:S02]  /*3100*/  LEA R26, P0, R24.reuse, UR10, 0x3 ;  /* 0x0000000a181a7c11 */ /* 0x041fe4000f8018ff */
[----:B------:R-:W-:Y:S02]  /*3110*/  MOV R28, UR6 ;  /* 0x00000006001c7c02 */ /* 0x000fe40008000f00 */
[----:B------:R-:W-:Y:S02]  /*3120*/  LEA.HI.X R27, R24, UR11, R25, 0x3, P0 ;  /* 0x0000000b181b7c11 */ /* 0x000fe400080f1c19 */
[----:B------:R-:W-:-:S04]  /*3130*/  MOV R29, UR4 ;  /* 0x00000004001d7c02 */ /* 0x000fc80008000f00 */
[----:B------:R-:W2:Y:S04]  /*3140*/  LDG.E.64.CONSTANT R26, desc[UR12][R26.64] ;  /* 0x0000000c1a1a7981 */ /* 0x000ea8000c1e9b00 */
[----:B------:R-:W2:Y:S01]  /*3150*/  LDG.E.64.CONSTANT R28, desc[UR12][R28.64] ;  /* 0x0000000c1c1c7981 */ /* 0x000ea2000c1e9b00 */
[----:B------:R-:W-:Y:S02]  /*3160*/  IMAD.MOV.U32 R49, RZ, RZ, R47 ;  /* 0x000000ffff317224 */ /* 0x000fe400078e002f */
[----:B--2---:R-:W-:Y:S02]  /*3170*/  IMAD R25, R27, R28, RZ ;  /* 0x0000001c1b197224 */ /* 0x004fe400078e02ff */
[----:B------:R-:W-:-:S04]  /*3180*/  IMAD.WIDE.U32 R48, R28, R26, R48 ;  /* 0x0000001a1c307225 */ /* 0x000fc800078e0030 */
[----:B------:R-:W-:-:S05]  /*3190*/  IMAD R25, R29, R26, R25 ;  /* 0x0000001a1d197224 */ /* 0x000fca00078e0219 */
[----:B------:R-:W-:-:S07]  /*31a0*/  IADD3 R47, PT, PT, R49, R25, RZ ;  /* 0x00000019312f7210 */ /* 0x000fce0007ffe0ff */
.L_x_691:
[----:B------:R-:W-:Y:S05]  /*31b0*/  BSYNC.RECONVERGENT B0 ;  /* 0x0000000000007941 */ /* 0x000fea0003800200 */
.L_x_690:
[----:B------:R-:W-:Y:S01]  /*31c0*/  IADD3 R25, PT, PT, R44, 0x180, RZ ;  /* 0x000001802c197810 */ /* 0x000fe20007ffe0ff */
[----:B------:R-:W-:Y:S03]  /*31d0*/  BSSY.RECONVERGENT B0, `(.L_x_696) ;  /* 0x00000ee000007945 */ /* 0x000fe60003800200 */
[----:B------:R-:W-:-:S13]  /*31e0*/  ISETP.GE.U32.AND P0, PT, R25, R0, PT ;  /* 0x000000001900720c */ /* 0x000fda0003f06070 */
[----:B------:R-:W-:Y:S05]  /*31f0*/  @P0 BRA `(.L_x_697) ;  /* 0x0000000c00ac0947 */ /* 0x000fea0003800000 */
[----:B------:R-:W1:Y:S01]  /*3200*/  LDCU.64 UR6, c[0x0][0x390] ;  /* 0x00007200ff0677ac */ /* 0x000e620008000a00 */
[----:B------:R-:W-:Y:S02]  /*3210*/  UIADD3 UR5, UP0, UPT, UR8, -0x1, URZ ;  /* 0xffffffff08057890 */ /* 0x000fe4000ff1e0ff */
[----:B------:R-:W-:Y:S02]  /*3220*/  ULOP3.LUT UR11, UR8, 0x7, URZ, 0xc0, !UPT ;  /* 0x00000007080b7892 */ /* 0x000fe4000f8ec0ff */
[----:B------:R-:W-:Y:S02]  /*3230*/  UIADD3.X UR10, UPT, UPT, UR9, -0x1, URZ, UP0, !UPT ;  /* 0xffffffff090a7890 */ /* 0x000fe400087fe4ff */
[----:B------:R-:W-:Y:S02]  /*3240*/  UISETP.GE.U32.AND UP1, UPT, UR5, 0x7, UPT ;  /* 0x000000070500788c */ /* 0x000fe4000bf26070 */
[----:B------:R-:W-:Y:S02]  /*3250*/  UISETP.NE.U32.AND UP0, UPT, UR11, URZ, UPT ;  /* 0x000000ff0b00728c */ /* 0x000fe4000bf05070 */
[----:B------:R-:W-:Y:S01]  /*3260*/  UISETP.GE.U32.AND.EX UP1, UPT, UR10, URZ, UPT, UP1 ;  /* 0x000000ff0a00728c */ /* 0x000fe2000bf26110 */
[----:B------:R-:W-:Y:S01]  /*3270*/  UMOV UR4, URZ ;  /* 0x000000ff00047c82 */ /* 0x000fe20008000000 */
[----:B------:R-:W-:Y:S01]  /*3280*/  UISETP.NE.AND.EX UP0, UPT, URZ, URZ, UPT, UP0 ;  /* 0x000000ffff00728c */ /* 0x000fe2000bf05300 */
[----:B-1----:R-:W-:Y:S01]  /*3290*/  IMAD R7, R23, UR6, RZ ;  /* 0x0000000617077c24 */ /* 0x002fe2000f8e02ff */
[----:B------:R-:W-:-:S03]  /*32a0*/  UMOV UR5, URZ ;  /* 0x000000ff00057c82 */ /* 0x000fc60008000000 */
[C---:B------:R-:W-:Y:S01]  /*32b0*/  IMAD R25, R22.reuse, UR7, R7 ;  /* 0x0000000716197c24 */ /* 0x040fe2000f8e0207 */
[----:B------:R-:W-:Y:S01]  /*32c0*/  CS2R R6, SRZ ;  /* 0x0000000000067805 */ /* 0x000fe2000001ff00 */
[----:B------:R-:W-:-:S04]  /*32d0*/  IMAD.WIDE.U32 R22, R22, UR6, RZ ;  /* 0x0000000616167c25 */ /* 0x000fc8000f8e00ff */
[----:B------:R-:W-:Y:S01]  /*32e0*/  IMAD.IADD R25, R23, 0x1, R25 ;  /* 0x0000000117197824 */ /* 0x000fe200078e0219 */
[----:B------:R-:W-:Y:S06]  /*32f0*/  BRA.U !UP1, `(.L_x_698) ;  /* 0x0000000509747547 */ /* 0x000fec000b800000 */
[----:B------:R-:W1:Y:S01]  /*3300*/  LDC.64 R6, c[0x0][0x3a0] ;  /* 0x0000e800ff067b82 */ /* 0x000e620000000a00 */
[----:B------:R-:W2:Y:S07]  /*3310*/  LDCU.64 UR4, c[0x0][0x388] ;  /* 0x00007100ff0477ac */ /* 0x000eae0008000a00 */
[----:B------:R-:W3:Y:S01]  /*3320*/  LDC.64 R26, c[0x0][0x3a8] ;  /* 0x0000ea00ff1a7b82 */ /* 0x000ee20000000a00 */
        /* <DEDUP_REMOVED lines=9> */
[----:B---3--:R-:W-:-:S02]  /*33c0*/  SHF.L.U64.HI R46, R26, 0x3, R27 ;  /* 0x000000031a2e7819 */ /* 0x008fc4000001021b */
[C---:B------:R-:W-:Y:S02]  /*33d0*/  SHF.L.U64.HI R27, R26.reuse, 0x6, R27 ;  /* 0x000000061a1b7819 */ /* 0x040fe4000001021b */
[----:B------:R-:W-:-:S07]  /*33e0*/  SHF.L.U32 R49, R26, 0x3, RZ ;  /* 0x000000031a317819 */ /* 0x000fce00000006ff */
.L_x_699:
[----:B------:R-:W-:Y:S01]  /*33f0*/  IMAD.MOV.U32 R32, RZ, RZ, R40 ;  /* 0x000000ffff207224 */ /* 0x000fe200078e0028 */
[----:B------:R-:W-:Y:S01]  /*3400*/  MOV R33, R41 ;  /* 0x0000002900217202 */ /* 0x000fe20000000f00 */
[----:B------:R-:W2:Y:S01]  /*3410*/  LDG.E.64.CONSTANT R38, desc[UR12][R30.64+-0x20] ;  /* 0xffffe00c1e267981 */ /* 0x000ea2000c1e9b00 */
[----:B0-----:R-:W-:-:S03]  /*3420*/  IADD3 R28, P0, PT, R40, R49, RZ ;  /* 0x00000031281c7210 */ /* 0x001fc60007f1e0ff */
[----:B------:R-:W2:Y:S01]  /*3430*/  LDG.E.64.CONSTANT R36, desc[UR12][R32.64] ;  /* 0x0000000c20247981 */ /* 0x000ea2000c1e9b00 */
[----:B------:R-:W-:-:S03]  /*3440*/  IADD3.X R29, PT, PT, R41, R46, RZ, P0, !PT ;  /* 0x0000002e291d7210 */ /* 0x000fc600007fe4ff */
[----:B------:R-:W3:Y:S01]  /*3450*/  LDG.E.64.CONSTANT R34, desc[UR12][R30.64+-0x18] ;  /* 0xffffe80c1e227981 */ /* 0x000ee2000c1e9b00 */
[----:B------:R-:W-:-:S03]  /*3460*/  LOP3.LUT R7, R7, R6, RZ, 0x3c, !PT ;  /* 0x0000000607077212 */ /* 0x000fc600078e3cff */
[----:B------:R-:W4:Y:S04]  /*3470*/  LDG.E.64.CONSTANT R50, desc[UR12][R30.64+-0x8] ;  /* 0xfffff80c1e327981 */ /* 0x000f28000c1e9b00 */
[----:B------:R0:W3:Y:S01]  /*3480*/  LDG.E.64.CONSTANT R32, desc[UR12][R28.64] ;  /* 0x0000000c1c207981 */ /* 0x0000e2000c1e9b00 */
[----:B------:R-:W-:-:S04]  /*3490*/  LOP3.LUT R6, R7, R6, RZ, 0x3c, !PT ;  /* 0x0000000607067212 */ /* 0x000fc800078e3cff */
[----:B------:R-:W-:Y:S02]  /*34a0*/  LOP3.LUT R7, R7, R6, RZ, 0x3c, !PT ;  /* 0x0000000607077212 */ /* 0x000fe400078e3cff */
[----:B0-----:R-:W-:-:S04]  /*34b0*/  IADD3 R28, P0, PT, R28, R49, RZ ;  /* 0x000000311c1c7210 */ /* 0x001fc80007f1e0ff */
[----:B------:R-:W-:Y:S01]  /*34c0*/  IADD3.X R29, PT, PT, R29, R46, RZ, P0, !PT ;  /* 0x0000002e1d1d7210 */ /* 0x000fe200007fe4ff */
[----:B--2---:R-:W-:Y:S02]  /*34d0*/  IMAD R37, R37, R38, RZ ;  /* 0x0000002625257224 */ /* 0x004fe400078e02ff */
[----:B------:R-:W-:-:S04]  /*34e0*/  IMAD.WIDE.U32 R6, R38, R36, R6 ;  /* 0x0000002426067225 */ /* 0x000fc800078e0006 */
[----:B------:R-:W-:-:S04]  /*34f0*/  IMAD R37, R39, R36, R37 ;  /* 0x0000002427257224 */ /* 0x000fc800078e0225 */
[----:B------:R-:W-:Y:S02]  /*3500*/  IMAD.IADD R7, R7, 0x1, R37 ;  /* 0x0000000107077824 */ /* 0x000fe400078e0225 */
[----:B---3--:R-:W-:Y:S01]  /*3510*/  IMAD R33, R33, R34, RZ ;  /* 0x0000002221217224 */ /* 0x008fe200078e02ff */
[----:B------:R-:W2:Y:S03]  /*3520*/  LDG.E.64.CONSTANT R36, desc[UR12][R30.64+-0x10] ;  /* 0xfffff00c1e247981 */ /* 0x000ea6000c1e9b00 */
[-C--:B------:R-:W-:Y:S02]  /*3530*/  IMAD R38, R35, R32.reuse, R33 ;  /* 0x0000002023267224 */ /* 0x080fe400078e0221 */
[----:B------:R-:W-:Y:S01]  /*3540*/  IMAD.WIDE.U32 R32, R34, R32, R6 ;  /* 0x0000002022207225 */ /* 0x000fe200078e0006 */
[----:B------:R-:W-:Y:S01]  /*3550*/  IADD3 R6, P0, PT, R28, R49, RZ ;  /* 0x000000311c067210 */ /* 0x000fe20007f1e0ff */
[----:B------:R-:W2:Y:S03]  /*3560*/  LDG.E.64.CONSTANT R34, desc[UR12][R28.64] ;  /* 0x0000000c1c227981 */ /* 0x000ea6000c1e9b00 */
[----:B------:R-:W-:-:S05]  /*3570*/  IADD3.X R7, PT, PT, R29, R46, RZ, P0, !PT ;  /* 0x0000002e1d077210 */ /* 0x000fca00007fe4ff */
[----:B------:R0:W4:Y:S01]  /*3580*/  LDG.E.64.CONSTANT R28, desc[UR12][R6.64] ;  /* 0x0000000c061c7981 */ /* 0x000122000c1e9b00 */
[----:B------:R-:W-:-:S03]  /*3590*/  IMAD.IADD R33, R33, 0x1, R38 ;  /* 0x0000000121217824 */ /* 0x000fc600078e0226 */
[----:B------:R-:W3:Y:S01]  /*35a0*/  LDG.E.64.CONSTANT R38, desc[UR12][R30.64+0x8] ;  /* 0x0000080c1e267981 */ /* 0x000ee2000c1e9b00 */
[----:B0-----:R-:W-:-:S04]  /*35b0*/  IADD3 R6, P0, PT, R6, R49, RZ ;  /* 0x0000003106067210 */ /* 0x001fc80007f1e0ff */
[----:B------:R-:W-:Y:S01]  /*35c0*/  IADD3.X R7, PT, PT, R7, R46, RZ, P0, !PT ;  /* 0x0000002e07077210 */ /* 0x000fe200007fe4ff */
[----:B--2---:R-:W-:Y:S02]  /*35d0*/  IMAD R35, R35, R36, RZ ;  /* 0x0000002423237224 */ /* 0x004fe400078e02ff */
[----:B------:R-:W-:-:S04]  /*35e0*/  IMAD.WIDE.U32 R32, R36, R34, R32 ;  /* 0x0000002224207225 */ /* 0x000fc800078e0020 */
[----:B------:R-:W-:Y:S02]  /*35f0*/  IMAD R35, R37, R34, R35 ;  /* 0x0000002225237224 */ /* 0x000fe400078e0223 */
[----:B----4-:R-:W-:-:S03]  /*3600*/  IMAD R37, R29, R50, RZ ;  /* 0x000000321d257224 */ /* 0x010fc600078e02ff */
[----:B------:R-:W-:Y:S01]  /*3610*/  IADD3 R33, PT, PT, R33, R35, RZ ;  /* 0x0000002321217210 */ /* 0x000fe20007ffe0ff */
[-C--:B------:R-:W-:Y:S02]  /*3620*/  IMAD R34, R51, R28.reuse, R37 ;  /* 0x0000001c33227224 */ /* 0x080fe400078e0225 */
[----:B------:R-:W-:Y:S01]  /*3630*/  IMAD.WIDE.U32 R50, R50, R28, R32 ;  /* 0x0000001c32327225 */ /* 0x000fe200078e0020 */
[----:B------:R-:W-:Y:S01]  /*3640*/  IADD3 R28, P0, PT, R6, R49, RZ ;  /* 0x00000031061c7210 */ /* 0x000fe20007f1e0ff */
[----:B------:R-:W2:Y:S04]  /*3650*/  LDG.E.64.CONSTANT R36, desc[UR12][R30.64] ;  /* 0x0000000c1e247981 */ /* 0x000ea8000c1e9b00 */
[----:B------:R-:W2:Y:S01]  /*3660*/  LDG.E.64.CONSTANT R32, desc[UR12][R6.64] ;  /* 0x0000000c06207981 */ /* 0x000ea2000c1e9b00 */
[----:B------:R-:W-:-:S05]  /*3670*/  IMAD.X R29, R7, 0x1, R46, P0 ;  /* 0x00000001071d7824 */ /* 0x000fca00000e062e */
[----:B------:R0:W3:Y:S01]  /*3680*/  LDG.E.64.CONSTANT R6, desc[UR12][R28.64] ;  /* 0x0000000c1c067981 */ /* 0x0000e2000c1e9b00 */
[----:B------:R-:W-:Y:S02]  /*3690*/  IADD3 R35, PT, PT, R51, R34, RZ ;  /* 0x0000002233237210 */ /* 0x000fe40007ffe0ff */
[----:B------:R-:W-:Y:S02]  /*36a0*/  MOV R34, R50 ;  /* 0x0000003200227202 */ /* 0x000fe40000000f00 */
[----:B0-----:R-:W-:-:S04]  /*36b0*/  IADD3 R28, P0, PT, R28, R49, RZ ;  /* 0x000000311c1c7210 */ /* 0x001fc80007f1e0ff */
[----:B------:R-:W-:Y:S01]  /*36c0*/  IADD3.X R29, PT, PT, R29, R46, RZ, P0, !PT ;  /* 0x0000002e1d1d7210 */ /* 0x000fe200007fe4ff */
[----:B--2---:R-:W-:-:S04]  /*36d0*/  IMAD R33, R33, R36, RZ ;  /* 0x0000002421217224 */ /* 0x004fc800078e02ff */
[-C--:B------:R-:W-:Y:S02]  /*36e0*/  IMAD R37, R37, R32.reuse, R33 ;  /* 0x0000002025257224 */ /* 0x080fe400078e0221 */
[----:B------:R-:W-:-:S04]  /*36f0*/  IMAD.WIDE.U32 R32, R36, R32, R34 ;  /* 0x0000002024207225 */ /* 0x000fc800078e0022 */
[----:B---3--:R-:W-:Y:S02]  /*3700*/  IMAD R35, R7, R38, RZ ;  /* 0x0000002607237224 */ /* 0x008fe400078e02ff */
[----:B------:R-:W-:Y:S02]  /*3710*/  IMAD.IADD R33, R33, 0x1, R37 ;  /* 0x0000000121217824 */ /* 0x000fe400078e0225 */
[-C--:B------:R-:W-:Y:S01]  /*3720*/  IMAD R34, R39, R6.reuse, R35 ;  /* 0x0000000627227224 */ /* 0x080fe200078e0223 */
[----:B------:R-:W2:Y:S01]  /*3730*/  LDG.E.64.CONSTANT R36, desc[UR12][R28.64] ;  /* 0x0000000c1c247981 */ /* 0x000ea2000c1e9b00 */
[----:B------:R-:W-:Y:S01]  /*3740*/  IMAD.WIDE.U32 R32, R38, R6, R32 ;  /* 0x0000000626207225 */ /* 0x000fe200078e0020 */
[----:B------:R-:W-:Y:S02]  /*3750*/  IADD3 R6, P0, PT, R28, R49, RZ ;  /* 0x000000311c067210 */ /* 0x000fe40007f1e0ff */
[----:B------:R-:W2:Y:S02]  /*3760*/  LDG.E.64.CONSTANT R38, desc[UR12][R30.64+0x10] ;  /* 0x0000100c1e267981 */ /* 0x000ea4000c1e9b00 */
[----:B------:R-:W-:-:S02]  /*3770*/  IADD3.X R7, PT, PT, R29, R46, RZ, P0, !PT ;  /* 0x0000002e1d077210 */ /* 0x000fc400007fe4ff */
[----:B------:R0:W3:Y:S04]  /*3780*/  LDG.E.64.CONSTANT R28, desc[UR12][R30.64+0x18] ;  /* 0x0000180c1e1c7981 */ /* 0x0000e8000c1e9b00 */
[----:B------:R-:W3:Y:S01]  /*3790*/  LDG.E.64.CONSTANT R6, desc[UR12][R6.64] ;  /* 0x0000000c06067981 */ /* 0x000ee2000c1e9b00 */
[----:B------:R-:W-:Y:S01]  /*37a0*/  UIADD3 UR6, UP1, UPT, UR6, -0x8, URZ ;  /* 0xfffffff806067890 */ /* 0x000fe2000ff3e0ff */
[----:B------:R-:W-:-:S03]  /*37b0*/  IMAD.IADD R33, R33, 0x1, R34 ;  /* 0x0000000121217824 */ /* 0x000fc600078e0222 */
        /* <DEDUP_REMOVED lines=17> */
.L_x_698:
[----:B------:R-:W-:Y:S05]  /*38d0*/  BRA.U !UP0, `(.L_x_697) ;  /* 0x0000000508f47547 */ /* 0x000fea000b800000 */
[----:B------:R-:W1:Y:S01]  /*38e0*/  LDC.64 R26, c[0x0][0x3a8] ;  /* 0x0000ea00ff1a7b82 */ /* 0x000e620000000a00 */
[----:B------:R-:W-:Y:S02]  /*38f0*/  UISETP.GE.U32.AND UP1, UPT, UR11, 0x4, UPT ;  /* 0x000000040b00788c */ /* 0x000fe4000bf26070 */
[----:B------:R-:W-:Y:S02]  /*3900*/  ULOP3.LUT UR10, UR8, 0x3, URZ, 0xc0, !UPT ;  /* 0x00000003080a7892 */ /* 0x000fe4000f8ec0ff */
[----:B------:R-:W-:Y:S02]  /*3910*/  UISETP.GE.U32.AND.EX UP1, UPT, URZ, URZ, UPT, UP1 ;  /* 0x000000ffff00728c */ /* 0x000fe4000bf26110 */
[----:B------:R-:W-:-:S04]  /*3920*/  UISETP.NE.U32.AND UP0, UPT, UR10, URZ, UPT ;  /* 0x000000ff0a00728c */ /* 0x000fc8000bf05070 */
[----:B------:R-:W-:-:S03]  /*3930*/  UISETP.NE.AND.EX UP0, UPT, URZ, URZ, UPT, UP0 ;  /* 0x000000ffff00728c */ /* 0x000fc6000bf05300 */
[----:B------:R-:W-:Y:S08]  /*3940*/  BRA.U !UP1, `(.L_x_700) ;  /* 0x0000000109d07547 */ /* 0x000ff0000b800000 */
[----:B------:R-:W2:Y:S01]  /*3950*/  LDCU.64 UR6, c[0x0][0x3a0] ;  /* 0x00007400ff0677ac */ /* 0x000ea20008000a00 */
[C---:B-1----:R-:W-:Y:S02]  /*3960*/  IMAD R30, R26.reuse, UR5, RZ ;  /* 0x000000051a1e7c24 */ /* 0x042fe4000f8e02ff */
[----:B------:R-:W-:Y:S01]  /*3970*/  IMAD.MOV.U32 R24, RZ, RZ, R22 ;  /* 0x000000ffff187224 */ /* 0x000fe200078e0016 */
[----:B------:R-:W1:Y:S01]  /*3980*/  LDCU.64 UR14, c[0x0][0x388] ;  /* 0x00007100ff0e77ac */ /* 0x000e620008000a00 */
[----:B------:R-:W-:Y:S02]  /*3990*/  IMAD R31, R27, UR4, R30 ;  /* 0x000000041b1f7c24 */ /* 0x000fe4000f8e021e */
[----:B0-----:R-:W-:-:S05]  /*39a0*/  IMAD.WIDE.U32 R28, R26, UR4, R24 ;  /* 0x000000041a1c7c25 */ /* 0x001fca000f8e0018 */
[----:B------:R-:W-:Y:S01]  /*39b0*/  IADD3 R29, PT, PT, R29, R31, RZ ;  /* 0x0000001f1d1d7210 */ /* 0x000fe20007ffe0ff */
[----:B--2---:R-:W-:-:S04]  /*39c0*/  ULEA UR6, UP1, UR4, UR6, 0x3 ;  /* 0x0000000604067291 */ /* 0x004fc8000f8218ff */
[----:B------:R-:W-:Y:S01]  /*39d0*/  ULEA.HI.X UR7, UR4, UR7, UR5, 0x3, UP1 ;  /* 0x0000000704077291 */ /* 0x000fe200088f1c05 */
[C---:B-1----:R-:W-:Y:S02]  /*39e0*/  LEA R30, P0, R28.reuse, UR14, 0x3 ;  /* 0x0000000e1c1e7c11 */ /* 0x042fe4000f8018ff */
[----:B------:R-:W-:Y:S02]  /*39f0*/  MOV R32, UR6 ;  /* 0x0000000600207c02 */ /* 0x000fe40008000f00 */
[----:B------:R-:W-:Y:S01]  /*3a00*/  LEA.HI.X R31, R28, UR15, R29, 0x3, P0 ;  /* 0x0000000f1c1f7c11 */ /* 0x000fe200080f1c1d */
[----:B------:R-:W-:-:S04]  /*3a10*/  IMAD.U32 R33, RZ, RZ, UR7 ;  /* 0x00000007ff217e24 */ /* 0x000fc8000f8e00ff */
[----:B------:R0:W2:Y:S04]  /*3a20*/  LDG.E.64.CONSTANT R34, desc[UR12][R30.64] ;  /* 0x0000000c1e227981 */ /* 0x0000a8000c1e9b00 */
[----:B------:R-:W2:Y:S01]  /*3a30*/  LDG.E.64.CONSTANT R36, desc[UR12][R32.64] ;  /* 0x0000000c20247981 */ /* 0x000ea2000c1e9b00 */
[----:B------:R-:W-:Y:S01]  /*3a40*/  IMAD.WIDE.U32 R28, R26, 0x8, RZ ;  /* 0x000000081a1c7825 */ /* 0x000fe200078e00ff */
[----:B------:R-:W-:Y:S02]  /*3a50*/  SHF.L.U32 R39, R27, 0x3, RZ ;  /* 0x000000031b277819 */ /* 0x000fe400000006ff */
[----:B------:R-:W-:Y:S01]  /*3a60*/  LOP3.LUT R7, R7, R6, RZ, 0x3c, !PT ;  /* 0x0000000607077212 */ /* 0x000fe200078e3cff */
[----:B------:R-:W3:Y:S01]  /*3a70*/  LDG.E.64.CONSTANT R40, desc[UR12][R32.64+0x10] ;  /* 0x0000100c20287981 */ /* 0x000ee2000c1e9b00 */
[----:B------:R-:W-:-:S02]  /*3a80*/  IADD3 R29, PT, PT, R29, R39, RZ ;  /* 0x000000271d1d7210 */ /* 0x000fc40007ffe0ff */
[----:B0-----:R-:W-:Y:S02]  /*3a90*/  IADD3 R30, P0, PT, R30, R28, RZ ;  /* 0x0000001c1e1e7210 */ /* 0x001fe40007f1e0ff */
[----:B------:R-:W-:-:S03]  /*3aa0*/  LOP3.LUT R6, R7, R6, RZ, 0x3c, !PT ;  /* 0x0000000607067212 */ /* 0x000fc600078e3cff */
[----:B------:R-:W-:Y:S01]  /*3ab0*/  IMAD.X R31, R31, 0x1, R29, P0 ;  /* 0x000000011f1f7824 */ /* 0x000fe200000e061d */
[----:B------:R-:W-:Y:S01]  /*3ac0*/  LOP3.LUT R7, R7, R6, RZ, 0x3c, !PT ;  /* 0x0000000607077212 */ /* 0x000fe200078e3cff */
[----:B--2---:R-:W-:Y:S02]  /*3ad0*/  IMAD R35, R35, R36, RZ ;  /* 0x0000002423237224 */ /* 0x004fe400078e02ff */
[----:B------:R-:W-:-:S04]  /*3ae0*/  IMAD.WIDE.U32 R6, R36, R34, R6 ;  /* 0x0000002224067225 */ /* 0x000fc800078e0006 */
[----:B------:R-:W-:Y:S02]  /*3af0*/  IMAD R46, R37, R34, R35 ;  /* 0x00000022252e7224 */ /* 0x000fe400078e0223 */
[----:B------:R-:W2:Y:S04]  /*3b00*/  LDG.E.64.CONSTANT R36, desc[UR12][R32.64+0x8] ;  /* 0x0000080c20247981 */ /* 0x000ea8000c1e9b00 */
[----:B------:R0:W2:Y:S04]  /*3b10*/  LDG.E.64.CONSTANT R34, desc[UR12][R30.64] ;  /* 0x0000000c1e227981 */ /* 0x0000a8000c1e9b00 */
[----:B------:R-:W4:Y:S01]  /*3b20*/  LDG.E.64.CONSTANT R32, desc[UR12][R32.64+0x18] ;  /* 0x0000180c20207981 */ /* 0x000f22000c1e9b00 */
[----:B0-----:R-:W-:-:S04]  /*3b30*/  IADD3 R30, P0, PT, R30, R28, RZ ;  /* 0x0000001c1e1e7210 */ /* 0x001fc80007f1e0ff */
[----:B------:R-:W-:Y:S02]  /*3b40*/  IADD3.X R31, PT, PT, R31, R29, RZ, P0, !PT ;  /* 0x0000001d1f1f7210 */ /* 0x000fe400007fe4ff */
[----:B------:R-:W-:-:S03]  /*3b50*/  IADD3 R28, P0, PT, R30, R28, RZ ;  /* 0x0000001c1e1c7210 */ /* 0x000fc60007f1e0ff */
[----:B------:R-:W3:Y:S01]  /*3b60*/  LDG.E.64.CONSTANT R38, desc[UR12][R30.64] ;  /* 0x0000000c1e267981 */ /* 0x000ee2000c1e9b00 */
[----:B------:R-:W-:-:S06]  /*3b70*/  IADD3.X R29, PT, PT, R31, R29, RZ, P0, !PT ;  /* 0x0000001d1f1d7210 */ /* 0x000fcc00007fe4ff */
[----:B------:R-:W4:Y:S01]  /*3b80*/  LDG.E.64.CONSTANT R28, desc[UR12][R28.64] ;  /* 0x0000000c1c1c7981 */ /* 0x000f22000c1e9b00 */
[----:B------:R-:W-:Y:S01]  /*3b90*/  IMAD.IADD R7, R7, 0x1, R46 ;  /* 0x0000000107077824 */ /* 0x000fe200078e022e */
        /* <DEDUP_REMOVED lines=15> */
.L_x_700:
        /* <DEDUP_REMOVED lines=9> */
[----:B------:R-:W2:Y:S01]  /*3d20*/  LDCU.64 UR6, c[0x0][0x3a0] ;  /* 0x00007400ff0677ac */ /* 0x000ea20008000a00 */
[----:B0-----:R-:W-:Y:S01]  /*3d30*/  MOV R28, R22 ;  /* 0x00000016001c7202 */ /* 0x001fe20000000f00 */
[C---:B-1----:R-:W-:Y:S01]  /*3d40*/  IMAD R30, R26.reuse, UR5, RZ ;  /* 0x000000051a1e7c24 */ /* 0x042fe2000f8e02ff */
[----:B------:R-:W0:Y:S01]  /*3d50*/  LDCU.64 UR10, c[0x0][0x388] ;  /* 0x00007100ff0a77ac */ /* 0x000e220008000a00 */
[----:B------:R-:W-:Y:S02]  /*3d60*/  IMAD.MOV.U32 R29, RZ, RZ, R25 ;  /* 0x000000ffff1d7224 */ /* 0x000fe400078e0019 */
[----:B------:R-:W-:Y:S02]  /*3d70*/  IMAD R31, R27, UR4, R30 ;  /* 0x000000041b1f7c24 */ /* 0x000fe4000f8e021e */
[----:B------:R-:W-:-:S05]  /*3d80*/  IMAD.WIDE.U32 R28, R26, UR4, R28 ;  /* 0x000000041a1c7c25 */ /* 0x000fca000f8e001c */
[----:B------:R-:W-:Y:S01]  /*3d90*/  IADD3 R31, PT, PT, R29, R31, RZ ;  /* 0x0000001f1d1f7210 */ /* 0x000fe20007ffe0ff */
[----:B--2---:R-:W-:-:S04]  /*3da0*/  ULEA UR6, UP1, UR4, UR6, 0x3 ;  /* 0x0000000604067291 */ /* 0x004fc8000f8218ff */
        /* <DEDUP_REMOVED lines=25> */
.L_x_701:
[----:B------:R-:W-:Y:S05]  /*3f40*/  BRA.U UP0, `(.L_x_697) ;  /* 0x0000000100587547 */ /* 0x000fea000b800000 */
[----:B------:R-:W2:Y:S01]  /*3f50*/  LDCU.64 UR6, c[0x0][0x3a0] ;  /* 0x00007400ff0677ac */ /* 0x000ea20008000a00 */
[----:B------:R-:W-:Y:S01]  /*3f60*/  MOV R23, R25 ;  /* 0x0000001900177202 */ /* 0x000fe20000000f00 */
[C---:B-1----:R-:W-:Y:S01]  /*3f70*/  IMAD R24, R26.reuse, UR5, RZ ;  /* 0x000000051a187c24 */ /* 0x042fe2000f8e02ff */
[----:B------:R-:W1:Y:S01]  /*3f80*/  LDCU.64 UR10, c[0x0][0x388] ;  /* 0x00007100ff0a77ac */ /* 0x000e620008000a00 */
[----:B------:R-:W-:-:S04]  /*3f90*/  IMAD.WIDE.U32 R22, R26, UR4, R22 ;  /* 0x000000041a167c25 */ /* 0x000fc8000f8e0016 */
[----:B------:R-:W-:-:S05]  /*3fa0*/  IMAD R27, R27, UR4, R24 ;  /* 0x000000041b1b7c24 */ /* 0x000fca000f8e0218 */
[----:B------:R-:W-:Y:S01]  /*3fb0*/  IADD3 R23, PT, PT, R23, R27, RZ ;  /* 0x0000001b17177210 */ /* 0x000fe20007ffe0ff */
[----:B--2---:R-:W-:-:S04]  /*3fc0*/  ULEA UR6, UP0, UR4, UR6, 0x3 ;  /* 0x0000000604067291 */ /* 0x004fc8000f8018ff */
[----:B------:R-:W-:Y:S01]  /*3fd0*/  ULEA.HI.X UR4, UR4, UR7, UR5, 0x3, UP0 ;  /* 0x0000000704047291 */ /* 0x000fe200080f1c05 */
[----:B-1----:R-:W-:Y:S01]  /*3fe0*/  LEA R26, P0, R22, UR10, 0x3 ;  /* 0x0000000a161a7c11 */ /* 0x002fe2000f8018ff */
[----:B------:R-:W-:-:S03]  /*3ff0*/  IMAD.U32 R24, RZ, RZ, UR6 ;  /* 0x00000006ff187e24 */ /* 0x000fc6000f8e00ff */
[----:B------:R-:W-:Y:S02]  /*4000*/  LEA.HI.X R27, R22, UR11, R23, 0x3, P0 ;  /* 0x0000000b161b7c11 */ /* 0x000fe400080f1c17 */
[----:B------:R-:W-:-:S03]  /*4010*/  MOV R25, UR4 ;  /* 0x0000000400197c02 */ /* 0x000fc60008000f00 */
[----:B------:R-:W2:Y:S04]  /*4020*/  LDG.E.64.CONSTANT R22, desc[UR12][R26.64] ;  /* 0x0000000c1a167981 */ /* 0x000ea8000c1e9b00 */
[----:B------:R-:W2:Y:S01]  /*4030*/  LDG.E.64.CONSTANT R24, desc[UR12][R24.64] ;  /* 0x0000000c18187981 */ /* 0x000ea2000c1e9b00 */
[----:B0-----:R-:W-:Y:S01]  /*4040*/  MOV R28, R7 ;  /* 0x00000007001c7202 */ /* 0x001fe20000000f00 */
[----:B------:R-:W-:Y:S02]  /*4050*/  IMAD.MOV.U32 R29, RZ, RZ, R6 ;  /* 0x000000ffff1d7224 */ /* 0x000fe400078e0006 */
[----:B--2---:R-:W-:Y:S02]  /*4060*/  IMAD R23, R23, R24, RZ ;  /* 0x0000001817177224 */ /* 0x004fe400078e02ff */
[----:B------:R-:W-:-:S04]  /*4070*/  IMAD.WIDE.U32 R28, R24, R22, R28 ;  /* 0x00000016181c7225 */ /* 0x000fc800078e001c */
[----:B------:R-:W-:Y:S01]  /*4080*/  IMAD R23, R25, R22, R23 ;  /* 0x0000001619177224 */ /* 0x000fe200078e0217 */
[----:B------:R-:W-:-:S04]  /*4090*/  MOV R7, R28 ;  /* 0x0000001c00077202 */ /* 0x000fc80000000f00 */
[----:B------:R-:W-:-:S07]  /*40a0*/  IADD3 R6, PT, PT, R29, R23, RZ ;  /* 0x000000171d067210 */ /* 0x000fce0007ffe0ff */
.L_x_697:
[----:B------:R-:W-:Y:S05]  /*40b0*/  BSYNC.RECONVERGENT B0 ;  /* 0x0000000000007941 */ /* 0x000fea0003800200 */
.L_x_696:
[----:B------:R-:W-:Y:S01]  /*40c0*/  VIADD R23, R44, 0x200 ;  /* 0x000002002c177836 */ /* 0x000fe20000000000 */
[----:B------:R-:W-:Y:S04]  /*40d0*/  BSSY.RECONVERGENT B0, `(.L_x_702) ;  /* 0x00000ed000007945 */ /* 0x000fe80003800200 */
[----:B------:R-:W-:-:S13]  /*40e0*/  ISETP.GE.U32.AND P0, PT, R23, R0, PT ;  /* 0x000000001700720c */ /* 0x000fda0003f06070 */
[----:B------:R-:W-:Y:S05]  /*40f0*/  @P0 BRA `(.L_x_703) ;  /* 0x0000000c00a80947 */ /* 0x000fea0003800000 */
[----:B------:R-:W2:Y:S01]  /*4100*/  LDCU.64 UR6, c[0x0][0x390] ;  /* 0x00007200ff0677ac */ /* 0x000ea20008000a00 */
        /* <DEDUP_REMOVED lines=8> */
[----:B--2---:R-:W-:Y:S01]  /*4190*/  IMAD R9, R21, UR6, RZ ;  /* 0x0000000615097c24 */ /* 0x004fe2000f8e02ff */
[----:B------:R-:W-:-:S03]  /*41a0*/  UMOV UR5, URZ ;  /* 0x000000ff00057c82 */ /* 0x000fc60008000000 */
[C---:B------:R-:W-:Y:S01]  /*41b0*/  IMAD R23, R20.reuse, UR7, R9 ;  /* 0x0000000714177c24 */ /* 0x040fe2000f8e0209 */
[----:B------:R-:W-:Y:S01]  /*41c0*/  CS2R R8, SRZ ;  /* 0x0000000000087805 */ /* 0x000fe2000001ff00 */
[----:B------:R-:W-:-:S05]  /*41d0*/  IMAD.WIDE.U32 R20, R20, UR6, RZ ;  /* 0x0000000614147c25 */ /* 0x000fca000f8e00ff */
[----:B------:R-:W-:Y:S01]  /*41e0*/  IADD3 R23, PT, PT, R21, R23, RZ ;  /* 0x0000001715177210 */ /* 0x000fe20007ffe0ff */
[----:B------:R-:W-:Y:S06]  /*41f0*/  BRA.U !UP1, `(.L_x_704) ;  /* 0x0000000509707547 */ /* 0x000fec000b800000 */
[----:B------:R-:W0:Y:S01]  /*4200*/  LDC.64 R8, c[0x0][0x3a0] ;  /* 0x0000e800ff087b82 */ /* 0x000e220000000a00 */
[----:B------:R-:W2:Y:S07]  /*4210*/  LDCU.64 UR4, c[0x0][0x388] ;  /* 0x00007100ff0477ac */ /* 0x000eae0008000a00 */
[----:B------:R-:W3:Y:S01]  /*4220*/  LDC.64 R24, c[0x0][0x3a8] ;  /* 0x0000ea00ff187b82 */ /* 0x000ee20000000a00 */
[----:B--2---:R-:W-:Y:S01]  /*4230*/  LEA R40, P0, R20, UR4, 0x3 ;  /* 0x0000000414287c11 */ /* 0x004fe2000f8018ff */
[----:B------:R-:W-:-:S03]  /*4240*/  ULOP3.LUT UR4, UR8, 0xfffffff8, URZ, 0xc0, !UPT ;  /* 0xfffffff808047892 */ /* 0x000fc6000f8ec0ff */
[----:B------:R-:W-:Y:S01]  /*4250*/  LEA.HI.X R39, R20, UR5, R23, 0x3, P0 ;  /* 0x0000000514277c11 */ /* 0x000fe200080f1c17 */
[----:B------:R-:W-:Y:S01]  /*4260*/  ULOP3.LUT UR5, UR9, 0x7fffffff, URZ, 0xc0, !UPT ;  /* 0x7fffffff09057892 */ /* 0x000fe2000f8ec0ff */
[----:B0-----:R-:W-:Y:S02]  /*4270*/  IADD3 R28, P1, PT, R8, 0x20, RZ ;  /* 0x00000020081c7810 */ /* 0x001fe40007f3e0ff */
[----:B------:R-:W-:Y:S02]  /*4280*/  UMOV UR6, UR4 ;  /* 0x0000000400067c82 */ /* 0x000fe40008000000 */
[----:B------:R-:W-:Y:S02]  /*4290*/  IADD3.X R29, PT, PT, RZ, R9, RZ, P1, !PT ;  /* 0x00000009ff1d7210 */ /* 0x000fe40000ffe4ff */
[----:B------:R-:W-:Y:S01]  /*42a0*/  CS2R R8, SRZ ;  /* 0x0000000000087805 */ /* 0x000fe2000001ff00 */
[----:B------:R-:W-:Y:S01]  /*42b0*/  UMOV UR7, UR5 ;  /* 0x0000000500077c82 */ /* 0x000fe20008000000 */
[C-C-:B---3--:R-:W-:Y:S01]  /*42c0*/  SHF.L.U64.HI R38, R24.reuse, 0x3, R25.reuse ;  /* 0x0000000318267819 */ /* 0x148fe20000010219 */
[C---:B------:R-:W-:Y:S01]  /*42d0*/  IMAD.SHL.U32 R41, R24.reuse, 0x8, RZ ;  /* 0x0000000818297824 */ /* 0x040fe200078e00ff */
[----:B------:R-:W-:-:S07]  /*42e0*/  SHF.L.U64.HI R25, R24, 0x6, R25 ;  /* 0x0000000618197819 */ /* 0x000fce0000010219 */
.L_x_705:
[----:B-1----:R-:W-:Y:S01]  /*42f0*/  MOV R26, R40 ;  /* 0x00000028001a7202 */ /* 0x002fe20000000f00 */
[----:B------:R-:W2:Y:S01]  /*4300*/  LDG.E.64.CONSTANT R36, desc[UR12][R28.64+-0x20] ;  /* 0xffffe00c1c247981 */ /* 0x000ea2000c1e9b00 */
[----:B------:R-:W-:-:S03]  /*4310*/  MOV R27, R39 ;  /* 0x00000027001b7202 */ /* 0x000fc60000000f00 */
[----:B------:R-:W3:Y:S04]  /*4320*/  LDG.E.64.CONSTANT R32, desc[UR12][R28.64+-0x18] ;  /* 0xffffe80c1c207981 */ /* 0x000ee8000c1e9b00 */
[----:B------:R0:W2:Y:S01]  /*4330*/  LDG.E.64.CONSTANT R34, desc[UR12][R26.64] ;  /* 0x0000000c1a227981 */ /* 0x0000a2000c1e9b00 */
[----:B------:R-:W-:-:S03]  /*4340*/  LOP3.LUT R9, R9, R8, RZ, 0x3c, !PT ;  /* 0x0000000809097212 */ /* 0x000fc600078e3cff */
[----:B------:R-:W4:Y:S04]  /*4350*/  LDG.E.64.CONSTANT R50, desc[UR12][R28.64+-0x8] ;  /* 0xfffff80c1c327981 */ /* 0x000f28000c1e9b00 */
[----:B------:R-:W5:Y:S01]  /*4360*/  LDG.E.64.CONSTANT R52, desc[UR12][R28.64+0x10] ;  /* 0x0000100c1c347981 */ /* 0x000f62000c1e9b00 */
[----:B0-----:R-:W-:-:S05]  /*4370*/  IADD3 R26, P0, PT, R40, R41, RZ ;  /* 0x00000029281a7210 */ /* 0x001fca0007f1e0ff */
[----:B------:R-:W-:-:S05]  /*4380*/  IMAD.X R27, R39, 0x1, R38, P0 ;  /* 0x00000001271b7824 */ /* 0x000fca00000e0626 */
[----:B------:R0:W3:Y:S01]  /*4390*/  LDG.E.64.CONSTANT R30, desc[UR12][R26.64] ;  /* 0x0000000c1a1e7981 */ /* 0x0000e2000c1e9b00 */
[----:B------:R-:W-:-:S04]  /*43a0*/  LOP3.LUT R8, R9, R8, RZ, 0x3c, !PT ;  /* 0x0000000809087212 */ /* 0x000fc800078e3cff */
[----:B------:R-:W-:Y:S02]  /*43b0*/  LOP3.LUT R9, R9, R8, RZ, 0x3c, !PT ;  /* 0x0000000809097212 */ /* 0x000fe400078e3cff */
        /* <DEDUP_REMOVED lines=8> */
[----:B0-----:R-:W-:Y:S01]  /*4440*/  IADD3 R26, P0, PT, R26, R41, RZ ;  /* 0x000000291a1a7210 */ /* 0x001fe20007f1e0ff */
[----:B---3--:R-:W-:-:S04]  /*4450*/  IMAD R31, R31, R32, RZ ;  /* 0x000000201f1f7224 */ /* 0x008fc800078e02ff */
[----:B------:R-:W-:Y:S02]  /*4460*/  IMAD.X R27, R27, 0x1, R38, P0 ;  /* 0x000000011b1b7824 */ /* 0x000fe400000e0626 */
[-C--:B------:R-:W-:Y:S02]  /*4470*/  IMAD R33, R33, R30.reuse, R31 ;  /* 0x0000001e21217224 */ /* 0x080fe400078e021f */
[----:B------:R-:W-:Y:S02]  /*4480*/  IMAD.WIDE.U32 R8, R32, R30, R8 ;  /* 0x0000001e20087225 */ /* 0x000fe400078e0008 */
[----:B------:R0:W4:Y:S03]  /*4490*/  LDG.E.64.CONSTANT R30, desc[UR12][R26.64] ;  /* 0x0000000c1a1e7981 */ /* 0x000126000c1e9b00 */
[----:B------:R-:W-:Y:S02]  /*44a0*/  IADD3 R9, PT, PT, R9, R33, RZ ;  /* 0x0000002109097210 */ /* 0x000fe40007ffe0ff */
[----:B------:R-:W3:Y:S01]  /*44b0*/  LDG.E.64.CONSTANT R32, desc[UR12][R28.64] ;  /* 0x0000000c1c207981 */ /* 0x000ee2000c1e9b00 */
[----:B0-----:R-:W-:-:S04]  /*44c0*/  IADD3 R26, P0, PT, R26, R41, RZ ;  /* 0x000000291a1a7210 */ /* 0x001fc80007f1e0ff */
[----:B------:R-:W-:Y:S01]  /*44d0*/  IADD3.X R27, PT, PT, R27, R38, RZ, P0, !PT ;  /* 0x000000261b1b7210 */ /* 0x000fe200007fe4ff */
[----:B--2---:R-:W-:-:S04]  /*44e0*/  IMAD R35, R35, R36, RZ ;  /* 0x0000002423237224 */ /* 0x004fc800078e02ff */
[-C--:B------:R-:W-:Y:S02]  /*44f0*/  IMAD R35, R37, R34.reuse, R35 ;  /* 0x0000002225237224 */ /* 0x080fe400078e0223 */
[----:B------:R-:W-:Y:S02]  /*4500*/  IMAD.WIDE.U32 R36, R36, R34, R8 ;  /* 0x0000002224247225 */ /* 0x000fe400078e0008 */
[----:B------:R0:W3:Y:S02]  /*4510*/  LDG.E.64.CONSTANT R8, desc[UR12][R26.64] ;  /* 0x0000000c1a087981 */ /* 0x0000e4000c1e9b00 */
[----:B------:R-:W-:Y:S02]  /*4520*/  IMAD.IADD R37, R37, 0x1, R35 ;  /* 0x0000000125257824 */ /* 0x000fe400078e0223 */
[----:B----4-:R-:W-:Y:S01]  /*4530*/  IMAD R31, R31, R50, RZ ;  /* 0x000000321f1f7224 */ /* 0x010fe200078e02ff */
[----:B0-----:R-:W-:-:S03]  /*4540*/  IADD3 R26, P0, PT, R26, R41, RZ ;  /* 0x000000291a1a7210 */ /* 0x001fc60007f1e0ff */
[----:B------:R-:W-:Y:S01]  /*4550*/  IMAD R35, R51, R30, R31 ;  /* 0x0000001e33237224 */ /* 0x000fe200078e021f */
[----:B------:R-:W-:Y:S01]  /*4560*/  IADD3.X R27, PT, PT, R27, R38, RZ, P0, !PT ;  /* 0x000000261b1b7210 */ /* 0x000fe200007fe4ff */
[----:B------:R-:W-:Y:S02]  /*4570*/  IMAD.WIDE.U32 R30, R50, R30, R36 ;  /* 0x0000001e321e7225 */ /* 0x000fe400078e0024 */
[----:B------:R-:W2:Y:S03]  /*4580*/  LDG.E.64.CONSTANT R36, desc[UR12][R28.64+0x8] ;  /* 0x0000080c1c247981 */ /* 0x000ea6000c1e9b00 */
[----:B------:R-:W-:Y:S02]  /*4590*/  IADD3 R31, PT, PT, R31, R35, RZ ;  /* 0x000000231f1f7210 */ /* 0x000fe40007ffe0ff */
[----:B------:R0:W2:Y:S02]  /*45a0*/  LDG.E.64.CONSTANT R34, desc[UR12][R26.64] ;  /* 0x0000000c1a227981 */ /* 0x0000a4000c1e9b00 */
[----:B0-----:R-:W-:-:S05]  /*45b0*/  IADD3 R26, P0, PT, R26, R41, RZ ;  /* 0x000000291a1a7210 */ /* 0x001fca0007f1e0ff */
[----:B------:R-:W-:-:S05]  /*45c0*/  IMAD.X R27, R27, 0x1, R38, P0 ;  /* 0x000000011b1b7824 */ /* 0x000fca00000e0626 */
[----:B------:R-:W5:Y:S01]  /*45d0*/  LDG.E.64.CONSTANT R50, desc[UR12][R26.64] ;  /* 0x0000000c1a327981 */ /* 0x000f62000c1e9b00 */
[----:B---3--:R-:W-:Y:S02]  /*45e0*/  IMAD R9, R9, R32, RZ ;  /* 0x0000002009097224 */ /* 0x008fe400078e02ff */
[----:B------:R-:W-:-:S04]  /*45f0*/  IMAD.WIDE.U32 R30, R32, R8, R30 ;  /* 0x00000008201e7225 */ /* 0x000fc800078e001e */
[----:B------:R-:W-:Y:S01]  /*4600*/  IMAD R33, R33, R8, R9 ;  /* 0x0000000821217224 */ /* 0x000fe200078e0209 */
[----:B------:R-:W-:-:S04]  /*4610*/  IADD3 R8, P0, PT, R26, R41, RZ ;  /* 0x000000291a087210 */ /* 0x000fc80007f1e0ff */
[----:B------:R-:W-:Y:S02]  /*4620*/  IADD3.X R9, PT, PT, R27, R38, RZ, P0, !PT ;  /* 0x000000261b097210 */ /* 0x000fe400007fe4ff */
[----:B------:R0:W3:Y:S04]  /*4630*/  LDG.E.64.CONSTANT R26, desc[UR12][R28.64+0x18] ;  /* 0x0000180c1c1a7981 */ /* 0x0000e8000c1e9b00 */
[----:B------:R-:W3:Y:S01]  /*4640*/  LDG.E.64.CONSTANT R8, desc[UR12][R8.64] ;  /* 0x0000000c08087981 */ /* 0x000ee2000c1e9b00 */
[----:B------:R-:W-:Y:S01]  /*4650*/  IADD3 R31, PT, PT, R31, R33, RZ ;  /* 0x000000211f1f7210 */ /* 0x000fe20007ffe0ff */
[----:B--2---:R-:W-:Y:S02]  /*4660*/  IMAD R33, R35, R36, RZ ;  /* 0x0000002423217224 */ /* 0x004fe400078e02ff */
[----:B------:R-:W-:-:S04]  /*4670*/  IMAD.WIDE.U32 R30, R36, R34, R30 ;  /* 0x00000022241e7225 */ /* 0x000fc800078e001e */
[----:B------:R-:W-:Y:S01]  /*4680*/  IMAD R33, R37, R34, R33 ;  /* 0x0000002225217224 */ /* 0x000fe200078e0221 */
[----:B------:R-:W-:-:S03]  /*4690*/  UIADD3 UR6, UP1, UPT, UR6, -0x8, URZ ;  /* 0xfffffff806067890 */ /* 0x000fc6000ff3e0ff */
[----:B------:R-:W-:Y:S01]  /*46a0*/  IMAD.IADD R31, R31, 0x1, R33 ;  /* 0x000000011f1f7824 */ /* 0x000fe200078e0221 */
[----:B------:R-:W-:Y:S02]  /*46b0*/  UIADD3.X UR7, UPT, UPT, UR7, -0x1, URZ, UP1, !UPT ;  /* 0xffffffff07077890 */ /* 0x000fe40008ffe4ff */
[----:B------:R-:W-:Y:S01]  /*46c0*/  UISETP.NE.U32.AND UP1, UPT, UR6, URZ, UPT ;  /* 0x000000ff0600728c */ /* 0x000fe2000bf25070 */
[----:B-----5:R-:W-:Y:S02]  /*46d0*/  IMAD R33, R51, R52, RZ ;  /* 0x0000003433217224 */ /* 0x020fe400078e02ff */
[----:B------:R-:W-:-:S04]  /*46e0*/  IMAD.WIDE.U32 R30, R52, R50, R30 ;  /* 0x00000032341e7225 */ /* 0x000fc800078e001e */
[----:B------:R-:W-:Y:S01]  /*46f0*/  IMAD R33, R53, R50, R33 ;  /* 0x0000003235217224 */ /* 0x000fe200078e0221 */
[----:B------:R-:W-:-:S04]  /*4700*/  UISETP.NE.AND.EX UP1, UPT, UR7, URZ, UPT, UP1 ;  /* 0x000000ff0700728c */ /* 0x000fc8000bf25310 */
[----:B------:R-:W-:Y:S02]  /*4710*/  IADD3 R31, PT, PT, R31, R33, RZ ;  /* 0x000000211f1f7210 */ /* 0x000fe40007ffe0ff */
[----:B0-----:R-:W-:Y:S02]  /*4720*/  IADD3 R28, P1, PT, R28, 0x40, RZ ;  /* 0x000000401c1c7810 */ /* 0x001fe40007f3e0ff */
[----:B------:R-:W-:Y:S02]  /*4730*/  LEA R40, P0, R24, R40, 0x6 ;  /* 0x0000002818287211 */ /* 0x000fe400078030ff */
[----:B------:R-:W-:Y:S02]  /*4740*/  IADD3.X R29, PT, PT, RZ, R29, RZ, P1, !PT ;  /* 0x0000001dff1d7210 */ /* 0x000fe40000ffe4ff */
[----:B------:R-:W-:Y:S01]  /*4750*/  IADD3.X R39, PT, PT, R39, R25, RZ, P0, !PT ;  /* 0x0000001927277210 */ /* 0x000fe200007fe4ff */
[----:B---3--:R-:W-:-:S04]  /*4760*/  IMAD R9, R9, R26, RZ ;  /* 0x0000001a09097224 */ /* 0x008fc800078e02ff */
[-C--:B------:R-:W-:Y:S02]  /*4770*/  IMAD R9, R27, R8.reuse, R9 ;  /* 0x000000081b097224 */ /* 0x080fe400078e0209 */
[----:B------:R-:W-:-:S04]  /*4780*/  IMAD.WIDE.U32 R26, R26, R8, R30 ;  /* 0x000000081a1a7225 */ /* 0x000fc800078e001e */
[----:B------:R-:W-:Y:S01]  /*4790*/  IMAD.IADD R8, R27, 0x1, R9 ;  /* 0x000000011b087824 */ /* 0x000fe200078e0209 */
[----:B------:R-:W-:Y:S01]  /*47a0*/  MOV R9, R26 ;  /* 0x0000001a00097202 */ /* 0x000fe20000000f00 */
[----:B------:R-:W-:Y:S06]  /*47b0*/  BRA.U UP1, `(.L_x_705) ;  /* 0xfffffff901cc7547 */ /* 0x000fec000b83ffff */
.L_x_704:
[----:B------:R-:W-:Y:S05]  /*47c0*/  BRA.U !UP0, `(.L_x_703) ;  /* 0x0000000508f47547 */ /* 0x000fea000b800000 */
[----:B------:R-:W2:Y:S01]  /*47d0*/  LDC.64 R24, c[0x0][0x3a8] ;  /* 0x0000ea00ff187b82 */ /* 0x000ea20000000a00 */
[----:B------:R-:W-:Y:S02]  /*47e0*/  UISETP.GE.U32.AND UP1, UPT, UR11, 0x4, UPT ;  /* 0x000000040b00788c */ /* 0x000fe4000bf26070 */
[----:B------:R-:W-:Y:S02]  /*47f0*/  ULOP3.LUT UR10, UR8, 0x3, URZ, 0xc0, !UPT ;  /* 0x00000003080a7892 */ /* 0x000fe4000f8ec0ff */
[----:B------:R-:W-:Y:S02]  /*4800*/  UISETP.GE.U32.AND.EX UP1, UPT, URZ, URZ, UPT, UP1 ;  /* 0x000000ffff00728c */ /* 0x000fe4000bf26110 */
[----:B------:R-:W-:-:S04]  /*4810*/  UISETP.NE.U32.AND UP0, UPT, UR10, URZ, UPT ;  /* 0x000000ff0a00728c */ /* 0x000fc8000bf05070 */
[----:B------:R-:W-:-:S03]  /*4820*/  UISETP.NE.AND.EX UP0, UPT, URZ, URZ, UPT, UP0 ;  /* 0x000000ffff00728c */ /* 0x000fc6000bf05300 */
[----:B------:R-:W-:Y:S08]  /*4830*/  BRA.U !UP1, `(.L_x_706) ;  /* 0x0000000109d07547 */ /* 0x000ff0000b800000 */
[----:B------:R-:W3:Y:S01]  /*4840*/  LDCU.64 UR6, c[0x0][0x3a0] ;  /* 0x00007400ff0677ac */ /* 0x000ee20008000a00 */
[C---:B-12---:R-:W-:Y:S01]  /*4850*/  IMAD R26, R24.reuse, UR5, RZ ;  /* 0x00000005181a7c24 */ /* 0x046fe2000f8e02ff */
[C---:B------:R-:W-:Y:S01]  /*4860*/  SHF.L.U32 R33, R25.reuse, 0x3, RZ ;  /* 0x0000000319217819 */ /* 0x040fe200000006ff */
[----:B------:R-:W-:Y:S01]  /*4870*/  IMAD.MOV.U32 R22, RZ, RZ, R20 ;  /* 0x000000ffff167224 */ /* 0x000fe200078e0014 */
[----:B------:R-:W1:Y:S01]  /*4880*/  LDCU.64 UR14, c[0x0][0x388] ;  /* 0x00007100ff0e77ac */ /* 0x000e620008000a00 */
[----:B------:R-:W-:Y:S02]  /*4890*/  IMAD R27, R25, UR4, R26 ;  /* 0x00000004191b7c24 */ /* 0x000fe4000f8e021a */
[----:B0-----:R-:W-:-:S05]  /*48a0*/  IMAD.WIDE.U32 R28, R24, UR4, R22 ;  /* 0x00000004181c7c25 */ /* 0x001fca000f8e0016 */
[----:B------:R-:W-:Y:S01]  /*48b0*/  IADD3 R29, PT, PT, R29, R27, RZ ;  /* 0x0000001b1d1d7210 */ /* 0x000fe20007ffe0ff */
[----:B------:R-:W-:Y:S01]  /*48c0*/  IMAD.WIDE.U32 R26, R24, 0x8, RZ ;  /* 0x00000008181a7825 */ /* 0x000fe200078e00ff */
[----:B---3--:R-:W-:-:S04]  /*48d0*/  ULEA UR6, UP1, UR4, UR6, 0x3 ;  /* 0x0000000604067291 */ /* 0x008fc8000f8218ff */
[----:B------:R-:W-:Y:S01]  /*48e0*/  IADD3 R27, PT, PT, R27, R33, RZ ;  /* 0x000000211b1b7210 */ /* 0x000fe20007ffe0ff */
[----:B------:R-:W-:Y:S01]  /*48f0*/  ULEA.HI.X UR7, UR4, UR7, UR5, 0x3, UP1 ;  /* 0x0000000704077291 */ /* 0x000fe200088f1c05 */
[----:B-1----:R-:W-:Y:S01]  /*4900*/  LEA R30, P0, R28, UR14, 0x3 ;  /* 0x0000000e1c1e7c11 */ /* 0x002fe2000f8018ff */
[----:B------:R-:W-:-:S03]  /*4910*/  IMAD.U32 R50, RZ, RZ, UR6 ;  /* 0x00000006ff327e24 */ /* 0x000fc6000f8e00ff */
[----:B------:R-:W-:Y:S02]  /*4920*/  LEA.HI.X R31, R28, UR15, R29, 0x3, P0 ;  /* 0x0000000f1c1f7c11 */ /* 0x000fe400080f1c1d */
[----:B------:R-:W-:Y:S02]  /*4930*/  MOV R51, UR7 ;  /* 0x0000000700337c02 */ /* 0x000fe40008000f00 */
[----:B------:R-:W-:Y:S01]  /*4940*/  IADD3 R28, P0, PT, R30, R26, RZ ;  /* 0x0000001a1e1c7210 */ /* 0x000fe20007f1e0ff */
[----:B------:R-:W2:Y:S04]  /*4950*/  LDG.E.64.CONSTANT R38, desc[UR12][R30.64] ;  /* 0x0000000c1e267981 */ /* 0x000ea8000c1e9b00 */
[----:B------:R-:W2:Y:S01]  /*4960*/  LDG.E.64.CONSTANT R40, desc[UR12][R50.64] ;  /* 0x0000000c32287981 */ /* 0x000ea2000c1e9b00 */
[----:B------:R-:W-:-:S03]  /*4970*/  IMAD.X R29, R31, 0x1, R27, P0 ;  /* 0x000000011f1d7824 */ /* 0x000fc600000e061b */
[----:B------:R-:W3:Y:S04]  /*4980*/  LDG.E.64.CONSTANT R36, desc[UR12][R50.64+0x8] ;  /* 0x0000080c32247981 */ /* 0x000ee8000c1e9b00 */
[----:B------:R0:W3:Y:S04]  /*4990*/  LDG.E.64.CONSTANT R34, desc[UR12][R28.64] ;  /* 0x0000000c1c227981 */ /* 0x0000e8000c1e9b00 */
[----:B------:R-:W4:Y:S01]  /*49a0*/  LDG.E.64.CONSTANT R32, desc[UR12][R50.64+0x10] ;  /* 0x0000100c32207981 */ /* 0x000f22000c1e9b00 */
[----:B0-----:R-:W-:-:S04]  /*49b0*/  IADD3 R28, P0, PT, R28, R26, RZ ;  /* 0x0000001a1c1c7210 */ /* 0x001fc80007f1e0ff */
[----:B------:R-:W-:Y:S01]  /*49c0*/  IADD3.X R29, PT, PT, R29, R27, RZ, P0, !PT ;  /* 0x0000001b1d1d7210 */ /* 0x000fe200007fe4ff */
[----:B------:R-:W5:Y:S01]  /*49d0*/  LDG.E.64.CONSTANT R50, desc[UR12][R50.64+0x18] ;  /* 0x0000180c32327981 */ /* 0x000f62000c1e9b00 */
[----:B------:R-:W-:-:S03]  /*49e0*/  IADD3 R26, P0, PT, R28, R26, RZ ;  /* 0x0000001a1c1a7210 */ /* 0x000fc60007f1e0ff */
[----:B------:R-:W4:Y:S01]  /*49f0*/  LDG.E.64.CONSTANT R30, desc[UR12][R28.64] ;  /* 0x0000000c1c1e7981 */ /* 0x000f22000c1e9b00 */
[----:B------:R-:W-:-:S06]  /*4a00*/  IADD3.X R27, PT, PT, R29, R27, RZ, P0, !PT ;  /* 0x0000001b1d1b7210 */ /* 0x000fcc00007fe4ff */
[----:B------:R-:W5:Y:S01]  /*4a10*/  LDG.E.64.CONSTANT R26, desc[UR12][R26.64] ;  /* 0x0000000c1a1a7981 */ /* 0x000f62000c1e9b00 */
        /* <DEDUP_REMOVED lines=12> */
[----:B------:R-:W-:Y:S01]  /*4ae0*/  IADD3 R9, PT, PT, R9, R35, RZ ;  /* 0x0000002309097210 */ /* 0x000fe20007ffe0ff */
[----:B----4-:R-:W-:Y:S02]  /*4af0*/  IMAD R29, R31, R32, RZ ;  /* 0x000000201f1d7224 */ /* 0x010fe400078e02ff */
[----:B------:R-:W-:-:S04]  /*4b00*/  IMAD.WIDE.U32 R8, R32, R30, R8 ;  /* 0x0000001e20087225 */ /* 0x000fc800078e0008 */
[----:B------:R-:W-:Y:S02]  /*4b10*/  IMAD R29, R33, R30, R29 ;  /* 0x0000001e211d7224 */ /* 0x000fe400078e021d */
[----:B-----5:R-:W-:-:S03]  /*4b20*/  IMAD R27, R27, R50, RZ ;  /* 0x000000321b1b7224 */ /* 0x020fc600078e02ff */
[----:B------:R-:W-:Y:S01]  /*4b30*/  IADD3 R9, PT, PT, R9, R29, RZ ;  /* 0x0000001d09097210 */ /* 0x000fe20007ffe0ff */
[-C--:B------:R-:W-:Y:S02]  /*4b40*/  IMAD R29, R51, R26.reuse, R27 ;  /* 0x0000001a331d7224 */ /* 0x080fe400078e021b */
[----:B------:R-:W-:-:S04]  /*4b50*/  IMAD.WIDE.U32 R26, R50, R26, R8 ;  /* 0x0000001a321a7225 */ /* 0x000fc800078e0008 */
[----:B------:R-:W-:Y:S01]  /*4b60*/  IMAD.IADD R8, R27, 0x1, R29 ;  /* 0x000000011b087824 */ /* 0x000fe200078e021d */
[----:B------:R-:W-:-:S07]  /*4b70*/  MOV R9, R26 ;  /* 0x0000001a00097202 */ /* 0x000fce0000000f00 */
.L_x_706:
        /* <DEDUP_REMOVED lines=9> */
[----:B------:R-:W3:Y:S01]  /*4c10*/  LDCU.64 UR6, c[0x0][0x3a0] ;  /* 0x00007400ff0677ac */ /* 0x000ee20008000a00 */
[----:B-1----:R-:W-:Y:S01]  /*4c20*/  MOV R26, R20 ;  /* 0x00000014001a7202 */ /* 0x002fe20000000f00 */
[C---:B0-2---:R-:W-:Y:S01]  /*4c30*/  IMAD R28, R24.reuse, UR5, RZ ;  /* 0x00000005181c7c24 */ /* 0x045fe2000f8e02ff */
[----:B------:R-:W0:Y:S01]  /*4c40*/  LDCU.64 UR10, c[0x0][0x388] ;  /* 0x00007100ff0a77ac */ /* 0x000e220008000a00 */
[----:B------:R-:W-:Y:S02]  /*4c50*/  IMAD.MOV.U32 R27, RZ, RZ, R23 ;  /* 0x000000ffff1b7224 */ /* 0x000fe400078e0017 */
[----:B------:R-:W-:Y:S02]  /*4c60*/  IMAD R29, R25, UR4, R28 ;  /* 0x00000004191d7c24 */ /* 0x000fe4000f8e021c */
[----:B------:R-:W-:-:S05]  /*4c70*/  IMAD.WIDE.U32 R26, R24, UR4, R26 ;  /* 0x00000004181a7c25 */ /* 0x000fca000f8e001a */
[----:B------:R-:W-:Y:S01]  /*4c80*/  IADD3 R29, PT, PT, R27, R29, RZ ;  /* 0x0000001d1b1d7210 */ /* 0x000fe20007ffe0ff */
[----:B---3--:R-:W-:-:S04]  /*4c90*/  ULEA UR6, UP1, UR4, UR6, 0x3 ;  /* 0x0000000604067291 */ /* 0x008fc8000f8218ff */
        /* <DEDUP_REMOVED lines=25> */
.L_x_707:
[----:B------:R-:W-:Y:S05]  /*4e30*/  BRA.U UP0, `(.L_x_703) ;  /* 0x0000000100587547 */ /* 0x000fea000b800000 */
[----:B------:R-:W3:Y:S01]  /*4e40*/  LDCU.64 UR6, c[0x0][0x3a0] ;  /* 0x00007400ff0677ac */ /* 0x000ee20008000a00 */
[----:B------:R-:W-:Y:S01]  /*4e50*/  MOV R21, R23 ;  /* 0x0000001700157202 */ /* 0x000fe20000000f00 */
[C---:B--2---:R-:W-:Y:S01]  /*4e60*/  IMAD R22, R24.reuse, UR5, RZ ;  /* 0x0000000518167c24 */ /* 0x044fe2000f8e02ff */
[----:B------:R-:W2:Y:S01]  /*4e70*/  LDCU.64 UR10, c[0x0][0x388] ;  /* 0x00007100ff0a77ac */ /* 0x000ea20008000a00 */
[----:B------:R-:W-:-:S04]  /*4e80*/  IMAD.WIDE.U32 R20, R24, UR4, R20 ;  /* 0x0000000418147c25 */ /* 0x000fc8000f8e0014 */
[----:B------:R-:W-:-:S05]  /*4e90*/  IMAD R25, R25, UR4, R22 ;  /* 0x0000000419197c24 */ /* 0x000fca000f8e0216 */
[----:B------:R-:W-:Y:S01]  /*4ea0*/  IADD3 R21, PT, PT, R21, R25, RZ ;  /* 0x0000001915157210 */ /* 0x000fe20007ffe0ff */
[----:B---3--:R-:W-:-:S04]  /*4eb0*/  ULEA UR6, UP0, UR4, UR6, 0x3 ;  /* 0x0000000604067291 */ /* 0x008fc8000f8018ff */
[----:B------:R-:W-:Y:S01]  /*4ec0*/  ULEA.HI.X UR4, UR4, UR7, UR5, 0x3, UP0 ;  /* 0x0000000704047291 */ /* 0x000fe200080f1c05 */
[----:B--2---:R-:W-:Y:S01]  /*4ed0*/  LEA R24, P0, R20, UR10, 0x3 ;  /* 0x0000000a14187c11 */ /* 0x004fe2000f8018ff */
[----:B------:R-:W-:-:S03]  /*4ee0*/  IMAD.U32 R22, RZ, RZ, UR6 ;  /* 0x00000006ff167e24 */ /* 0x000fc6000f8e00ff */
[----:B------:R-:W-:Y:S02]  /*4ef0*/  LEA.HI.X R25, R20, UR11, R21, 0x3, P0 ;  /* 0x0000000b14197c11 */ /* 0x000fe400080f1c15 */
[----:B------:R-:W-:-:S03]  /*4f00*/  MOV R23, UR4 ;  /* 0x0000000400177c02 */ /* 0x000fc60008000f00 */
[----:B------:R-:W2:Y:S04]  /*4f10*/  LDG.E.64.CONSTANT R20, desc[UR12][R24.64] ;  /* 0x0000000c18147981 */ /* 0x000ea8000c1e9b00 */
[----:B------:R-:W2:Y:S01]  /*4f20*/  LDG.E.64.CONSTANT R22, desc[UR12][R22.64] ;  /* 0x0000000c16167981 */ /* 0x000ea2000c1e9b00 */
[----:B-1----:R-:W-:Y:S01]  /*4f30*/  MOV R26, R9 ;  /* 0x00000009001a7202 */ /* 0x002fe20000000f00 */
[----:B------:R-:W-:Y:S02]  /*4f40*/  IMAD.MOV.U32 R27, RZ, RZ, R8 ;  /* 0x000000ffff1b7224 */ /* 0x000fe400078e0008 */
[----:B--2---:R-:W-:Y:S02]  /*4f50*/  IMAD R21, R21, R22, RZ ;  /* 0x0000001615157224 */ /* 0x004fe400078e02ff */
[----:B------:R-:W-:-:S04]  /*4f60*/  IMAD.WIDE.U32 R26, R22, R20, R26 ;  /* 0x00000014161a7225 */ /* 0x000fc800078e001a */
[----:B------:R-:W-:Y:S01]  /*4f70*/  IMAD R21, R23, R20, R21 ;  /* 0x0000001417157224 */ /* 0x000fe200078e0215 */
[----:B------:R-:W-:-:S04]  /*4f80*/  MOV R9, R26 ;  /* 0x0000001a00097202 */ /* 0x000fc80000000f00 */
[----:B------:R-:W-:-:S07]  /*4f90*/  IADD3 R8, PT, PT, R27, R21, RZ ;  /* 0x000000151b087210 */ /* 0x000fce0007ffe0ff */
.L_x_703:
[----:B------:R-:W-:Y:S05]  /*4fa0*/  BSYNC.RECONVERGENT B0 ;  /* 0x0000000000007941 */ /* 0x000fea0003800200 */
.L_x_702:
[----:B------:R-:W-:Y:S01]  /*4fb0*/  VIADD R21, R44, 0x280 ;  /* 0x000002802c157836 */ /* 0x000fe20000000000 */
[----:B------:R-:W-:Y:S04]  /*4fc0*/  BSSY.RECONVERGENT B0, `(.L_x_708) ;  /* 0x00000ec000007945 */ /* 0x000fe80003800200 */
[----:B------:R-:W-:-:S13]  /*4fd0*/  ISETP.GE.U32.AND P0, PT, R21, R0, PT ;  /* 0x000000001500720c */ /* 0x000fda0003f06070 */
[----:B------:R-:W-:Y:S05]  /*4fe0*/  @P0 BRA `(.L_x_709) ;  /* 0x0000000c00a40947 */ /* 0x000fea0003800000 */
[----:B------:R-:W3:Y:S01]  /*4ff0*/  LDCU.64 UR6, c[0x0][0x390] ;  /* 0x00007200ff0677ac */ /* 0x000ee20008000a00 */
        /* <DEDUP_REMOVED lines=8> */
[----:B---3--:R-:W-:Y:S01]  /*5080*/  IMAD R11, R19, UR6, RZ ;  /* 0x00000006130b7c24 */ /* 0x008fe2000f8e02ff */
[----:B------:R-:W-:-:S03]  /*5090*/  UMOV UR5, URZ ;  /* 0x000000ff00057c82 */ /* 0x000fc60008000000 */
[C---:B------:R-:W-:Y:S01]  /*50a0*/  IMAD R21, R18.reuse, UR7, R11 ;  /* 0x0000000712157c24 */ /* 0x040fe2000f8e020b */
[----:B------:R-:W-:Y:S01]  /*50b0*/  CS2R R10, SRZ ;  /* 0x00000000000a7805 */ /* 0x000fe2000001ff00 */
[----:B------:R-:W-:-:S05]  /*50c0*/  IMAD.WIDE.U32 R18, R18, UR6, RZ ;  /* 0x0000000612127c25 */ /* 0x000fca000f8e00ff */
[----:B------:R-:W-:Y:S01]  /*50d0*/  IADD3 R21, PT, PT, R19, R21, RZ ;  /* 0x0000001513157210 */ /* 0x000fe20007ffe0ff */
[----:B------:R-:W-:Y:S06]  /*50e0*/  BRA.U !UP1, `(.L_x_710) ;  /* 0x00000005096c7547 */ /* 0x000fec000b800000 */
[----:B--2---:R-:W2:Y:S01]  /*50f0*/  LDC.64 R24, c[0x0][0x3a0] ;  /* 0x0000e800ff187b82 */ /* 0x004ea20000000a00 */
[----:B------:R-:W3:Y:S01]  /*5100*/  LDCU.64 UR4, c[0x0][0x388] ;  /* 0x00007100ff0477ac */ /* 0x000ee20008000a00 */
[----:B------:R-:W-:-:S06]  /*5110*/  CS2R R10, SRZ ;  /* 0x00000000000a7805 */ /* 0x000fcc000001ff00 */
[----:B------:R-:W4:Y:S01]  /*5120*/  LDC.64 R22, c[0x0][0x3a8] ;  /* 0x0000ea00ff167b82 */ /* 0x000f220000000a00 */
[----:B---3--:R-:W-:Y:S01]  /*5130*/  LEA R46, P0, R18, UR4, 0x3 ;  /* 0x00000004122e7c11 */ /* 0x008fe2000f8018ff */
[----:B------:R-:W-:-:S03]  /*5140*/  ULOP3.LUT UR4, UR8, 0xfffffff8, URZ, 0xc0, !UPT ;  /* 0xfffffff808047892 */ /* 0x000fc6000f8ec0ff */
[----:B------:R-:W-:Y:S01]  /*5150*/  LEA.HI.X R41, R18, UR5, R21, 0x3, P0 ;  /* 0x0000000512297c11 */ /* 0x000fe200080f1c15 */
[----:B------:R-:W-:Y:S01]  /*5160*/  ULOP3.LUT UR5, UR9, 0x7fffffff, URZ, 0xc0, !UPT ;  /* 0x7fffffff09057892 */ /* 0x000fe2000f8ec0ff */
[----:B--2---:R-:W-:Y:S02]  /*5170*/  IADD3 R24, P1, PT, R24, 0x20, RZ ;  /* 0x0000002018187810 */ /* 0x004fe40007f3e0ff */
[----:B------:R-:W-:Y:S02]  /*5180*/  UMOV UR6, UR4 ;  /* 0x0000000400067c82 */ /* 0x000fe40008000000 */
[----:B------:R-:W-:Y:S02]  /*5190*/  IADD3.X R25, PT, PT, RZ, R25, RZ, P1, !PT ;  /* 0x00000019ff197210 */ /* 0x000fe40000ffe4ff */
[----:B------:R-:W-:Y:S01]  /*51a0*/  UMOV UR7, UR5 ;  /* 0x0000000500077c82 */ /* 0x000fe20008000000 */
[C-C-:B----4-:R-:W-:Y:S01]  /*51b0*/  SHF.L.U64.HI R40, R22.reuse, 0x3, R23.reuse ;  /* 0x0000000316287819 */ /* 0x150fe20000010217 */
[C---:B------:R-:W-:Y:S01]  /*51c0*/  IMAD.SHL.U32 R49, R22.reuse, 0x8, RZ ;  /* 0x0000000816317824 */ /* 0x040fe200078e00ff */
[----:B------:R-:W-:-:S07]  /*51d0*/  SHF.L.U64.HI R23, R22, 0x6, R23 ;  /* 0x0000000616177819 */ /* 0x000fce0000010217 */
.L_x_711:
[----:B-1----:R-:W-:Y:S01]  /*51e0*/  MOV R26, R46 ;  /* 0x0000002e001a7202 */ /* 0x002fe20000000f00 */
[----:B------:R-:W2:Y:S01]  /*51f0*/  LDG.E.64.CONSTANT R36, desc[UR12][R24.64+-0x20] ;  /* 0xffffe00c18247981 */ /* 0x000ea2000c1e9b00 */
[----:B------:R-:W-:Y:S02]  /*5200*/  MOV R27, R41 ;  /* 0x00000029001b7202 */ /* 0x000fe40000000f00 */
[----:B------:R-:W-:Y:S01]  /*5210*/  IADD3 R30, P0, PT, R46, R49, RZ ;  /* 0x000000312e1e7210 */ /* 0x000fe20007f1e0ff */
[----:B------:R-:W-:Y:S01]  /*5220*/  IMAD.MOV.U32 R33, RZ, RZ, R10 ;  /* 0x000000ffff217224 */ /* 0x000fe200078e000a */
[----:B------:R-:W-:Y:S01]  /*5230*/  MOV R32, R11 ;  /* 0x0000000b00207202 */ /* 0x000fe20000000f00 */
[----:B------:R-:W2:Y:S02]  /*5240*/  LDG.E.64.CONSTANT R34, desc[UR12][R26.64] ;  /* 0x0000000c1a227981 */ /* 0x000ea4000c1e9b00 */
[----:B------:R-:W-:Y:S02]  /*5250*/  IMAD.X R31, R41, 0x1, R40, P0 ;  /* 0x00000001291f7824 */ /* 0x000fe400000e0628 */
[----:B------:R-:W3:Y:S04]  /*5260*/  LDG.E.64.CONSTANT R38, desc[UR12][R24.64+-0x10] ;  /* 0xfffff00c18267981 */ /* 0x000ee8000c1e9b00 */
[----:B0-----:R0:W4:Y:S04]  /*5270*/  LDG.E.64.CONSTANT R28, desc[UR12][R30.64] ;  /* 0x0000000c1e1c7981 */ /* 0x001128000c1e9b00 */
[----:B------:R-:W4:Y:S01]  /*5280*/  LDG.E.64.CONSTANT R26, desc[UR12][R24.64+-0x18] ;  /* 0xffffe80c181a7981 */ /* 0x000f22000c1e9b00 */
[----:B0-----:R-:W-:-:S04]  /*5290*/  IADD3 R30, P0, PT, R30, R49, RZ ;  /* 0x000000311e1e7210 */ /* 0x001fc80007f1e0ff */
[----:B------:R-:W-:Y:S02]  /*52a0*/  IADD3.X R31, PT, PT, R31, R40, RZ, P0, !PT ;  /* 0x000000281f1f7210 */ /* 0x000fe400007fe4ff */
[----:B------:R-:W-:-:S04]  /*52b0*/  IADD3 R10, P0, PT, R30, R49, RZ ;  /* 0x000000311e0a7210 */ /* 0x000fc80007f1e0ff */
[----:B------:R-:W-:Y:S01]  /*52c0*/  IADD3.X R11, PT, PT, R31, R40, RZ, P0, !PT ;  /* 0x000000281f0b7210 */ /* 0x000fe200007fe4ff */
[----:B--2---:R-:W-:Y:S02]  /*52d0*/  IMAD R35, R35, R36, RZ ;  /* 0x0000002423237224 */ /* 0x004fe400078e02ff */
[----:B------:R-:W-:-:S04]  /*52e0*/  IMAD.WIDE.U32 R32, R36, R34, R32 ;  /* 0x0000002224207225 */ /* 0x000fc800078e0020 */
[----:B------:R-:W-:Y:S02]  /*52f0*/  IMAD R35, R37, R34, R35 ;  /* 0x0000002225237224 */ /* 0x000fe400078e0223 */
[----:B------:R-:W3:Y:S03]  /*5300*/  LDG.E.64.CONSTANT R36, desc[UR12][R30.64] ;  /* 0x0000000c1e247981 */ /* 0x000ee6000c1e9b00 */
[----:B------:R-:W-:Y:S01]  /*5310*/  IADD3 R33, PT, PT, R33, R35, RZ ;  /* 0x0000002321217210 */ /* 0x000fe20007ffe0ff */
[----:B----4-:R-:W-:Y:S01]  /*5320*/  IMAD R29, R29, R26, RZ ;  /* 0x0000001a1d1d7224 */ /* 0x010fe200078e02ff */
[----:B------:R-:W2:Y:S03]  /*5330*/  LDG.E.64.CONSTANT R34, desc[UR12][R24.64+-0x8] ;  /* 0xfffff80c18227981 */ /* 0x000ea6000c1e9b00 */
[----:B------:R-:W-:-:S02]  /*5340*/  IMAD R50, R27, R28, R29 ;  /* 0x0000001c1b327224 */ /* 0x000fc400078e021d */
[----:B------:R-:W-:Y:S01]  /*5350*/  IMAD.WIDE.U32 R28, R26, R28, R32 ;  /* 0x0000001c1a1c7225 */ /* 0x000fe200078e0020 */
[----:B------:R-:W4:Y:S04]  /*5360*/  LDG.E.64.CONSTANT R30, desc[UR12][R24.64] ;  /* 0x0000000c181e7981 */ /* 0x000f28000c1e9b00 */
[----:B------:R0:W2:Y:S02]  /*5370*/  LDG.E.64.CONSTANT R32, desc[UR12][R10.64] ;  /* 0x0000000c0a207981 */ /* 0x0000a4000c1e9b00 */
[----:B0-----:R-:W-:-:S05]  /*5380*/  IADD3 R10, P0, PT, R10, R49, RZ ;  /* 0x000000310a0a7210 */ /* 0x001fca0007f1e0ff */
[----:B------:R-:W-:-:S05]  /*5390*/  IMAD.X R11, R11, 0x1, R40, P0 ;  /* 0x000000010b0b7824 */ /* 0x000fca00000e0628 */
[----:B------:R0:W4:Y:S01]  /*53a0*/  LDG.E.64.CONSTANT R26, desc[UR12][R10.64] ;  /* 0x0000000c0a1a7981 */ /* 0x000122000c1e9b00 */
[----:B------:R-:W-:Y:S02]  /*53b0*/  IADD3 R29, PT, PT, R29, R50, RZ ;  /* 0x000000321d1d7210 */ /* 0x000fe40007ffe0ff */
[----:B0-----:R-:W-:-:S05]  /*53c0*/  IADD3 R10, P0, PT, R10, R49, RZ ;  /* 0x000000310a0a7210 */ /* 0x001fca0007f1e0ff */
[----:B------:R-:W-:Y:S02]  /*53d0*/  IMAD.X R11, R11, 0x1, R40, P0 ;  /* 0x000000010b0b7824 */ /* 0x000fe400000e0628 */
[----:B---3--:R-:W-:Y:S02]  /*53e0*/  IMAD R37, R37, R38, RZ ;  /* 0x0000002625257224 */ /* 0x008fe400078e02ff */
[----:B------:R-:W-:-:S04]  /*53f0*/  IMAD.WIDE.U32 R28, R38, R36, R28 ;  /* 0x00000024261c7225 */ /* 0x000fc800078e001c */
[----:B------:R-:W-:Y:S02]  /*5400*/  IMAD R37, R39, R36, R37 ;  /* 0x0000002427257224 */ /* 0x000fe400078e0225 */
[----:B------:R-:W3:Y:S03]  /*5410*/  LDG.E.64.CONSTANT R38, desc[UR12][R24.64+0x10] ;  /* 0x0000100c18267981 */ /* 0x000ee6000c1e9b00 */
[----:B------:R-:W-:Y:S01]  /*5420*/  IADD3 R29, PT, PT, R29, R37, RZ ;  /* 0x000000251d1d7210 */ /* 0x000fe20007ffe0ff */
[----:B--2---:R-:W-:Y:S02]  /*5430*/  IMAD R33, R33, R34, RZ ;  /* 0x0000002221217224 */ /* 0x004fe400078e02ff */
[----:B------:R-:W-:-:S04]  /*5440*/  IMAD.WIDE.U32 R28, R34, R32, R28 ;  /* 0x00000020221c7225 */ /* 0x000fc800078e001c */
[----:B------:R-:W-:Y:S02]  /*5450*/  IMAD R37, R35, R32, R33 ;  /* 0x0000002023257224 */ /* 0x000fe400078e0221 */
[----:B------:R-:W2:Y:S03]  /*5460*/  LDG.E.64.CONSTANT R34, desc[UR12][R24.64+0x8] ;  /* 0x0000080c18227981 */ /* 0x000ea6000c1e9b00 */
[----:B------:R-:W-:Y:S01]  /*5470*/  IADD3 R29, PT, PT, R29, R37, RZ ;  /* 0x000000251d1d7210 */ /* 0x000fe20007ffe0ff */
[----:B------:R0:W2:Y:S01]  /*5480*/  LDG.E.64.CONSTANT R32, desc[UR12][R10.64] ;  /* 0x0000000c0a207981 */ /* 0x0000a2000c1e9b00 */
[----:B----4-:R-:W-:Y:S01]  /*5490*/  IMAD R27, R27, R30, RZ ;  /* 0x0000001e1b1b7224 */ /* 0x010fe200078e02ff */
[----:B0-----:R-:W-:Y:S01]  /*54a0*/  IADD3 R10, P0, PT, R10, R49, RZ ;  /* 0x000000310a0a7210 */ /* 0x001fe20007f1e0ff */
[----:B------:R-:W-:-:S03]  /*54b0*/  IMAD.WIDE.U32 R28, R30, R26, R28 ;  /* 0x0000001a1e1c7225 */ /* 0x000fc600078e001c */
[----:B------:R-:W-:Y:S01]  /*54c0*/  IADD3.X R11, PT, PT, R11, R40, RZ, P0, !PT ;  /* 0x000000280b0b7210 */ /* 0x000fe200007fe4ff */
[----:B------:R-:W-:Y:S01]  /*54d0*/  IMAD R36, R31, R26, R27 ;  /* 0x0000001a1f247224 */ /* 0x000fe200078e021b */
[----:B------:R-:W-:-:S03]  /*54e0*/  IADD3 R26, P0, PT, R10, R49, RZ ;  /* 0x000000310a1a7210 */ /* 0x000fc60007f1e0ff */
[----:B------:R-:W3:Y:S02]  /*54f0*/  LDG.E.64.CONSTANT R30, desc[UR12][R10.64] ;  /* 0x0000000c0a1e7981 */ /* 0x000ee4000c1e9b00 */
[----:B------:R-:W-:-:S06]  /*5500*/  IMAD.X R27, R11, 0x1, R40, P0 ;  /* 0x000000010b1b7824 */ /* 0x000fcc00000e0628 */
[----:B------:R-:W4:Y:S04]  /*5510*/  LDG.E.64.CONSTANT R26, desc[UR12][R26.64] ;  /* 0x0000000c1a1a7981 */ /* 0x000f28000c1e9b00 */
[----:B------:R0:W4:Y:S01]  /*5520*/  LDG.E.64.CONSTANT R10, desc[UR12][R24.64+0x18] ;  /* 0x0000180c180a7981 */ /* 0x000122000c1e9b00 */
[----:B------:R-:W-:Y:S01]  /*5530*/  IADD3 R29, PT, PT, R29, R36, RZ ;  /* 0x000000241d1d7210 */ /* 0x000fe20007ffe0ff */
        /* <DEDUP_REMOVED lines=14> */
[----:B------:R-:W-:-:S04]  /*5620*/  IMAD R31, R39, R30, R31 ;  /* 0x0000001e271f7224 */ /* 0x000fc800078e021f */
[----:B------:R-:W-:Y:S02]  /*5630*/  IMAD.IADD R29, R29, 0x1, R31 ;  /* 0x000000011d1d7824 */ /* 0x000fe400078e021f */
[----:B----4-:R-:W-:-:S04]  /*5640*/  IMAD R27, R27, R10, RZ ;  /* 0x0000000a1b1b7224 */ /* 0x010fc800078e02ff */
[-C--:B------:R-:W-:Y:S02]  /*5650*/  IMAD R11, R11, R26.reuse, R27 ;  /* 0x0000001a0b0b7224 */ /* 0x080fe400078e021b */
[----:B------:R-:W-:-:S05]  /*5660*/  IMAD.WIDE.U32 R26, R10, R26, R28 ;  /* 0x0000001a0a1a7225 */ /* 0x000fca00078e001c */
[----:B------:R-:W-:Y:S01]  /*5670*/  IADD3 R10, PT, PT, R27, R11, RZ ;  /* 0x0000000b1b0a7210 */ /* 0x000fe20007ffe0ff */
[----:B------:R-:W-:Y:S01]  /*5680*/  IMAD.MOV.U32 R11, RZ, RZ, R26 ;  /* 0x000000ffff0b7224 */ /* 0x000fe200078e001a */
[----:B------:R-:W-:Y:S06]  /*5690*/  BRA.U UP1, `(.L_x_711) ;  /* 0xfffffff901d07547 */ /* 0x000fec000b83ffff */
.L_x_710:
[----:B------:R-:W-:Y:S05]  /*56a0*/  BRA.U !UP0, `(.L_x_709) ;  /* 0x0000000508f47547 */ /* 0x000fea000b800000 */
[----:B--2---:R-:W2:Y:S01]  /*56b0*/  LDC.64 R24, c[0x0][0x3a8] ;  /* 0x0000ea00ff187b82 */ /* 0x004ea20000000a00 */
[----:B------:R-:W-:Y:S02]  /*56c0*/  UISETP.GE.U32.AND UP1, UPT, UR11, 0x4, UPT ;  /* 0x000000040b00788c */ /* 0x000fe4000bf26070 */
[----:B------:R-:W-:Y:S02]  /*56d0*/  ULOP3.LUT UR10, UR8, 0x3, URZ, 0xc0, !UPT ;  /* 0x00000003080a7892 */ /* 0x000fe4000f8ec0ff */
[----:B------:R-:W-:Y:S02]  /*56e0*/  UISETP.GE.U32.AND.EX UP1, UPT, URZ, URZ, UPT, UP1 ;  /* 0x000000ffff00728c */ /* 0x000fe4000bf26110 */
[----:B------:R-:W-:-:S04]  /*56f0*/  UISETP.NE.U32.AND UP0, UPT, UR10, URZ, UPT ;  /* 0x000000ff0a00728c */ /* 0x000fc8000bf05070 */
[----:B------:R-:W-:-:S03]  /*5700*/  UISETP.NE.AND.EX UP0, UPT, URZ, URZ, UPT, UP0 ;  /* 0x000000ffff00728c */ /* 0x000fc6000bf05300 */
[----:B------:R-:W-:Y:S08]  /*5710*/  BRA.U !UP1, `(.L_x_712) ;  /* 0x0000000109d07547 */ /* 0x000ff0000b800000 */
[----:B------:R-:W3:Y:S01]  /*5720*/  LDCU.64 UR6, c[0x0][0x3a0] ;  /* 0x00007400ff0677ac */ /* 0x000ee20008000a00 */
[----:B------:R-:W-:Y:S01]  /*5730*/  MOV R20, R18 ;  /* 0x0000001200147202 */ /* 0x000fe20000000f00 */
[C---:B--2---:R-:W-:Y:S01]  /*5740*/  IMAD R22, R24.reuse, UR5, RZ ;  /* 0x0000000518167c24 */ /* 0x044fe2000f8e02ff */
[----:B------:R-:W0:Y:S01]  /*5750*/  LDCU.64 UR14, c[0x0][0x388] ;  /* 0x00007100ff0e77ac */ /* 0x000e220008000a00 */
[----:B------:R-:W-:Y:S02]  /*5760*/  IMAD.SHL.U32 R31, R25, 0x8, RZ ;  /* 0x00000008191f7824 */ /* 0x000fe400078e00ff */
[----:B-1----:R-:W-:-:S04]  /*5770*/  IMAD.WIDE.U32 R26, R24, UR4, R20 ;  /* 0x00000004181a7c25 */ /* 0x002fc8000f8e0014 */
[----:B------:R-:W-:-:S05]  /*5780*/  IMAD R23, R25, UR4, R22 ;  /* 0x0000000419177c24 */ /* 0x000fca000f8e0216 */
[----:B------:R-:W-:Y:S01]  /*5790*/  IADD3 R27, PT, PT, R27, R23, RZ ;  /* 0x000000171b1b7210 */ /* 0x000fe20007ffe0ff */
[----:B------:R-:W-:Y:S01]  /*57a0*/  IMAD.WIDE.U32 R22, R24, 0x8, RZ ;  /* 0x0000000818167825 */ /* 0x000fe200078e00ff */
[----:B---3--:R-:W-:-:S04]  /*57b0*/  ULEA UR6, UP1, UR4, UR6, 0x3 ;  /* 0x0000000604067291 */ /* 0x008fc8000f8218ff */
[----:B------:R-:W-:Y:S01]  /*57c0*/  ULEA.HI.X UR7, UR4, UR7, UR5, 0x3, UP1 ;  /* 0x0000000704077291 */ /* 0x000fe200088f1c05 */
[C---:B0-----:R-:W-:Y:S02]  /*57d0*/  LEA R28, P0, R26.reuse, UR14, 0x3 ;  /* 0x0000000e1a1c7c11 */ /* 0x041fe4000f8018ff */
[----:B------:R-:W-:Y:S02]  /*57e0*/  MOV R40, UR6 ;  /* 0x0000000600287c02 */ /* 0x000fe40008000f00 */
[----:B------:R-:W-:Y:S01]  /*57f0*/  LEA.HI.X R29, R26, UR15, R27, 0x3, P0 ;  /* 0x0000000f1a1d7c11 */ /* 0x000fe200080f1c1b */
[----:B------:R-:W-:Y:S01]  /*5800*/  IMAD.U32 R41, RZ, RZ, UR7 ;  /* 0x00000007ff297e24 */ /* 0x000fe2000f8e00ff */
[----:B------:R-:W-:Y:S02]  /*5810*/  IADD3 R23, PT, PT, R23, R31, RZ ;  /* 0x0000001f17177210 */ /* 0x000fe40007ffe0ff */
[----:B------:R-:W-:Y:S01]  /*5820*/  IADD3 R26, P0, PT, R28, R22, RZ ;  /* 0x000000161c1a7210 */ /* 0x000fe20007f1e0ff */
[----:B------:R-:W2:Y:S04]  /*5830*/  LDG.E.64.CONSTANT R36, desc[UR12][R28.64] ;  /* 0x0000000c1c247981 */ /* 0x000ea8000c1e9b00 */
[----:B------:R-:W2:Y:S01]  /*5840*/  LDG.E.64.CONSTANT R38, desc[UR12][R40.64] ;  /* 0x0000000c28267981 */ /* 0x000ea2000c1e9b00 */
[----:B------:R-:W-:-:S03]  /*5850*/  IADD3.X R27, PT, PT, R29, R23, RZ, P0, !PT ;  /* 0x000000171d1b7210 */ /* 0x000fc600007fe4ff */
[----:B------:R-:W3:Y:S04]  /*5860*/  LDG.E.64.CONSTANT R34, desc[UR12][R40.64+0x8] ;  /* 0x0000080c28227981 */ /* 0x000ee8000c1e9b00 */
[----:B------:R0:W3:Y:S04]  /*5870*/  LDG.E.64.CONSTANT R32, desc[UR12][R26.64] ;  /* 0x0000000c1a207981 */ /* 0x0000e8000c1e9b00 */
[----:B------:R-:W4:Y:S01]  /*5880*/  LDG.E.64.CONSTANT R30, desc[UR12][R40.64+0x10] ;  /* 0x0000100c281e7981 */ /* 0x000f22000c1e9b00 */
[----:B0-----:R-:W-:-:S03]  /*5890*/  IADD3 R26, P0, PT, R26, R22, RZ ;  /* 0x000000161a1a7210 */ /* 0x001fc60007f1e0ff */
[----:B------:R-:W5:Y:S02]  /*58a0*/  LDG.E.64.CONSTANT R40, desc[UR12][R40.64+0x18] ;  /* 0x0000180c28287981 */ /* 0x000f64000c1e9b00 */
[----:B------:R-:W-:Y:S01]  /*58b0*/  IMAD.X R27, R27, 0x1, R23, P0 ;  /* 0x000000011b1b7824 */ /* 0x000fe200000e0617 */
[----:B------:R-:W-:-:S04]  /*58c0*/  IADD3 R22, P0, PT, R26, R22, RZ ;  /* 0x000000161a167210 */ /* 0x000fc80007f1e0ff */
        /* <DEDUP_REMOVED lines=16> */
[----:B----4-:R-:W-:Y:S02]  /*59d0*/  IMAD R27, R29, R30, RZ ;  /* 0x0000001e1d1b7224 */ /* 0x010fe400078e02ff */
[----:B------:R-:W-:-:S04]  /*59e0*/  IMAD.WIDE.U32 R10, R30, R28, R10 ;  /* 0x0000001c1e0a7225 */ /* 0x000fc800078e000a */
[----:B------:R-:W-:Y:S02]  /*59f0*/  IMAD R27, R31, R28, R27 ;  /* 0x0000001c1f1b7224 */ /* 0x000fe400078e021b */
[----:B-----5:R-:W-:-:S03]  /*5a00*/  IMAD R23, R23, R40, RZ ;  /* 0x0000002817177224 */ /* 0x020fc600078e02ff */
[----:B------:R-:W-:Y:S01]  /*5a10*/  IADD3 R11, PT, PT, R11, R27, RZ ;  /* 0x0000001b0b0b7210 */ /* 0x000fe20007ffe0ff */
[-C--:B------:R-:W-:Y:S02]  /*5a20*/  IMAD R27, R41, R22.reuse, R23 ;  /* 0x00000016291b7224 */ /* 0x080fe400078e0217 */
[----:B------:R-:W-:-:S04]  /*5a30*/  IMAD.WIDE.U32 R22, R40, R22, R10 ;  /* 0x0000001628167225 */ /* 0x000fc800078e000a */
[----:B------:R-:W-:Y:S01]  /*5a40*/  IMAD.MOV.U32 R11, RZ, RZ, R22 ;  /* 0x000000ffff0b7224 */ /* 0x000fe200078e0016 */
[----:B------:R-:W-:-:S07]  /*5a50*/  IADD3 R10, PT, PT, R23, R27, RZ ;  /* 0x0000001b170a7210 */ /* 0x000fce0007ffe0ff */
.L_x_712:
        /* <DEDUP_REMOVED lines=10> */
[----:B------:R-:W-:Y:S01]  /*5b00*/  MOV R22, R18 ;  /* 0x0000001200167202 */ /* 0x000fe20000000f00 */
[C---:B-12---:R-:W-:Y:S01]  /*5b10*/  IMAD R26, R24.reuse, UR5, RZ ;  /* 0x00000005181a7c24 */ /* 0x046fe2000f8e02ff */
[----:B------:R-:W-:Y:S01]  /*5b20*/  MOV R23, R21 ;  /* 0x0000001500177202 */ /* 0x000fe20000000f00 */
[----:B------:R-:W1:Y:S02]  /*5b30*/  LDCU.64 UR10, c[0x0][0x388] ;  /* 0x00007100ff0a77ac */ /* 0x000e640008000a00 */
[----:B------:R-:W-:Y:S02]  /*5b40*/  IMAD R27, R25, UR4, R26 ;  /* 0x00000004191b7c24 */ /* 0x000fe4000f8e021a */
[----:B------:R-:W-:-:S04]  /*5b50*/  IMAD.WIDE.U32 R22, R24, UR4, R22 ;  /* 0x0000000418167c25 */ /* 0x000fc8000f8e0016 */
[----:B------:R-:W-:Y:S01]  /*5b60*/  IMAD.IADD R27, R23, 0x1, R27 ;  /* 0x00000001171b7824 */ /* 0x000fe200078e021b */
[----:B---3--:R-:W-:-:S04]  /*5b70*/  ULEA UR6, UP1, UR4, UR6, 0x3 ;  /* 0x0000000604067291 */ /* 0x008fc8000f8218ff */
[----:B------:R-:W-:Y:S01]  /*5b80*/  ULEA.HI.X UR7, UR4, UR7, UR5, 0x3, UP1 ;  /* 0x0000000704077291 */ /* 0x000fe200088f1c05 */
[C---:B-1----:R-:W-:Y:S02]  /*5b90*/  LEA R26, P0, R22.reuse, UR10, 0x3 ;  /* 0x0000000a161a7c11 */ /* 0x042fe4000f8018ff */
[----:B------:R-:W-:Y:S02]  /*5ba0*/  MOV R30, UR6 ;  /* 0x00000006001e7c02 */ /* 0x000fe40008000f00 */
[----:B------:R-:W-:Y:S02]  /*5bb0*/  LEA.HI.X R27, R22, UR11, R27, 0x3, P0 ;  /* 0x0000000b161b7c11 */ /* 0x000fe400080f1c1b */
[----:B------:R-:W-:Y:S02]  /*5bc0*/  MOV R31, UR7 ;  /* 0x00000007001f7c02 */ /* 0x000fe40008000f00 */
[C---:B------:R-:W-:Y:S01]  /*5bd0*/  LEA R32, P0, R24.reuse, R26, 0x3 ;  /* 0x0000001a18207211 */ /* 0x040fe200078018ff */
[----:B------:R-:W2:Y:S03]  /*5be0*/  LDG.E.64.CONSTANT R22, desc[UR12][R26.64] ;  /* 0x0000000c1a167981 */ /* 0x000ea6000c1e9b00 */
[----:B------:R-:W-:Y:S01]  /*5bf0*/  LEA.HI.X R33, R24, R27, R25, 0x3, P0 ;  /* 0x0000001b18217211 */ /* 0x000fe200000f1c19 */
[----:B0-----:R-:W2:Y:S05]  /*5c00*/  LDG.E.64.CONSTANT R28, desc[UR12][R30.64] ;  /* 0x0000000c1e1c7981 */ /* 0x001eaa000c1e9b00 */
        /* <DEDUP_REMOVED lines=16> */
.L_x_713:
[----:B------:R-:W-:Y:S05]  /*5d10*/  BRA.U UP0, `(.L_x_709) ;  /* 0x0000000100587547 */ /* 0x000fea000b800000 */
[----:B------:R-:W3:Y:S01]  /*5d20*/  LDCU.64 UR6, c[0x0][0x3a0] ;  /* 0x00007400ff0677ac */ /* 0x000ee20008000a00 */
[C---:B--2---:R-:W-:Y:S02]  /*5d30*/  IMAD R20, R24.reuse, UR5, RZ ;  /* 0x0000000518147c24 */ /* 0x044fe4000f8e02ff */
[----:B------:R-:W-:Y:S01]  /*5d40*/  IMAD.MOV.U32 R19, RZ, RZ, R21 ;  /* 0x000000ffff137224 */ /* 0x000fe200078e0015 */
[----:B------:R-:W2:Y:S01]  /*5d50*/  LDCU.64 UR10, c[0x0][0x388] ;  /* 0x00007100ff0a77ac */ /* 0x000ea20008000a00 */
[----:B------:R-:W-:Y:S02]  /*5d60*/  IMAD R25, R25, UR4, R20 ;  /* 0x0000000419197c24 */ /* 0x000fe4000f8e0214 */
[----:B------:R-:W-:-:S05]  /*5d70*/  IMAD.WIDE.U32 R18, R24, UR4, R18 ;  /* 0x0000000418127c25 */ /* 0x000fca000f8e0012 */
[----:B------:R-:W-:Y:S01]  /*5d80*/  IADD3 R19, PT, PT, R19, R25, RZ ;  /* 0x0000001913137210 */ /* 0x000fe20007ffe0ff */
[----:B---3--:R-:W-:-:S04]  /*5d90*/  ULEA UR6, UP0, UR4, UR6, 0x3 ;  /* 0x0000000604067291 */ /* 0x008fc8000f8018ff */
[----:B------:R-:W-:Y:S01]  /*5da0*/  ULEA.HI.X UR4, UR4, UR7, UR5, 0x3, UP0 ;  /* 0x0000000704047291 */ /* 0x000fe200080f1c05 */
[C---:B--2---:R-:W-:Y:S02]  /*5db0*/  LEA R22, P0, R18.reuse, UR10, 0x3 ;  /* 0x0000000a12167c11 */ /* 0x044fe4000f8018ff */
[----:B------:R-:W-:Y:S02]  /*5dc0*/  MOV R20, UR6 ;  /* 0x0000000600147c02 */ /* 0x000fe40008000f00 */
[----:B------:R-:W-:Y:S01]  /*5dd0*/  LEA.HI.X R23, R18, UR11, R19, 0x3, P0 ;  /* 0x0000000b12177c11 */ /* 0x000fe200080f1c13 */
[----:B------:R-:W-:-:S04]  /*5de0*/  IMAD.U32 R21, RZ, RZ, UR4 ;  /* 0x00000004ff157e24 */ /* 0x000fc8000f8e00ff */
        /* <DEDUP_REMOVED lines=9> */
.L_x_709:
[----:B------:R-:W-:Y:S05]  /*5e80*/  BSYNC.RECONVERGENT B0 ;  /* 0x0000000000007941 */ /* 0x000fea0003800200 */
.L_x_708:
[----:B------:R-:W-:Y:S01]  /*5e90*/  IADD3 R19, PT, PT, R44, 0x300, RZ ;  /* 0x000003002c137810 */ /* 0x000fe20007ffe0ff */
[----:B------:R-:W-:Y:S01]  /*5ea0*/  ULOP3.LUT UR17, UR8, 0x3, URZ, 0xc0, !UPT ;  /* 0x0000000308117892 */ /* 0x000fe2000f8ec0ff */
[----:B------:R-:W-:Y:S01]  /*5eb0*/  BSSY.RECONVERGENT B0, `(.L_x_714) ;  /* 0x00000eb000007945 */ /* 0x000fe20003800200 */
[----:B------:R-:W-:Y:S01]  /*5ec0*/  UIADD3 UR14, UP0, UPT, UR8, -0x1, URZ ;  /* 0xffffffff080e7890 */ /* 0x000fe2000ff1e0ff */
[----:B------:R-:W-:Y:S01]  /*5ed0*/  ISETP.GE.U32.AND P0, PT, R19, R0, PT ;  /* 0x000000001300720c */ /* 0x000fe20003f06070 */
[----:B------:R-:W-:Y:S02]  /*5ee0*/  UIADD3 UR18, UP1, UPT, UR17, -0x1, URZ ;  /* 0xffffffff11127890 */ /* 0x000fe4000ff3e0ff */
[----:B------:R-:W-:Y:S02]  /*5ef0*/  ULOP3.LUT UR16, UR8, 0x7, URZ, 0xc0, !UPT ;  /* 0x0000000708107892 */ /* 0x000fe4000f8ec0ff */
[----:B------:R-:W-:Y:S02]  /*5f00*/  UIADD3.X UR15, UPT, UPT, UR9, -0x1, URZ, UP0, !UPT ;  /* 0xffffffff090f7890 */ /* 0x000fe400087fe4ff */
[----:B------:R-:W-:-:S06]  /*5f10*/  UIADD3.X UR19, UPT, UPT, URZ, -0x1, URZ, UP1, !UPT ;  /* 0xffffffffff137890 */ /* 0x000fcc0008ffe4ff */
[----:B------:R-:W-:Y:S06]  /*5f20*/  @P0 BRA `(.L_x_715) ;  /* 0x0000000c008c0947 */ /* 0x000fec0003800000 */
[----:B------:R-:W3:Y:S01]  /*5f30*/  LDCU.64 UR6, c[0x0][0x390] ;  /* 0x00007200ff0677ac */ /* 0x000ee20008000a00 */
[----:B------:R-:W-:Y:S02]  /*5f40*/  UISETP.GE.U32.AND UP1, UPT, UR14, 0x7, UPT ;  /* 0x000000070e00788c */ /* 0x000fe4000bf26070 */
[----:B------:R-:W-:Y:S02]  /*5f50*/  UISETP.NE.U32.AND UP0, UPT, UR16, URZ, UPT ;  /* 0x000000ff1000728c */ /* 0x000fe4000bf05070 */
[----:B------:R-:W-:Y:S01]  /*5f60*/  UISETP.GE.U32.AND.EX UP1, UPT, UR15, URZ, UPT, UP1 ;  /* 0x000000ff0f00728c */ /* 0x000fe2000bf26110 */
[----:B------:R-:W-:Y:S01]  /*5f70*/  UMOV UR4, URZ ;  /* 0x000000ff00047c82 */ /* 0x000fe20008000000 */
[----:B------:R-:W-:Y:S01]  /*5f80*/  UISETP.NE.AND.EX UP0, UPT, URZ, URZ, UPT, UP0 ;  /* 0x000000ffff00728c */ /* 0x000fe2000bf05300 */
[----:B------:R-:W-:Y:S01]  /*5f90*/  UMOV UR5, URZ ;  /* 0x000000ff00057c82 */ /* 0x000fe20008000000 */
[----:B---3--:R-:W-:-:S04]  /*5fa0*/  IMAD R13, R17, UR6, RZ ;  /* 0x00000006110d7c24 */ /* 0x008fc8000f8e02ff */
[C---:B------:R-:W-:Y:S01]  /*5fb0*/  IMAD R19, R16.reuse, UR7, R13 ;  /* 0x0000000710137c24 */ /* 0x040fe2000f8e020d */
[----:B------:R-:W-:Y:S01]  /*5fc0*/  CS2R R12, SRZ ;  /* 0x00000000000c7805 */ /* 0x000fe2000001ff00 */
[----:B------:R-:W-:-:S04]  /*5fd0*/  IMAD.WIDE.U32 R16, R16, UR6, RZ ;  /* 0x0000000610107c25 */ /* 0x000fc8000f8e00ff */
[----:B------:R-:W-:Y:S01]  /*5fe0*/  IMAD.IADD R19, R17, 0x1, R19 ;  /* 0x0000000111137824 */ /* 0x000fe200078e0213 */
[----:B------:R-:W-:Y:S06]  /*5ff0*/  BRA.U !UP1, `(.L_x_716) ;  /* 0x00000005096c7547 */ /* 0x000fec000b800000 */
[----:B------:R-:W3:Y:S01]  /*6000*/  LDC.64 R22, c[0x0][0x3a0] ;  /* 0x0000e800ff167b82 */ /* 0x000ee20000000a00 */
[----:B------:R-:W4:Y:S01]  /*6010*/  LDCU.64 UR4, c[0x0][0x388] ;  /* 0x00007100ff0477ac */ /* 0x000f220008000a00 */
[----:B------:R-:W-:-:S06]  /*6020*/  CS2R R12, SRZ ;  /* 0x00000000000c7805 */ /* 0x000fcc000001ff00 */
[----:B------:R-:W5:Y:S01]  /*6030*/  LDC.64 R20, c[0x0][0x3a8] ;  /* 0x0000ea00ff147b82 */ /* 0x000f620000000a00 */
[----:B----4-:R-:W-:Y:S01]  /*6040*/  LEA R46, P0, R16, UR4, 0x3 ;  /* 0x00000004102e7c11 */ /* 0x010fe2000f8018ff */
[----:B------:R-:W-:-:S03]  /*6050*/  ULOP3.LUT UR4, UR8, 0xfffffff8, URZ, 0xc0, !UPT ;  /* 0xfffffff808047892 */ /* 0x000fc6000f8ec0ff */
[----:B------:R-:W-:Y:S01]  /*6060*/  LEA.HI.X R41, R16, UR5, R19, 0x3, P0 ;  /* 0x0000000510297c11 */ /* 0x000fe200080f1c13 */
[----:B------:R-:W-:Y:S01]  /*6070*/  ULOP3.LUT UR5, UR9, 0x7fffffff, URZ, 0xc0, !UPT ;  /* 0x7fffffff09057892 */ /* 0x000fe2000f8ec0ff */
[----:B---3--:R-:W-:Y:S02]  /*6080*/  IADD3 R22, P1, PT, R22, 0x20, RZ ;  /* 0x0000002016167810 */ /* 0x008fe40007f3e0ff */
[----:B------:R-:W-:Y:S02]  /*6090*/  UMOV UR6, UR4 ;  /* 0x0000000400067c82 */ /* 0x000fe40008000000 */
[----:B------:R-:W-:Y:S02]  /*60a0*/  IADD3.X R23, PT, PT, RZ, R23, RZ, P1, !PT ;  /* 0x00000017ff177210 */ /* 0x000fe40000ffe4ff */
[----:B------:R-:W-:Y:S01]  /*60b0*/  UMOV UR7, UR5 ;  /* 0x0000000500077c82 */ /* 0x000fe20008000000 */
[C-C-:B-----5:R-:W-:Y:S02]  /*60c0*/  SHF.L.U64.HI R40, R20.reuse, 0x3, R21.reuse ;  /* 0x0000000314287819 */ /* 0x160fe40000010215 */
[----:B------:R-:W-:-:S02]  /*60d0*/  SHF.L.U64.HI R21, R20, 0x6, R21 ;  /* 0x0000000614157819 */ /* 0x000fc40000010215 */
[----:B------:R-:W-:-:S07]  /*60e0*/  SHF.L.U32 R49, R20, 0x3, RZ ;  /* 0x0000000314317819 */ /* 0x000fce00000006ff */
.L_x_717:
[----:B--2---:R-:W-:Y:S01]  /*60f0*/  IMAD.MOV.U32 R24, RZ, RZ, R46 ;  /* 0x000000ffff187224 */ /* 0x004fe200078e002e */
[----:B------:R-:W-:Y:S01]  /*6100*/  MOV R25, R41 ;  /* 0x0000002900197202 */ /* 0x000fe20000000f00 */
[----:B------:R-:W2:Y:S01]  /*6110*/  LDG.E.64.CONSTANT R38, desc[UR12][R22.64+-0x20] ;  /* 0xffffe00c16267981 */ /* 0x000ea2000c1e9b00 */
[----:B-1----:R-:W-:-:S03]  /*6120*/  IADD3 R26, P0, PT, R46, R49, RZ ;  /* 0x000000312e1a7210 */ /* 0x002fc60007f1e0ff */
[----:B------:R-:W3:Y:S04]  /*6130*/  LDG.E.64.CONSTANT R34, desc[UR12][R22.64+-0x18] ;  /* 0xffffe80c16227981 */ /* 0x000ee8000c1e9b00 */
[----:B------:R-:W2:Y:S01]  /*6140*/  LDG.E.64.CONSTANT R24, desc[UR12][R24.64] ;  /* 0x0000000c18187981 */ /* 0x000ea2000c1e9b00 */
[----:B------:R-:W-:-:S03]  /*6150*/  IADD3.X R27, PT, PT, R41, R40, RZ, P0, !PT ;  /* 0x00000028291b7210 */ /* 0x000fc600007fe4ff */
[----:B------:R-:W4:Y:S04]  /*6160*/  LDG.E.64.CONSTANT R30, desc[UR12][R22.64+-0x10] ;  /* 0xfffff00c161e7981 */ /* 0x000f28000c1e9b00 */
[----:B------:R1:W3:Y:S02]  /*6170*/  LDG.E.64.CONSTANT R32, desc[UR12][R26.64] ;  /* 0x0000000c1a207981 */ /* 0x0002e4000c1e9b00 */
[----:B-1----:R-:W-:-:S05]  /*6180*/  IADD3 R26, P0, PT, R26, R49, RZ ;  /* 0x000000311a1a7210 */ /* 0x002fca0007f1e0ff */
[----:B------:R-:W-:-:S05]  /*6190*/  IMAD.X R27, R27, 0x1, R40, P0 ;  /* 0x000000011b1b7824 */ /* 0x000fca00000e0628 */
[----:B0-----:R0:W4:Y:S01]  /*61a0*/  LDG.E.64.CONSTANT R28, desc[UR12][R26.64] ;  /* 0x0000000c1a1c7981 */ /* 0x001122000c1e9b00 */
[----:B------:R-:W-:Y:S01]  /*61b0*/  MOV R36, R13 ;  /* 0x0000000d00247202 */ /* 0x000fe20000000f00 */
[----:B------:R-:W-:Y:S02]  /*61c0*/  IMAD.MOV.U32 R37, RZ, RZ, R12 ;  /* 0x000000ffff257224 */ /* 0x000fe400078e000c */
[----:B------:R-:W5:Y:S01]  /*61d0*/  LDG.E.64.CONSTANT R12, desc[UR12][R22.64+-0x8] ;  /* 0xfffff80c160c7981 */ /* 0x000f62000c1e9b00 */
[----:B0-----:R-:W-:-:S04]  /*61e0*/  IADD3 R26, P0, PT, R26, R49, RZ ;  /* 0x000000311a1a7210 */ /* 0x001fc80007f1e0ff */
[----:B------:R-:W-:Y:S01]  /*61f0*/  IADD3.X R27, PT, PT, R27, R40, RZ, P0, !PT ;  /* 0x000000281b1b7210 */ /* 0x000fe200007fe4ff */
[----:B--2---:R-:W-:Y:S02]  /*6200*/  IMAD R25, R25, R38, RZ ;  /* 0x0000002619197224 */ /* 0x004fe400078e02ff */
[----:B------:R-:W-:-:S04]  /*6210*/  IMAD.WIDE.U32 R36, R38, R24, R36 ;  /* 0x0000001826247225 */ /* 0x000fc800078e0024 */
[----:B------:R-:W-:Y:S02]  /*6220*/  IMAD R39, R39, R24, R25 ;  /* 0x0000001827277224 */ /* 0x000fe400078e0219 */
[----:B------:R0:W5:Y:S01]  /*6230*/  LDG.E.64.CONSTANT R24, desc[UR12][R26.64] ;  /* 0x0000000c1a187981 */ /* 0x000162000c1e9b00 */
[----:B---3--:R-:W-:Y:S02]  /*6240*/  IMAD R33, R33, R34, RZ ;  /* 0x0000002221217224 */ /* 0x008fe400078e02ff */
[----:B------:R-:W-:Y:S02]  /*6250*/  IADD3 R37, PT, PT, R37, R39, RZ ;  /* 0x0000002725257210 */ /* 0x000fe40007ffe0ff */
[-C--:B------:R-:W-:Y:S01]  /*6260*/  IMAD R33, R35, R32.reuse, R33 ;  /* 0x0000002023217224 */ /* 0x080fe200078e0221 */
[----:B------:R-:W2:Y:S01]  /*6270*/  LDG.E.64.CONSTANT R38, desc[UR12][R22.64] ;  /* 0x0000000c16267981 */ /* 0x000ea2000c1e9b00 */
[----:B------:R-:W-:Y:S01]  /*6280*/  IMAD.WIDE.U32 R34, R34, R32, R36 ;  /* 0x0000002022227225 */ /* 0x000fe200078e0024 */
[----:B------:R-:W-:-:S04]  /*6290*/  IADD3 R32, P0, PT, R26, R49, RZ ;  /* 0x000000311a207210 */ /* 0x000fc80007f1e0ff */
[----:B------:R-:W-:Y:S01]  /*62a0*/  IADD3 R35, PT, PT, R35, R33, RZ ;  /* 0x0000002123237210 */ /* 0x000fe20007ffe0ff */
[----:B------:R-:W-:-:S05]  /*62b0*/  IMAD.X R33, R27, 0x1, R40, P0 ;  /* 0x000000011b217824 */ /* 0x000fca00000e0628 */
[----:B------:R-:W2:Y:S01]  /*62c0*/  LDG.E.64.CONSTANT R36, desc[UR12][R32.64] ;  /* 0x0000000c20247981 */ /* 0x000ea2000c1e9b00 */
[----:B----4-:R-:W-:Y:S02]  /*62d0*/  IMAD R29, R29, R30, RZ ;  /* 0x0000001e1d1d7224 */ /* 0x010fe400078e02ff */
[-C--:B0-----:R-:W-:Y:S02]  /*62e0*/  IMAD.WIDE.U32 R26, R30, R28.reuse, R34 ;  /* 0x0000001c1e1a7225 */ /* 0x081fe400078e0022 */
[----:B------:R-:W3:Y:S02]  /*62f0*/  LDG.E.64.CONSTANT R34, desc[UR12][R22.64+0x8] ;  /* 0x0000080c16227981 */ /* 0x000ee4000c1e9b00 */
[----:B------:R-:W-:Y:S01]  /*6300*/  IMAD R29, R31, R28, R29 ;  /* 0x0000001c1f1d7224 */ /* 0x000fe200078e021d */
[----:B------:R-:W-:Y:S01]  /*6310*/  IADD3 R28, P0, PT, R32, R49, RZ ;  /* 0x00000031201c7210 */ /* 0x000fe20007f1e0ff */
[----:B------:R-:W4:Y:S03]  /*6320*/  LDG.E.64.CONSTANT R30, desc[UR12][R22.64+0x10] ;  /* 0x0000100c161e7981 */ /* 0x000f26000c1e9b00 */
[----:B------:R-:W-:-:S02]  /*6330*/  IADD3 R27, PT, PT, R27, R29, RZ ;  /* 0x0000001d1b1b7210 */ /* 0x000fc40007ffe0ff */
[----:B------:R-:W-:-:S05]  /*6340*/  IADD3.X R29, PT, PT, R33, R40, RZ, P0, !PT ;  /* 0x00000028211d7210 */ /* 0x000fca00007fe4ff */
[----:B------:R0:W3:Y:S02]  /*6350*/  LDG.E.64.CONSTANT R32, desc[UR12][R28.64] ;  /* 0x0000000c1c207981 */ /* 0x0000e4000c1e9b00 */
[----:B0-----:R-:W-:-:S05]  /*6360*/  IADD3 R28, P0, PT, R28, R49, RZ ;  /* 0x000000311c1c7210 */ /* 0x001fca0007f1e0ff */
[----:B------:R-:W-:Y:S02]  /*6370*/  IMAD.X R29, R29, 0x1, R40, P0 ;  /* 0x000000011d1d7824 */ /* 0x000fe400000e0628 */
[----:B-----5:R-:W-:-:S04]  /*6380*/  IMAD R25, R25, R12, RZ ;  /* 0x0000000c19197224 */ /* 0x020fc800078e02ff */
[-C--:B------:R-:W-:Y:S02]  /*6390*/  IMAD R50, R13, R24.reuse, R25 ;  /* 0x000000180d327224 */ /* 0x080fe400078e0219 */
[----:B------:R-:W-:Y:S01]  /*63a0*/  IMAD.WIDE.U32 R24, R12, R24, R26 ;  /* 0x000000180c187225 */ /* 0x000fe200078e001a */
[----:B------:R-:W-:Y:S01]  /*63b0*/  IADD3 R12, P0, PT, R28, R49, RZ ;  /* 0x000000311c0c7210 */ /* 0x000fe20007f1e0ff */
[----:B------:R-:W4:Y:S03]  /*63c0*/  LDG.E.64.CONSTANT R26, desc[UR12][R28.64] ;  /* 0x0000000c1c1a7981 */ /* 0x000f26000c1e9b00 */
[----:B------:R-:W-:-:S06]  /*63d0*/  IADD3.X R13, PT, PT, R29, R40, RZ, P0, !PT ;  /* 0x000000281d0d7210 */ /* 0x000fcc00007fe4ff */
[----:B------:R-:W5:Y:S04]  /*63e0*/  LDG.E.64.CONSTANT R12, desc[UR12][R12.64] ;  /* 0x0000000c0c0c7981 */ /* 0x000f68000c1e9b00 */
[----:B------:R0:W5:Y:S01]  /*63f0*/  LDG.E.64.CONSTANT R28, desc[UR12][R22.64+0x18] ;  /* 0x0000180c161c7981 */ /* 0x000162000c1e9b00 */
[----:B------:R-:W-:Y:S01]  /*6400*/  IADD3 R25, PT, PT, R25, R50, RZ ;  /* 0x0000003219197210 */ /* 0x000fe20007ffe0ff */
[----:B--2---:R-:W-:-:S04]  /*6410*/  IMAD R37, R37, R38, RZ ;  /* 0x0000002625257224 */ /* 0x004fc800078e02ff */
[-C--:B------:R-:W-:Y:S02]  /*6420*/  IMAD R37, R39, R36.reuse, R37 ;  /* 0x0000002427257224 */ /* 0x080fe400078e0225 */
[----:B------:R-:W-:-:S04]  /*6430*/  IMAD.WIDE.U32 R24, R38, R36, R24 ;  /* 0x0000002426187225 */ /* 0x000fc800078e0018 */
[----:B------:R-:W-:Y:S02]  /*6440*/  IMAD.IADD R25, R25, 0x1, R37 ;  /* 0x0000000119197824 */ /* 0x000fe400078e0225 */
[----:B---3--:R-:W-:Y:S02]  /*6450*/  IMAD R33, R33, R34, RZ ;  /* 0x0000002221217224 */ /* 0x008fe400078e02ff */
[----:B------:R-:W-:-:S04]  /*6460*/  IMAD.WIDE.U32 R24, R34, R32, R24 ;  /* 0x0000002022187225 */ /* 0x000fc800078e0018 */
[----:B------:R-:W-:Y:S01]  /*6470*/  IMAD R33, R35, R32, R33 ;  /* 0x0000002023217224 */ /* 0x000fe200078e0221 */
[----:B------:R-:W-:-:S04]  /*6480*/  UIADD3 UR6, UP1, UPT, UR6, -0x8, URZ ;  /* 0xfffffff806067890 */ /* 0x000fc8000ff3e0ff */
[----:B------:R-:W-:Y:S01]  /*6490*/  IADD3 R25, PT, PT, R25, R33, RZ ;  /* 0x0000002119197210 */ /* 0x000fe20007ffe0ff */
[----:B------:R-:W-:Y:S02]  /*64a0*/  UIADD3.X UR7, UPT, UPT, UR7, -0x1, URZ, UP1, !UPT ;  /* 0xffffffff07077890 */ /* 0x000fe40008ffe4ff */
[----:B------:R-:W-:-:S04]  /*64b0*/  UISETP.NE.U32.AND UP1, UPT, UR6, URZ, UPT ;  /* 0x000000ff0600728c */ /* 0x000fc8000bf25070 */
[----:B------:R-:W-:Y:S01]  /*64c0*/  UISETP.NE.AND.EX UP1, UPT, UR7, URZ, UPT, UP1 ;  /* 0x000000ff0700728c */ /* 0x000fe2000bf25310 */
[----:B0-----:R-:W-:Y:S02]  /*64d0*/  IADD3 R22, P1, PT, R22, 0x40, RZ ;  /* 0x0000004016167810 */ /* 0x001fe40007f3e0ff */
[----:B------:R-:W-:-:S03]  /*64e0*/  LEA R46, P0, R20, R46, 0x6 ;  /* 0x0000002e142e7211 */ /* 0x000fc600078030ff */
[----:B------:R-:W-:Y:S02]  /*64f0*/  IMAD.X R23, RZ, RZ, R23, P1 ;  /* 0x000000ffff177224 */ /* 0x000fe400008e0617 */
[----:B------:R-:W-:Y:S02]  /*6500*/  IMAD.X R41, R41, 0x1, R21, P0 ;  /* 0x0000000129297824 */ /* 0x000fe400000e0615 */
[----:B----4-:R-:W-:Y:S02]  /*6510*/  IMAD R27, R27, R30, RZ ;  /* 0x0000001e1b1b7224 */ /* 0x010fe400078e02ff */
[----:B------:R-:W-:-:S04]  /*6520*/  IMAD.WIDE.U32 R24, R30, R26, R24 ;  /* 0x0000001a1e187225 */ /* 0x000fc800078e0018 */
[----:B------:R-:W-:-:S05]  /*6530*/  IMAD R27, R31, R26, R27 ;  /* 0x0000001a1f1b7224 */ /* 0x000fca00078e021b */
[----:B------:R-:W-:Y:S01]  /*6540*/  IADD3 R25, PT, PT, R25, R27, RZ ;  /* 0x0000001b19197210 */ /* 0x000fe20007ffe0ff */
[----:B-----5:R-:W-:Y:S02]  /*6550*/  IMAD R13, R13, R28, RZ ;  /* 0x0000001c0d0d7224 */ /* 0x020fe400078e02ff */
[----:B------:R-:W-:-:S04]  /*6560*/  IMAD.WIDE.U32 R24, R28, R12, R24 ;  /* 0x0000000c1c187225 */ /* 0x000fc800078e0018 */
[----:B------:R-:W-:-:S05]  /*6570*/  IMAD R13, R29, R12, R13 ;  /* 0x0000000c1d0d7224 */ /* 0x000fca00078e020d */
[----:B------:R-:W-:Y:S02]  /*6580*/  IADD3 R12, PT, PT, R25, R13, RZ ;  /* 0x0000000d190c7210 */ /* 0x000fe40007ffe0ff */
[----:B------:R-:W-:Y:S01]  /*6590*/  MOV R13, R24 ;  /* 0x00000018000d7202 */ /* 0x000fe20000000f00 */
[----:B------:R-:W-:Y:S06]  /*65a0*/  BRA.U UP1, `(.L_x_717) ;  /* 0xfffffff901d07547 */ /* 0x000fec000b83ffff */
.L_x_716:
[----:B------:R-:W-:Y:S05]  /*65b0*/  BRA.U !UP0, `(.L_x_715) ;  /* 0x0000000508e87547 */ /* 0x000fea000b800000 */
[----:B------:R-:W3:Y:S01]  /*65c0*/  LDC.64 R22, c[0x0][0x3a8] ;  /* 0x0000ea00ff167b82 */ /* 0x000ee20000000a00 */
[----:B------:R-:W-:Y:S02]  /*65d0*/  UISETP.GE.U32.AND UP1, UPT, UR16, 0x4, UPT ;  /* 0x000000041000788c */ /* 0x000fe4000bf26070 */
[----:B------:R-:W-:Y:S02]  /*65e0*/  UISETP.NE.U32.AND UP0, UPT, UR17, URZ, UPT ;  /* 0x000000ff1100728c */ /* 0x000fe4000bf05070 */
[----:B------:R-:W-:Y:S02]  /*65f0*/  UISETP.GE.U32.AND.EX UP1, UPT, URZ, URZ, UPT, UP1 ;  /* 0x000000ffff00728c */ /* 0x000fe4000bf26110 */
[----:B------:R-:W-:-:S07]  /*6600*/  UISETP.NE.AND.EX UP0, UPT, URZ, URZ, UPT, UP0 ;  /* 0x000000ffff00728c */ /* 0x000fce000bf05300 */
[----:B------:R-:W-:Y:S05]  /*6610*/  BRA.U !UP1, `(.L_x_718) ;  /* 0x0000000109d07547 */ /* 0x000fea000b800000 */
[----:B------:R-:W4:Y:S01]  /*6620*/  LDCU.64 UR6, c[0x0][0x3a0] ;  /* 0x00007400ff0677ac */ /* 0x000f220008000a00 */
[----:B------:R-:W-:Y:S01]  /*6630*/  MOV R18, R16 ;  /* 0x0000001000127202 */ /* 0x000fe20000000f00 */
[C---:B---3--:R-:W-:Y:S01]  /*6640*/  IMAD R20, R22.reuse, UR5, RZ ;  /* 0x0000000516147c24 */ /* 0x048fe2000f8e02ff */
[----:B0-----:R-:W-:Y:S01]  /*6650*/  SHF.L.U32 R29, R23, 0x3, RZ ;  /* 0x00000003171d7819 */ /* 0x001fe200000006ff */
[----:B------:R-:W1:Y:S02]  /*6660*/  LDCU.64 UR10, c[0x0][0x388] ;  /* 0x00007100ff0a77ac */ /* 0x000e640008000a00 */
[----:B--2---:R-:W-:-:S04]  /*6670*/  IMAD.WIDE.U32 R24, R22, UR4, R18 ;  /* 0x0000000416187c25 */ /* 0x004fc8000f8e0012 */
[----:B------:R-:W-:-:S04]  /*6680*/  IMAD R21, R23, UR4, R20 ;  /* 0x0000000417157c24 */ /* 0x000fc8000f8e0214 */
[----:B------:R-:W-:Y:S02]  /*6690*/  IMAD.IADD R25, R25, 0x1, R21 ;  /* 0x0000000119197824 */ /* 0x000fe400078e0215 */
[----:B------:R-:W-:Y:S01]  /*66a0*/  IMAD.WIDE.U32 R20, R22, 0x8, RZ ;  /* 0x0000000816147825 */ /* 0x000fe200078e00ff */
[----:B----4-:R-:W-:-:S03]  /*66b0*/  ULEA UR6, UP1, UR4, UR6, 0x3 ;  /* 0x0000000604067291 */ /* 0x010fc6000f8218ff */
[----:B------:R-:W-:Y:S01]  /*66c0*/  IMAD.IADD R21, R21, 0x1, R29 ;  /* 0x0000000115157824 */ /* 0x000fe200078e021d */
[----:B------:R-:W-:Y:S01]  /*66d0*/  ULEA.HI.X UR7, UR4, UR7, UR5, 0x3, UP1 ;  /* 0x0000000704077291 */ /* 0x000fe200088f1c05 */
[C---:B-1----:R-:W-:Y:S02]  /*66e0*/  LEA R26, P0, R24.reuse, UR10, 0x3 ;  /* 0x0000000a181a7c11 */ /* 0x042fe4000f8018ff */
[----:B------:R-:W-:Y:S02]  /*66f0*/  MOV R38, UR6 ;  /* 0x0000000600267c02 */ /* 0x000fe40008000f00 */
[----:B------:R-:W-:Y:S02]  /*6700*/  LEA.HI.X R27, R24, UR11, R25, 0x3, P0 ;  /* 0x0000000b181b7c11 */ /* 0x000fe400080f1c19 */
[----:B------:R-:W-:Y:S02]  /*6710*/  MOV R39, UR7 ;  /* 0x0000000700277c02 */ /* 0x000fe40008000f00 */
[----:B------:R-:W-:Y:S01]  /*6720*/  IADD3 R24, P0, PT, R26, R20, RZ ;  /* 0x000000141a187210 */ /* 0x000fe20007f1e0ff */
[----:B------:R-:W2:Y:S04]  /*6730*/  LDG.E.64.CONSTANT R34, desc[UR12][R26.64] ;  /* 0x0000000c1a227981 */ /* 0x000ea8000c1e9b00 */
[----:B------:R-:W2:Y:S01]  /*6740*/  LDG.E.64.CONSTANT R36, desc[UR12][R38.64] ;  /* 0x0000000c26247981 */ /* 0x000ea2000c1e9b00 */
[----:B------:R-:W-:-:S03]  /*6750*/  IADD3.X R25, PT, PT, R27, R21, RZ, P0, !PT ;  /* 0x000000151b197210 */ /* 0x000fc600007fe4ff */
[----:B------:R-:W3:Y:S04]  /*6760*/  LDG.E.64.CONSTANT R32, desc[UR12][R38.64+0x8] ;  /* 0x0000080c26207981 */ /* 0x000ee8000c1e9b00 */
[----:B------:R0:W3:Y:S04]  /*6770*/  LDG.E.64.CONSTANT R30, desc[UR12][R24.64] ;  /* 0x0000000c181e7981 */ /* 0x0000e8000c1e9b00 */
[----:B------:R-:W4:Y:S01]  /*6780*/  LDG.E.64.CONSTANT R28, desc[UR12][R38.64+0x10] ;  /* 0x0000100c261c7981 */ /* 0x000f22000c1e9b00 */
[----:B0-----:R-:W-:-:S04]  /*6790*/  IADD3 R24, P0, PT, R24, R20, RZ ;  /* 0x0000001418187210 */ /* 0x001fc80007f1e0ff */
[----:B------:R-:W-:Y:S01]  /*67a0*/  IADD3.X R25, PT, PT, R25, R21, RZ, P0, !PT ;  /* 0x0000001519197210 */ /* 0x000fe200007fe4ff */
[----:B------:R-:W5:Y:S01]  /*67b0*/  LDG.E.64.CONSTANT R38, desc[UR12][R38.64+0x18] ;  /* 0x0000180c26267981 */ /* 0x000f62000c1e9b00 */
[----:B------:R-:W-:-:S03]  /*67c0*/  IADD3 R20, P0, PT, R24, R20, RZ ;  /* 0x0000001418147210 */ /* 0x000fc60007f1e0ff */
[----:B------:R-:W4:Y:S02]  /*67d0*/  LDG.E.64.CONSTANT R26, desc[UR12][R24.64] ;  /* 0x0000000c181a7981 */ /* 0x000f24000c1e9b00 */
[----:B------:R-:W-:-:S06]  /*67e0*/  IMAD.X R21, R25, 0x1, R21, P0 ;  /* 0x0000000119157824 */ /* 0x000fcc00000e0615 */
        /* <DEDUP_REMOVED lines=13> */
[----:B------:R-:W-:Y:S01]  /*68c0*/  IADD3 R13, PT, PT, R13, R31, RZ ;  /* 0x0000001f0d0d7210 */ /* 0x000fe20007ffe0ff */
[----:B----4-:R-:W-:Y:S02]  /*68d0*/  IMAD R25, R27, R28, RZ ;  /* 0x0000001c1b197224 */ /* 0x010fe400078e02ff */
[----:B------:R-:W-:-:S04]  /*68e0*/  IMAD.WIDE.U32 R12, R28, R26, R12 ;  /* 0x0000001a1c0c7225 */ /* 0x000fc800078e000c */
[----:B------:R-:W-:Y:S02]  /*68f0*/  IMAD R25, R29, R26, R25 ;  /* 0x0000001a1d197224 */ /* 0x000fe400078e0219 */
[----:B-----5:R-:W-:Y:S02]  /*6900*/  IMAD R21, R21, R38, RZ ;  /* 0x0000002615157224 */ /* 0x020fe400078e02ff */
[----:B------:R-:W-:Y:S02]  /*6910*/  IMAD.IADD R13, R13, 0x1, R25 ;  /* 0x000000010d0d7824 */ /* 0x000fe400078e0219 */
[-C--:B------:R-:W-:Y:S02]  /*6920*/  IMAD R25, R39, R20.reuse, R21 ;  /* 0x0000001427197224 */ /* 0x080fe400078e0215 */
[----:B------:R-:W-:-:S05]  /*6930*/  IMAD.WIDE.U32 R20, R38, R20, R12 ;  /* 0x0000001426147225 */ /* 0x000fca00078e000c */
[----:B------:R-:W-:Y:S02]  /*6940*/  IADD3 R12, PT, PT, R21, R25, RZ ;  /* 0x00000019150c7210 */ /* 0x000fe40007ffe0ff */
[----:B------:R-:W-:-:S07]  /*6950*/  MOV R13, R20 ;  /* 0x00000014000d7202 */ /* 0x000fce0000000f00 */
.L_x_718:
[----:B------:R-:W-:Y:S05]  /*6960*/  BRA.U !UP0, `(.L_x_715) ;  /* 0x0000000108fc7547 */ /* 0x000fea000b800000 */
[----:B------:R-:W-:Y:S02]  /*6970*/  UISETP.NE.U32.AND UP1, UPT, UR18, URZ, UPT ;  /* 0x000000ff1200728c */ /* 0x000fe4000bf25070 */
[----:B------:R-:W-:Y:S02]  /*6980*/  ULOP3.LUT UR6, UR8, 0x1, URZ, 0xc0, !UPT ;  /* 0x0000000108067892 */ /* 0x000fe4000f8ec0ff */
[----:B------:R-:W-:Y:S02]  /*6990*/  UISETP.NE.AND.EX UP1, UPT, UR19, URZ, UPT, UP1 ;  /* 0x000000ff1300728c */ /* 0x000fe4000bf25310 */
[----:B------:R-:W-:-:S04]  /*69a0*/  UISETP.NE.U32.AND UP0, UPT, UR6, 0x1, UPT ;  /* 0x000000010600788c */ /* 0x000fc8000bf05070 */
[----:B------:R-:W-:-:S03]  /*69b0*/  UISETP.NE.U32.AND.EX UP0, UPT, URZ, URZ, UPT, UP0 ;  /* 0x000000ffff00728c */ /* 0x000fc6000bf05100 */
[----:B------:R-:W-:Y:S08]  /*69c0*/  BRA.U !UP1, `(.L_x_719) ;  /* 0x0000000109887547 */ /* 0x000ff0000b800000 */
[----:B------:R-:W4:Y:S01]  /*69d0*/  LDCU.64 UR6, c[0x0][0x3a0] ;  /* 0x00007400ff0677ac */ /* 0x000f220008000a00 */
[----:B--2---:R-:W-:Y:S01]  /*69e0*/  MOV R25, R19 ;  /* 0x0000001300197202 */ /* 0x004fe20000000f00 */
[C---:B---3--:R-:W-:Y:S01]  /*69f0*/  IMAD R20, R22.reuse, UR5, RZ ;  /* 0x0000000516147c24 */ /* 0x048fe2000f8e02ff */
[----:B------:R-:W2:Y:S01]  /*6a00*/  LDCU.64 UR10, c[0x0][0x388] ;  /* 0x00007100ff0a77ac */ /* 0x000ea20008000a00 */
[----:B------:R-:W-:Y:S02]  /*6a10*/  IMAD.MOV.U32 R24, RZ, RZ, R16 ;  /* 0x000000ffff187224 */ /* 0x000fe400078e0010 */
[----:B------:R-:W-:Y:S02]  /*6a20*/  IMAD R21, R23, UR4, R20 ;  /* 0x0000000417157c24 */ /* 0x000fe4000f8e0214 */
[----:B------:R-:W-:-:S05]  /*6a30*/  IMAD.WIDE.U32 R24, R22, UR4, R24 ;  /* 0x0000000416187c25 */ /* 0x000fca000f8e0018 */
[----:B------:R-:W-:Y:S01]  /*6a40*/  IADD3 R21, PT, PT, R25, R21, RZ ;  /* 0x0000001519157210 */ /* 0x000fe20007ffe0ff */
[----:B----4-:R-:W-:-:S04]  /*6a50*/  ULEA UR6, UP1, UR4, UR6, 0x3 ;  /* 0x0000000604067291 */ /* 0x010fc8000f8218ff */
[----:B------:R-:W-:Y:S01]  /*6a60*/  ULEA.HI.X UR7, UR4, UR7, UR5, 0x3, UP1 ;  /* 0x0000000704077291 */ /* 0x000fe200088f1c05 */
[----:B--2---:R-:W-:Y:S01]  /*6a70*/  LEA R20, P0, R24, UR10, 0x3 ;  /* 0x0000000a18147c11 */ /* 0x004fe2000f8018ff */
[----:B0-----:R-:W-:-:S03]  /*6a80*/  IMAD.U32 R28, RZ, RZ, UR6 ;  /* 0x00000006ff1c7e24 */ /* 0x001fc6000f8e00ff */
[----:B------:R-:W-:Y:S02]  /*6a90*/  LEA.HI.X R21, R24, UR11, R21, 0x3, P0 ;  /* 0x0000000b18157c11 */ /* 0x000fe400080f1c15 */
[----:B------:R-:W-:Y:S02]  /*6aa0*/  MOV R29, UR7 ;  /* 0x00000007001d7c02 */ /* 0x000fe40008000f00 */
[C---:B------:R-:W-:Y:S01]  /*6ab0*/  LEA R30, P0, R22.reuse, R20, 0x3 ;  /* 0x00000014161e7211 */ /* 0x040fe200078018ff */
[----:B------:R-:W2:Y:S04]  /*6ac0*/  LDG.E.64.CONSTANT R24, desc[UR12][R20.64] ;  /* 0x0000000c14187981 */ /* 0x000ea8000c1e9b00 */
[----:B-1----:R-:W2:Y:S01]  /*6ad0*/  LDG.E.64.CONSTANT R26, desc[UR12][R28.64] ;  /* 0x0000000c1c1a7981 */ /* 0x002ea2000c1e9b00 */
[----:B------:R-:W-:-:S06]  /*6ae0*/  LEA.HI.X R31, R22, R21, R23, 0x3, P0 ;  /* 0x00000015161f7211 */ /* 0x000fcc00000f1c17 */
        /* <DEDUP_REMOVED lines=15> */
[----:B------:R-:W-:-:S07]  /*6be0*/  MOV R13, R28 ;  /* 0x0000001c000d7202 */ /* 0x000fce0000000f00 */
.L_x_719:
[----:B------:R-:W-:Y:S05]  /*6bf0*/  BRA.U UP0, `(.L_x_715) ;  /* 0x0000000100587547 */ /* 0x000fea000b800000 */
[----:B------:R-:W4:Y:S01]  /*6c00*/  LDCU.64 UR6, c[0x0][0x3a0] ;  /* 0x00007400ff0677ac */ /* 0x000f220008000a00 */
[----:B------:R-:W-:Y:S01]  /*6c10*/  MOV R17, R19 ;  /* 0x0000001300117202 */ /* 0x000fe20000000f00 */
[C---:B---3--:R-:W-:Y:S01]  /*6c20*/  IMAD R18, R22.reuse, UR5, RZ ;  /* 0x0000000516127c24 */ /* 0x048fe2000f8e02ff */
[----:B------:R-:W3:Y:S01]  /*6c30*/  LDCU.64 UR10, c[0x0][0x388] ;  /* 0x00007100ff0a77ac */ /* 0x000ee20008000a00 */
[----:B------:R-:W-:-:S04]  /*6c40*/  IMAD.WIDE.U32 R16, R22, UR4, R16 ;  /* 0x0000000416107c25 */ /* 0x000fc8000f8e0010 */
[----:B------:R-:W-:-:S04]  /*6c50*/  IMAD R23, R23, UR4, R18 ;  /* 0x0000000417177c24 */ /* 0x000fc8000f8e0212 */
[----:B------:R-:W-:Y:S01]  /*6c60*/  IMAD.IADD R17, R17, 0x1, R23 ;  /* 0x0000000111117824 */ /* 0x000fe200078e0217 */
[----:B----4-:R-:W-:-:S04]  /*6c70*/  ULEA UR6, UP0, UR4, UR6, 0x3 ;  /* 0x0000000604067291 */ /* 0x010fc8000f8018ff */
[----:B------:R-:W-:Y:S01]  /*6c80*/  ULEA.HI.X UR4, UR4, UR7, UR5, 0x3, UP0 ;  /* 0x0000000704047291 */ /* 0x000fe200080f1c05 */
[C---:B---3--:R-:W-:Y:S02]  /*6c90*/  LEA R18, P0, R16.reuse, UR10, 0x3 ;  /* 0x0000000a10127c11 */ /* 0x048fe4000f8018ff */
[----:B------:R-:W-:Y:S02]  /*6ca0*/  MOV R20, UR6 ;  /* 0x0000000600147c02 */ /* 0x000fe40008000f00 */
        /* <DEDUP_REMOVED lines=9> */
[----:B------:R-:W-:-:S03]  /*6d40*/  MOV R13, R22 ;  /* 0x00000016000d7202 */ /* 0x000fc60000000f00 */
[----:B------:R-:W-:-:S07]  /*6d50*/  IMAD.IADD R12, R23, 0x1, R25 ;  /* 0x00000001170c7824 */ /* 0x000fce00078e0219 */
.L_x_715:
[----:B------:R-:W-:Y:S05]  /*6d60*/  BSYNC.RECONVERGENT B0 ;  /* 0x0000000000007941 */ /* 0x000fea0003800200 */
.L_x_714:
[----:B------:R-:W-:Y:S01]  /*6d70*/  IADD3 R17, PT, PT, R44, 0x380, RZ ;  /* 0x000003802c117810 */ /* 0x000fe20007ffe0ff */
[----:B------:R-:W-:Y:S03]  /*6d80*/  BSSY.RECONVERGENT B0, `(.L_x_677) ;  /* 0x00000e5000007945 */ /* 0x000fe60003800200 */
[----:B------:R-:W-:-:S13]  /*6d90*/  ISETP.GE.U32.AND P0, PT, R17, R0, PT ;  /* 0x000000001100720c */ /* 0x000fda0003f06070 */
[----:B------:R-:W-:Y:S05]  /*6da0*/  @P0 BRA `(.L_x_720) ;  /* 0x0000000c00880947 */ /* 0x000fea0003800000 */
[----:B------:R-:W4:Y:S01]  /*6db0*/  LDCU.64 UR6, c[0x0][0x390] ;  /* 0x00007200ff0677ac */ /* 0x000f220008000a00 */
[----:B------:R-:W-:Y:S01]  /*6dc0*/  CS2R R42, SRZ ;  /* 0x00000000002a7805 */ /* 0x000fe2000001ff00 */
[----:B------:R-:W-:Y:S02]  /*6dd0*/  UISETP.GE.U32.AND UP1, UPT, UR14, 0x7, UPT ;  /* 0x000000070e00788c */ /* 0x000fe4000bf26070 */
[----:B------:R-:W-:Y:S02]  /*6de0*/  UISETP.NE.U32.AND UP0, UPT, UR16, URZ, UPT ;  /* 0x000000ff1000728c */ /* 0x000fe4000bf05070 */
[----:B------:R-:W-:Y:S01]  /*6df0*/  UISETP.GE.U32.AND.EX UP1, UPT, UR15, URZ, UPT, UP1 ;  /* 0x000000ff0f00728c */ /* 0x000fe2000bf26110 */
[----:B------:R-:W-:Y:S01]  /*6e00*/  UMOV UR4, URZ ;  /* 0x000000ff00047c82 */ /* 0x000fe20008000000 */
[----:B------:R-:W-:Y:S01]  /*6e10*/  UISETP.NE.AND.EX UP0, UPT, URZ, URZ, UPT, UP0 ;  /* 0x000000ffff00728c */ /* 0x000fe2000bf05300 */
[----:B------:R-:W-:Y:S01]  /*6e20*/  UMOV UR5, URZ ;  /* 0x000000ff00057c82 */ /* 0x000fe20008000000 */
[----:B----4-:R-:W-:-:S04]  /*6e30*/  IMAD R15, R15, UR6, RZ ;  /* 0x000000060f0f7c24 */ /* 0x010fc8000f8e02ff */
[C---:B------:R-:W-:Y:S02]  /*6e40*/  IMAD R17, R14.reuse, UR7, R15 ;  /* 0x000000070e117c24 */ /* 0x040fe4000f8e020f */
[----:B------:R-:W-:-:S05]  /*6e50*/  IMAD.WIDE.U32 R14, R14, UR6, RZ ;  /* 0x000000060e0e7c25 */ /* 0x000fca000f8e00ff */
[----:B------:R-:W-:Y:S01]  /*6e60*/  IADD3 R17, PT, PT, R15, R17, RZ ;  /* 0x000000110f117210 */ /* 0x000fe20007ffe0ff */
[----:B------:R-:W-:Y:S06]  /*6e70*/  BRA.U !UP1, `(.L_x_721) ;  /* 0x00000005096c7547 */ /* 0x000fec000b800000 */
[----:B------:R-:W4:Y:S01]  /*6e80*/  LDC.64 R20, c[0x0][0x3a0] ;  /* 0x0000e800ff147b82 */ /* 0x000f220000000a00 */
[----:B------:R-:W5:Y:S01]  /*6e90*/  LDCU.64 UR4, c[0x0][0x388] ;  /* 0x00007100ff0477ac */ /* 0x000f620008000a00 */
[----:B------:R-:W-:-:S06]  /*6ea0*/  CS2R R42, SRZ ;  /* 0x00000000002a7805 */ /* 0x000fcc000001ff00 */
[----:B------:R-:W0:Y:S01]  /*6eb0*/  LDC.64 R18, c[0x0][0x3a8] ;  /* 0x0000ea00ff127b82 */ /* 0x000e220000000a00 */
[----:B-----5:R-:W-:Y:S01]  /*6ec0*/  LEA R46, P0, R14, UR4, 0x3 ;  /* 0x000000040e2e7c11 */ /* 0x020fe2000f8018ff */
[----:B------:R-:W-:-:S03]  /*6ed0*/  ULOP3.LUT UR4, UR8, 0xfffffff8, URZ, 0xc0, !UPT ;  /* 0xfffffff808047892 */ /* 0x000fc6000f8ec0ff */
[----:B------:R-:W-:Y:S01]  /*6ee0*/  LEA.HI.X R0, R14, UR5, R17, 0x3, P0 ;  /* 0x000000050e007c11 */ /* 0x000fe200080f1c11 */
[----:B------:R-:W-:Y:S01]  /*6ef0*/  ULOP3.LUT UR5, UR9, 0x7fffffff, URZ, 0xc0, !UPT ;  /* 0x7fffffff09057892 */ /* 0x000fe2000f8ec0ff */
[----:B----4-:R-:W-:Y:S02]  /*6f00*/  IADD3 R20, P1, PT, R20, 0x20, RZ ;  /* 0x0000002014147810 */ /* 0x010fe40007f3e0ff */
[----:B------:R-:W-:-:S03]  /*6f10*/  UMOV UR6, UR4 ;  /* 0x0000000400067c82 */ /* 0x000fc60008000000 */
[----:B------:R-:W-:Y:S01]  /*6f20*/  IMAD.X R21, RZ, RZ, R21, P1 ;  /* 0x000000ffff157224 */ /* 0x000fe200008e0615 */
[----:B------:R-:W-:Y:S01]  /*6f30*/  UMOV UR7, UR5 ;  /* 0x0000000500077c82 */ /* 0x000fe20008000000 */
[C-C-:B0-----:R-:W-:Y:S02]  /*6f40*/  SHF.L.U64.HI R49, R18.reuse, 0x3, R19.reuse ;  /* 0x0000000312317819 */ /* 0x141fe40000010213 */
[C---:B------:R-:W-:Y:S02]  /*6f50*/  SHF.L.U64.HI R19, R18.reuse, 0x6, R19 ;  /* 0x0000000612137819 */ /* 0x040fe40000010213 */
[----:B------:R-:W-:-:S07]  /*6f60*/  SHF.L.U32 R50, R18, 0x3, RZ ;  /* 0x0000000312327819 */ /* 0x000fce00000006ff */
.L_x_722:
[----:B---3--:R-:W-:Y:S01]  /*6f70*/  MOV R22, R46 ;  /* 0x0000002e00167202 */ /* 0x008fe20000000f00 */
[----:B------:R-:W-:Y:S01]  /*6f80*/  IMAD.MOV.U32 R23, RZ, RZ, R0 ;  /* 0x000000ffff177224 */ /* 0x000fe200078e0000 */
[----:B------:R-:W3:Y:S04]  /*6f90*/  LDG.E.64.CONSTANT R36, desc[UR12][R20.64+-0x20] ;  /* 0xffffe00c14247981 */ /* 0x000ee8000c1e9b00 */
[----:B------:R0:W3:Y:S04]  /*6fa0*/  LDG.E.64.CONSTANT R34, desc[UR12][R22.64] ;  /* 0x0000000c16227981 */ /* 0x0000e8000c1e9b00 */
[----:B------:R-:W4:Y:S01]  /*6fb0*/  LDG.E.64.CONSTANT R28, desc[UR12][R20.64+-0x18] ;  /* 0xffffe80c141c7981 */ /* 0x000f22000c1e9b00 */
[----:B------:R-:W-:Y:S01]  /*6fc0*/  MOV R31, R42 ;  /* 0x0000002a001f7202 */ /* 0x000fe20000000f00 */
[----:B------:R-:W-:-:S02]  /*6fd0*/  IMAD.MOV.U32 R30, RZ, RZ, R43 ;  /* 0x000000ffff1e7224 */ /* 0x000fc400078e002b */
[----:B------:R-:W5:Y:S01]  /*6fe0*/  LDG.E.64.CONSTANT R42, desc[UR12][R20.64+-0x8] ;  /* 0xfffff80c142a7981 */ /* 0x000f62000c1e9b00 */
[----:B0-----:R-:W-:-:S03]  /*6ff0*/  IADD3 R22, P0, PT, R46, R50, RZ ;  /* 0x000000322e167210 */ /* 0x001fc60007f1e0ff */
[----:B------:R-:W5:Y:S01]  /*7000*/  LDG.E.64.CONSTANT R38, desc[UR12][R20.64] ;  /* 0x0000000c14267981 */ /* 0x000f62000c1e9b00 */
[----:B------:R-:W-:Y:S02]  /*7010*/  IADD3.X R23, PT, PT, R0, R49, RZ, P0, !PT ;  /* 0x0000003100177210 */ /* 0x000fe400007fe4ff */
[----:B-1----:R-:W-:-:S03]  /*7020*/  IADD3 R26, P0, PT, R22, R50, RZ ;  /* 0x00000032161a7210 */ /* 0x002fc60007f1e0ff */
[----:B--2---:R-:W4:Y:S01]  /*7030*/  LDG.E.64.CONSTANT R24, desc[UR12][R22.64] ;  /* 0x0000000c16187981 */ /* 0x004f22000c1e9b00 */
[----:B------:R-:W-:-:S05]  /*7040*/  IADD3.X R27, PT, PT, R23, R49, RZ, P0, !PT ;  /* 0x00000031171b7210 */ /* 0x000fca00007fe4ff */
[----:B------:R0:W2:Y:S04]  /*7050*/  LDG.E.64.CONSTANT R32, desc[UR12][R26.64] ;  /* 0x0000000c1a207981 */ /* 0x0000a8000c1e9b00 */
[----:B------:R-:W2:Y:S01]  /*7060*/  LDG.E.64.CONSTANT R22, desc[UR12][R20.64+-0x10] ;  /* 0xfffff00c14167981 */ /* 0x000ea2000c1e9b00 */
[----:B0-----:R-:W-:-:S04]  /*7070*/  IADD3 R26, P0, PT, R26, R50, RZ ;  /* 0x000000321a1a7210 */ /* 0x001fc80007f1e0ff */
[----:B------:R-:W-:-:S05]  /*7080*/  IADD3.X R27, PT, PT, R27, R49, RZ, P0, !PT ;  /* 0x000000311b1b7210 */ /* 0x000fca00007fe4ff */
[----:B------:R0:W5:Y:S02]  /*7090*/  LDG.E.64.CONSTANT R40, desc[UR12][R26.64] ;  /* 0x0000000c1a287981 */ /* 0x000164000c1e9b00 */
[----:B0-----:R-:W-:-:S04]  /*70a0*/  IADD3 R26, P0, PT, R26, R50, RZ ;  /* 0x000000321a1a7210 */ /* 0x001fc80007f1e0ff */
[----:B------:R-:W-:Y:S01]  /*70b0*/  IADD3.X R27, PT, PT, R27, R49, RZ, P0, !PT ;  /* 0x000000311b1b7210 */ /* 0x000fe200007fe4ff */
[----:B---3--:R-:W-:Y:S02]  /*70c0*/  IMAD R35, R35, R36, RZ ;  /* 0x0000002423237224 */ /* 0x008fe400078e02ff */
[----:B------:R-:W-:-:S04]  /*70d0*/  IMAD.WIDE.U32 R30, R36, R34, R30 ;  /* 0x00000022241e7225 */ /* 0x000fc800078e001e */
[----:B------:R-:W-:Y:S02]  /*70e0*/  IMAD R35, R37, R34, R35 ;  /* 0x0000002225237224 */ /* 0x000fe400078e0223 */
[----:B------:R0:W3:Y:S02]  /*70f0*/  LDG.E.64.CONSTANT R36, desc[UR12][R26.64] ;  /* 0x0000000c1a247981 */ /* 0x0000e4000c1e9b00 */
[----:B------:R-:W-:Y:S02]  /*7100*/  IMAD.IADD R31, R31, 0x1, R35 ;  /* 0x000000011f1f7824 */ /* 0x000fe400078e0223 */
[----:B------:R-:W3:Y:S01]  /*7110*/  LDG.E.64.CONSTANT R34, desc[UR12][R20.64+0x8] ;  /* 0x0000080c14227981 */ /* 0x000ee2000c1e9b00 */
[----:B----4-:R-:W-:Y:S01]  /*7120*/  IMAD R25, R25, R28, RZ ;  /* 0x0000001c19197224 */ /* 0x010fe200078e02ff */
[----:B0-----:R-:W-:-:S03]  /*7130*/  IADD3 R26, P0, PT, R26, R50, RZ ;  /* 0x000000321a1a7210 */ /* 0x001fc60007f1e0ff */
[-C--:B------:R-:W-:Y:S02]  /*7140*/  IMAD R29, R29, R24.reuse, R25 ;  /* 0x000000181d1d7224 */ /* 0x080fe400078e0219 */
[----:B------:R-:W-:Y:S02]  /*7150*/  IMAD.WIDE.U32 R24, R28, R24, R30 ;  /* 0x000000181c187225 */ /* 0x000fe400078e001e */
[----:B------:R-:W4:Y:S02]  /*7160*/  LDG.E.64.CONSTANT R30, desc[UR12][R20.64+0x18] ;  /* 0x0000180c141e7981 */ /* 0x000f24000c1e9b00 */
[----:B--2---:R-:W-:Y:S01]  /*7170*/  IMAD R51, R33, R22, RZ ;  /* 0x0000001621337224 */ /* 0x004fe200078e02ff */
[----:B------:R-:W-:Y:S01]  /*7180*/  IADD3 R25, PT, PT, R25, R29, RZ ;  /* 0x0000001d19197210 */ /* 0x000fe20007ffe0ff */
[----:B------:R-:W-:Y:S02]  /*7190*/  IMAD.X R27, R27, 0x1, R49, P0 ;  /* 0x000000011b1b7824 */ /* 0x000fe400000e0631 */
[----:B------:R-:W-:-:S02]  /*71a0*/  IMAD R51, R23, R32, R51 ;  /* 0x0000002017337224 */ /* 0x000fc400078e0233 */
[----:B------:R-:W-:Y:S01]  /*71b0*/  IMAD.WIDE.U32 R32, R22, R32, R24 ;  /* 0x0000002016207225 */ /* 0x000fe200078e0018 */
[-C--:B------:R-:W-:Y:S01]  /*71c0*/  IADD3 R24, P0, PT, R26, R50.reuse, RZ ;  /* 0x000000321a187210 */ /* 0x080fe20007f1e0ff */
[----:B------:R-:W2:Y:S03]  /*71d0*/  LDG.E.64.CONSTANT R22, desc[UR12][R26.64] ;  /* 0x0000000c1a167981 */ /* 0x000ea6000c1e9b00 */
[----:B------:R-:W-:Y:S02]  /*71e0*/  IADD3.X R25, PT, PT, R27, R49, RZ, P0, !PT ;  /* 0x000000311b197210 */ /* 0x000fe400007fe4ff */
[----:B------:R-:W-:-:S04]  /*71f0*/  IADD3 R28, P0, PT, R24, R50, RZ ;  /* 0x00000032181c7210 */ /* 0x000fc80007f1e0ff */
[----:B------:R-:W-:Y:S01]  /*7200*/  IADD3.X R29, PT, PT, R25, R49, RZ, P0, !PT ;  /* 0x00000031191d7210 */ /* 0x000fe200007fe4ff */
[----:B------:R0:W4:Y:S04]  /*7210*/  LDG.E.64.CONSTANT R26, desc[UR12][R20.64+0x10] ;  /* 0x0000100c141a7981 */ /* 0x000128000c1e9b00 */
[----:B------:R-:W4:Y:S04]  /*7220*/  LDG.E.64.CONSTANT R24, desc[UR12][R24.64] ;  /* 0x0000000c18187981 */ /* 0x000f28000c1e9b00 */
[----:B------:R-:W4:Y:S01]  /*7230*/  LDG.E.64.CONSTANT R28, desc[UR12][R28.64] ;  /* 0x0000000c1c1c7981 */ /* 0x000f22000c1e9b00 */
[----:B------:R-:W-:-:S02]  /*7240*/  IMAD.IADD R33, R33, 0x1, R51 ;  /* 0x0000000121217824 */ /* 0x000fc400078e0233 */
[----:B-----5:R-:W-:Y:S02]  /*7250*/  IMAD R41, R41, R42, RZ ;  /* 0x0000002a29297224 */ /* 0x020fe400078e02ff */
[----:B------:R-:W-:-:S04]  /*7260*/  IMAD.WIDE.U32 R32, R42, R40, R32 ;  /* 0x000000282a207225 */ /* 0x000fc800078e0020 */
[----:B------:R-:W-:-:S05]  /*7270*/  IMAD R41, R43, R40, R41 ;  /* 0x000000282b297224 */ /* 0x000fca00078e0229 */
        /* <DEDUP_REMOVED lines=16> */
[----:B------:R-:W-:Y:S02]  /*7380*/  IMAD.IADD R23, R23, 0x1, R35 ;  /* 0x0000000117177824 */ /* 0x000fe400078e0223 */
[----:B----4-:R-:W-:Y:S02]  /*7390*/  IMAD R25, R25, R26, RZ ;  /* 0x0000001a19197224 */ /* 0x010fe400078e02ff */
[----:B------:R-:W-:-:S04]  /*73a0*/  IMAD.WIDE.U32 R22, R26, R24, R22 ;  /* 0x000000181a167225 */ /* 0x000fc800078e0016 */
[----:B------:R-:W-:Y:S02]  /*73b0*/  IMAD R25, R27, R24, R25 ;  /* 0x000000181b197224 */ /* 0x000fe400078e0219 */
[----:B------:R-:W-:-:S03]  /*73c0*/  IMAD R27, R29, R30, RZ ;  /* 0x0000001e1d1b7224 */ /* 0x000fc600078e02ff */
[----:B------:R-:W-:Y:S01]  /*73d0*/  IADD3 R23, PT, PT, R23, R25, RZ ;  /* 0x0000001917177210 */ /* 0x000fe20007ffe0ff */
[-C--:B------:R-:W-:Y:S02]  /*73e0*/  IMAD R27, R31, R28.reuse, R27 ;  /* 0x0000001c1f1b7224 */ /* 0x080fe400078e021b */
[----:B------:R-:W-:-:S04]  /*73f0*/  IMAD.WIDE.U32 R22, R30, R28, R22 ;  /* 0x0000001c1e167225 */ /* 0x000fc800078e0016 */
[----:B------:R-:W-:Y:S01]  /*7400*/  IMAD.IADD R42, R23, 0x1, R27 ;  /* 0x00000001172a7824 */ /* 0x000fe200078e021b */
[----:B------:R-:W-:Y:S01]  /*7410*/  MOV R43, R22 ;  /* 0x00000016002b7202 */ /* 0x000fe20000000f00 */
[----:B------:R-:W-:Y:S06]  /*7420*/  BRA.U UP1, `(.L_x_722) ;  /* 0xfffffff901d07547 */ /* 0x000fec000b83ffff */
.L_x_721:
[----:B------:R-:W-:Y:S05]  /*7430*/  BRA.U !UP0, `(.L_x_720) ;  /* 0x0000000508e47547 */ /* 0x000fea000b800000 */
[----:B------:R-:W4:Y:S01]  /*7440*/  LDC.64 R18, c[0x0][0x3a8] ;  /* 0x0000ea00ff127b82 */ /* 0x000f220000000a00 */
[----:B------:R-:W-:Y:S02]  /*7450*/  UISETP.GE.U32.AND UP1, UPT, UR16, 0x4, UPT ;  /* 0x000000041000788c */ /* 0x000fe4000bf26070 */
[----:B------:R-:W-:Y:S02]  /*7460*/  UISETP.NE.U32.AND UP0, UPT, UR17, URZ, UPT ;  /* 0x000000ff1100728c */ /* 0x000fe4000bf05070 */
[----:B------:R-:W-:Y:S02]  /*7470*/  UISETP.GE.U32.AND.EX UP1, UPT, URZ, URZ, UPT, UP1 ;  /* 0x000000ffff00728c */ /* 0x000fe4000bf26110 */
[----:B------:R-:W-:-:S07]  /*7480*/  UISETP.NE.AND.EX UP0, UPT, URZ, URZ, UPT, UP0 ;  /* 0x000000ffff00728c */ /* 0x000fce000bf05300 */
[----:B------:R-:W-:Y:S05]  /*7490*/  BRA.U !UP1, `(.L_x_723) ;  /* 0x0000000109d07547 */ /* 0x000fea000b800000 */
[----:B------:R-:W5:Y:S01]  /*74a0*/  LDCU.64 UR6, c[0x0][0x3a0] ;  /* 0x00007400ff0677ac */ /* 0x000f620008000a00 */
[C---:B----4-:R-:W-:Y:S01]  /*74b0*/  IMAD R0, R18.reuse, UR5, RZ ;  /* 0x0000000512007c24 */ /* 0x050fe2000f8e02ff */
[C---:B-1----:R-:W-:Y:S01]  /*74c0*/  SHF.L.U32 R27, R19.reuse, 0x3, RZ ;  /* 0x00000003131b7819 */ /* 0x042fe200000006ff */
[----:B------:R-:W-:Y:S01]  /*74d0*/  IMAD.MOV.U32 R16, RZ, RZ, R14 ;  /* 0x000000ffff107224 */ /* 0x000fe200078e000e */
[----:B------:R-:W1:Y:S01]  /*74e0*/  LDCU.64 UR10, c[0x0][0x388] ;  /* 0x00007100ff0a77ac */ /* 0x000e620008000a00 */
[----:B------:R-:W-:Y:S02]  /*74f0*/  IMAD R21, R19, UR4, R0 ;  /* 0x0000000413157c24 */ /* 0x000fe4000f8e0200 */
[----:B---3--:R-:W-:-:S04]  /*7500*/  IMAD.WIDE.U32 R22, R18, UR4, R16 ;  /* 0x0000000412167c25 */ /* 0x008fc8000f8e0010 */
[----:B--2---:R-:W-:Y:S01]  /*7510*/  IMAD.WIDE.U32 R24, R18, 0x8, RZ ;  /* 0x0000000812187825 */ /* 0x004fe200078e00ff */
[----:B------:R-:W-:-:S04]  /*7520*/  IADD3 R21, PT, PT, R23, R21, RZ ;  /* 0x0000001517157210 */ /* 0x000fc80007ffe0ff */
[----:B------:R-:W-:Y:S01]  /*7530*/  IADD3 R25, PT, PT, R25, R27, RZ ;  /* 0x0000001b19197210 */ /* 0x000fe20007ffe0ff */
[----:B-----5:R-:W-:-:S04]  /*7540*/  ULEA UR6, UP1, UR4, UR6, 0x3 ;  /* 0x0000000604067291 */ /* 0x020fc8000f8218ff */
        /* <DEDUP_REMOVED lines=12> */
[----:B-1----:R-:W-:-:S04]  /*7610*/  IADD3 R22, P0, PT, R22, R24, RZ ;  /* 0x0000001816167210 */ /* 0x002fc80007f1e0ff */
[----:B------:R-:W-:Y:S01]  /*7620*/  IADD3.X R23, PT, PT, R23, R25, RZ, P0, !PT ;  /* 0x0000001917177210 */ /* 0x000fe200007fe4ff */
[----:B------:R-:W5:Y:S01]  /*7630*/  LDG.E.64.CONSTANT R36, desc[UR12][R36.64+0x18] ;  /* 0x0000180c24247981 */ /* 0x000f62000c1e9b00 */
[----:B------:R-:W-:-:S03]  /*7640*/  IADD3 R24, P0, PT, R22, R24, RZ ;  /* 0x0000001816187210 */ /* 0x000fc60007f1e0ff */
[----:B0-----:R0:W4:Y:S01]  /*7650*/  LDG.E.64.CONSTANT R28, desc[UR12][R22.64] ;  /* 0x0000000c161c7981 */ /* 0x001122000c1e9b00 */
        /* <DEDUP_REMOVED lines=12> */
[-C--:B0-----:R-:W-:Y:S02]  /*7720*/  IMAD R23, R31, R20.reuse, R21 ;  /* 0x000000141f177224 */ /* 0x081fe400078e0215 */
        /* <DEDUP_REMOVED lines=9> */
[----:B------:R-:W-:Y:S01]  /*77c0*/  IMAD.IADD R42, R25, 0x1, R21 ;  /* 0x00000001192a7824 */ /* 0x000fe200078e0215 */
[----:B------:R-:W-:-:S07]  /*77d0*/  MOV R43, R24 ;  /* 0x00000018002b7202 */ /* 0x000fce0000000f00 */
.L_x_723:
[----:B------:R-:W-:Y:S05]  /*77e0*/  BRA.U !UP0, `(.L_x_720) ;  /* 0x0000000108f87547 */ /* 0x000fea000b800000 */
[----:B------:R-:W-:Y:S02]  /*77f0*/  UISETP.NE.U32.AND UP1, UPT, UR18, URZ, UPT ;  /* 0x000000ff1200728c */ /* 0x000fe4000bf25070 */
[----:B------:R-:W-:Y:S02]  /*7800*/  ULOP3.LUT UR6, UR8, 0x1, URZ, 0xc0, !UPT ;  /* 0x0000000108067892 */ /* 0x000fe4000f8ec0ff */
[----:B------:R-:W-:Y:S02]  /*7810*/  UISETP.NE.AND.EX UP1, UPT, UR19, URZ, UPT, UP1 ;  /* 0x000000ff1300728c */ /* 0x000fe4000bf25310 */
[----:B------:R-:W-:-:S04]  /*7820*/  UISETP.NE.U32.AND UP0, UPT, UR6, 0x1, UPT ;  /* 0x000000010600788c */ /* 0x000fc8000bf05070 */
[----:B------:R-:W-:-:S03]  /*7830*/  UISETP.NE.U32.AND.EX UP0, UPT, URZ, URZ, UPT, UP0 ;  /* 0x000000ffff00728c */ /* 0x000fc6000bf05100 */
[----:B------:R-:W-:Y:S08]  /*7840*/  BRA.U !UP1, `(.L_x_724) ;  /* 0x0000000109847547 */ /* 0x000ff0000b800000 */
[----:B------:R-:W5:Y:S01]  /*7850*/  LDCU.64 UR6, c[0x0][0x3a0] ;  /* 0x00007400ff0677ac */ /* 0x000f620008000a00 */
[----:B------:R-:W-:Y:S01]  /*7860*/  MOV R20, R14 ;  /* 0x0000000e00147202 */ /* 0x000fe20000000f00 */
[C---:B----4-:R-:W-:Y:S01]  /*7870*/  IMAD R0, R18.reuse, UR5, RZ ;  /* 0x0000000512007c24 */ /* 0x050fe2000f8e02ff */
[----:B------:R-:W1:Y:S01]  /*7880*/  LDCU.64 UR10, c[0x0][0x388] ;  /* 0x00007100ff0a77ac */ /* 0x000e620008000a00 */
[----:B------:R-:W-:Y:S02]  /*7890*/  IMAD.MOV.U32 R21, RZ, RZ, R17 ;  /* 0x000000ffff157224 */ /* 0x000fe400078e0011 */
[----:B---3--:R-:W-:Y:S02]  /*78a0*/  IMAD R23, R19, UR4, R0 ;  /* 0x0000000413177c24 */ /* 0x008fe4000f8e0200 */
[----:B------:R-:W-:-:S05]  /*78b0*/  IMAD.WIDE.U32 R20, R18, UR4, R20 ;  /* 0x0000000412147c25 */ /* 0x000fca000f8e0014 */
[----:B------:R-:W-:Y:S01]  /*78c0*/  IADD3 R23, PT, PT, R21, R23, RZ ;  /* 0x0000001715177210 */ /* 0x000fe20007ffe0ff */
[----:B-----5:R-:W-:-:S04]  /*78d0*/  ULEA UR6, UP1, UR4, UR6, 0x3 ;  /* 0x0000000604067291 */ /* 0x020fc8000f8218ff */
[----:B------:R-:W-:Y:S01]  /*78e0*/  ULEA.HI.X UR7, UR4, UR7, UR5, 0x3, UP1 ;  /* 0x0000000704077291 */ /* 0x000fe200088f1c05 */
[C---:B-1----:R-:W-:Y:S02]  /*78f0*/  LEA R26, P0, R20.reuse, UR10, 0x3 ;  /* 0x0000000a141a7c11 */ /* 0x042fe4000f8018ff */
[----:B0-----:R-:W-:Y:S02]  /*7900*/  MOV R28, UR6 ;  /* 0x00000006001c7c02 */ /* 0x001fe40008000f00 */
[----:B------:R-:W-:Y:S01]  /*7910*/  LEA.HI.X R27, R20, UR11, R23, 0x3, P0 ;  /* 0x0000000b141b7c11 */ /* 0x000fe200080f1c17 */
[----:B------:R-:W-:Y:S01]  /*7920*/  IMAD.U32 R29, RZ, RZ, UR7 ;  /* 0x00000007ff1d7e24 */ /* 0x000fe2000f8e00ff */
[----:B--2---:R-:W-:-:S03]  /*7930*/  LEA R24, P0, R18, R26, 0x3 ;  /* 0x0000001a12187211 */ /* 0x004fc600078018ff */
[----:B------:R-:W2:Y:S01]  /*7940*/  LDG.E.64.CONSTANT R22, desc[UR12][R26.64] ;  /* 0x0000000c1a167981 */ /* 0x000ea2000c1e9b00 */
[----:B------:R-:W-:-:S03]  /*7950*/  LEA.HI.X R25, R18, R27, R19, 0x3, P0 ;  /* 0x0000001b12197211 */ /* 0x000fc600000f1c13 */
[----:B------:R-:W2:Y:S04]  /*7960*/  LDG.E.64.CONSTANT R20, desc[UR12][R28.64] ;  /* 0x0000000c1c147981 */ /* 0x000ea8000c1e9b00 */
[----:B------:R-:W3:Y:S04]  /*7970*/  LDG.E.64.CONSTANT R30, desc[UR12][R28.64+0x8] ;  /* 0x0000080c1c1e7981 */ /* 0x000ee8000c1e9b00 */
[----:B------:R-:W3:Y:S01]  /*7980*/  LDG.E.64.CONSTANT R24, desc[UR12][R24.64] ;  /* 0x0000000c18187981 */ /* 0x000ee2000c1e9b00 */
        /* <DEDUP_REMOVED lines=13> */
.L_x_724:
[----:B------:R-:W-:Y:S05]  /*7a60*/  BRA.U UP0, `(.L_x_720) ;  /* 0x0000000100587547 */ /* 0x000fea000b800000 */
[----:B------:R-:W5:Y:S01]  /*7a70*/  LDCU.64 UR6, c[0x0][0x3a0] ;  /* 0x00007400ff0677ac */ /* 0x000f620008000a00 */
[C---:B----4-:R-:W-:Y:S02]  /*7a80*/  IMAD R0, R18.reuse, UR5, RZ ;  /* 0x0000000512007c24 */ /* 0x050fe4000f8e02ff */
[----:B------:R-:W-:Y:S01]  /*7a90*/  IMAD.MOV.U32 R16, RZ, RZ, R14 ;  /* 0x000000ffff107224 */ /* 0x000fe200078e000e */
[----:B------:R-:W4:Y:S01]  /*7aa0*/  LDCU.64 UR10, c[0x0][0x388] ;  /* 0x00007100ff0a77ac */ /* 0x000f220008000a00 */
[----:B------:R-:W-:Y:S02]  /*7ab0*/  IMAD R15, R19, UR4, R0 ;  /* 0x00000004130f7c24 */ /* 0x000fe4000f8e0200 */
[----:B------:R-:W-:-:S05]  /*7ac0*/  IMAD.WIDE.U32 R16, R18, UR4, R16 ;  /* 0x0000000412107c25 */ /* 0x000fca000f8e0010 */
[----:B------:R-:W-:Y:S01]  /*7ad0*/  IADD3 R15, PT, PT, R17, R15, RZ ;  /* 0x0000000f110f7210 */ /* 0x000fe20007ffe0ff */
[----:B-----5:R-:W-:-:S04]  /*7ae0*/  ULEA UR6, UP0, UR4, UR6, 0x3 ;  /* 0x0000000604067291 */ /* 0x020fc8000f8018ff */
[----:B------:R-:W-:Y:S01]  /*7af0*/  ULEA.HI.X UR4, UR4, UR7, UR5, 0x3, UP0 ;  /* 0x0000000704047291 */ /* 0x000fe200080f1c05 */
[C---:B----4-:R-:W-:Y:S02]  /*7b00*/  LEA R18, P0, R16.reuse, UR10, 0x3 ;  /* 0x0000000a10127c11 */ /* 0x050fe4000f8018ff */
[----:B------:R-:W-:Y:S02]  /*7b10*/  MOV R14, UR6 ;  /* 0x00000006000e7c02 */ /* 0x000fe40008000f00 */
[----:B------:R-:W-:Y:S01]  /*7b20*/  LEA.HI.X R19, R16, UR11, R15, 0x3, P0 ;  /* 0x0000000b10137c11 */ /* 0x000fe200080f1c0f */
[----:B------:R-:W-:-:S04]  /*7b30*/  IMAD.U32 R15, RZ, RZ, UR4 ;  /* 0x00000004ff0f7e24 */ /* 0x000fc8000f8e00ff */
[----:B------:R-:W4:Y:S04]  /*7b40*/  LDG.E.64.CONSTANT R16, desc[UR12][R18.64] ;  /* 0x0000000c12107981 */ /* 0x000f28000c1e9b00 */
[----:B------:R-:W4:Y:S01]  /*7b50*/  LDG.E.64.CONSTANT R14, desc[UR12][R14.64] ;  /* 0x0000000c0e0e7981 */ /* 0x000f22000c1e9b00 */
[----:B------:R-:W-:Y:S02]  /*7b60*/  MOV R20, R43 ;  /* 0x0000002b00147202 */ /* 0x000fe40000000f00 */
[----:B------:R-:W-:Y:S01]  /*7b70*/  MOV R21, R42 ;  /* 0x0000002a00157202 */ /* 0x000fe20000000f00 */
[----:B----4-:R-:W-:Y:S02]  /*7b80*/  IMAD R17, R17, R14, RZ ;  /* 0x0000000e11117224 */ /* 0x010fe400078e02ff */
[----:B------:R-:W-:-:S04]  /*7b90*/  IMAD.WIDE.U32 R20, R14, R16, R20 ;  /* 0x000000100e147225 */ /* 0x000fc800078e0014 */
[----:B------:R-:W-:Y:S02]  /*7ba0*/  IMAD R17, R15, R16, R17 ;  /* 0x000000100f117224 */ /* 0x000fe400078e0211 */
[----:B------:R-:W-:-:S03]  /*7bb0*/  IMAD.MOV.U32 R43, RZ, RZ, R20 ;  /* 0x000000ffff2b7224 */ /* 0x000fc600078e0014 */
[----:B------:R-:W-:-:S07]  /*7bc0*/  IADD3 R42, PT, PT, R21, R17, RZ ;  /* 0x00000011152a7210 */ /* 0x000fce0007ffe0ff */
.L_x_720:
[----:B------:R-:W-:Y:S05]  /*7bd0*/  BSYNC.RECONVERGENT B0 ;  /* 0x0000000000007941 */ /* 0x000fea0003800200 */
.L_x_677:
[----:B------:R-:W0:Y:S01]  /*7be0*/  LDCU UR4, c[0x0][0x380] ;  /* 0x00007000ff0477ac */ /* 0x000e220008000800 */
[----:B------:R-:W-:Y:S01]  /*7bf0*/  LOP3.LUT R43, R43, R42, RZ, 0x3c, !PT ;  /* 0x0000002a2b2b7212 */ /* 0x000fe200078e3cff */
[----:B------:R-:W-:Y:S01]  /*7c00*/  BSSY.RECONVERGENT B0, `(.L_x_725) ;  /* 0x0000049000007945 */ /* 0x000fe20003800200 */
[----:B------:R-:W-:-:S03]  /*7c10*/  LOP3.LUT R13, R13, R12, RZ, 0x3c, !PT ;  /* 0x0000000c0d0d7212 */ /* 0x000fc600078e3cff */
[----:B------:R-:W-:Y:S01]  /*7c20*/  BSSY.RELIABLE B1, `(.L_x_726) ;  /* 0x0000040000017945 */ /* 0x000fe20003800100 */
[----:B------:R-:W-:Y:S01]  /*7c30*/  LOP3.LUT R11, R11, R10, RZ, 0x3c, !PT ;  /* 0x0000000a0b0b7212 */ /* 0x000fe200078e3cff */
[----:B-----5:R-:W-:Y:S01]  /*7c40*/  IMAD.MOV.U32 R16, RZ, RZ, R3 ;  /* 0x000000ffff107224 */ /* 0x020fe200078e0003 */
[----:B------:R-:W-:Y:S02]  /*7c50*/  LOP3.LUT R9, R9, R8, RZ, 0x3c, !PT ;  /* 0x0000000809097212 */ /* 0x000fe400078e3cff */
[----:B------:R-:W-:Y:S02]  /*7c60*/  LOP3.LUT R7, R7, R6, RZ, 0x3c, !PT ;  /* 0x0000000607077212 */ /* 0x000fe400078e3cff */
[----:B------:R-:W-:Y:S02]  /*7c70*/  LOP3.LUT R5, R5, R4, RZ, 0x3c, !PT ;  /* 0x0000000405057212 */ /* 0x000fe400078e3cff */
[----:B------:R-:W-:Y:S02]  /*7c80*/  LOP3.LUT R42, R43, R42, RZ, 0x3c, !PT ;  /* 0x0000002a2b2a7212 */ /* 0x000fe400078e3cff */
[----:B------:R-:W-:-:S02]  /*7c90*/  LOP3.LUT R12, R13, R12, RZ, 0x3c, !PT ;  /* 0x0000000c0d0c7212 */ /* 0x000fc400078e3cff */
[----:B------:R-:W-:Y:S02]  /*7ca0*/  LOP3.LUT R10, R11, R10, RZ, 0x3c, !PT ;  /* 0x0000000a0b0a7212 */ /* 0x000fe400078e3cff */
[----:B0-----:R-:W-:Y:S02]  /*7cb0*/  IADD3 R15, PT, PT, -R45, UR4, RZ ;  /* 0x000000042d0f7c10 */ /* 0x001fe4000fffe1ff */
[----:B------:R-:W-:Y:S02]  /*7cc0*/  LOP3.LUT R8, R9, R8, RZ, 0x3c, !PT ;  /* 0x0000000809087212 */ /* 0x000fe400078e3cff */
[----:B------:R-:W-:Y:S02]  /*7cd0*/  ISETP.GE.U32.AND P0, PT, R44, R15, PT ;  /* 0x0000000f2c00720c */ /* 0x000fe40003f06070 */
[----:B------:R-:W-:Y:S02]  /*7ce0*/  LOP3.LUT R6, R7, R6, RZ, 0x3c, !PT ;  /* 0x0000000607067212 */ /* 0x000fe400078e3cff */
[----:B------:R-:W-:-:S02]  /*7cf0*/  LOP3.LUT R4, R5, R4, RZ, 0x3c, !PT ;  /* 0x0000000405047212 */ /* 0x000fc400078e3cff */
[----:B------:R-:W-:Y:S02]  /*7d00*/  LOP3.LUT R43, R43, R42, RZ, 0x3c, !PT ;  /* 0x0000002a2b2b7212 */ /* 0x000fe400078e3cff */
[----:B------:R-:W-:Y:S02]  /*7d10*/  LOP3.LUT R13, R13, R12, RZ, 0x3c, !PT ;  /* 0x0000000c0d0d7212 */ /* 0x000fe400078e3cff */
[----:B------:R-:W-:Y:S02]  /*7d20*/  LOP3.LUT R11, R11, R10, RZ, 0x3c, !PT ;  /* 0x0000000a0b0b7212 */ /* 0x000fe400078e3cff */
[----:B------:R-:W-:Y:S02]  /*7d30*/  LOP3.LUT R9, R9, R8, RZ, 0x3c, !PT ;  /* 0x0000000809097212 */ /* 0x000fe400078e3cff */
[----:B------:R-:W-:Y:S02]  /*7d40*/  LOP3.LUT R7, R7, R6, RZ, 0x3c, !PT ;  /* 0x0000000607077212 */ /* 0x000fe400078e3cff */
[----:B------:R-:W-:-:S02]  /*7d50*/  MOV R49, R47 ;  /* 0x0000002f00317202 */ /* 0x000fc40000000f00 */
[----:B------:R-:W-:Y:S02]  /*7d60*/  LOP3.LUT R5, R5, R4, RZ, 0x3c, !PT ;  /* 0x0000000405057212 */ /* 0x000fe400078e3cff */
[----:B------:R-:W-:Y:S01]  /*7d70*/  MOV R17, R2 ;  /* 0x0000000200117202 */ /* 0x000fe20000000f00 */
[----:B------:R-:W-:Y:S06]  /*7d80*/  @P0 BRA `(.L_x_727) ;  /* 0x0000000000300947 */ /* 0x000fec0003800000 */
[----:B------:R-:W0:Y:S01]  /*7d90*/  LDC.64 R2, c[0x0][0x3b8] ;  /* 0x0000ee00ff027b82 */ /* 0x000e220000000a00 */
[----:B----4-:R-:W-:Y:S01]  /*7da0*/  IADD3 R19, PT, PT, R45, R44, RZ ;  /* 0x0000002c2d137210 */ /* 0x010fe20007ffe0ff */
[----:B------:R-:W-:-:S05]  /*7db0*/  VIADD R44, R44, 0x80 ;  /* 0x000000802c2c7836 */ /* 0x000fca0000000000 */
[----:B------:R-:W-:Y:S01]  /*7dc0*/  ISETP.GE.U32.AND P0, PT, R44, R15, PT ;  /* 0x0000000f2c00720c */ /* 0x000fe20003f06070 */
[----:B0-----:R-:W-:-:S05]  /*7dd0*/  IMAD.WIDE.U32 R2, R19, 0x8, R2 ;  /* 0x0000000813027825 */ /* 0x001fca00078e0002 */
[----:B------:R0:W-:Y:S07]  /*7de0*/  STG.E.64 desc[UR12][R2.64], R16 ;  /* 0x0000001002007986 */ /* 0x0001ee000c101b0c */
[----:B------:R-:W-:Y:S05]  /*7df0*/  @P0 BRA `(.L_x_728) ;  /* 0x0000000000300947 */ /* 0x000fea0003800000 */
[----:B0-----:R-:W0:Y:S01]  /*7e00*/  LDC.64 R2, c[0x0][0x3b8] ;  /* 0x0000ee00ff027b82 */ /* 0x001e220000000a00 */
[----:B------:R-:W-:Y:S02]  /*7e10*/  IADD3 R17, PT, PT, R45, R44, RZ ;  /* 0x0000002c2d117210 */ /* 0x000fe40007ffe0ff */
[----:B------:R-:W-:-:S03]  /*7e20*/  IADD3 R44, PT, PT, R44, 0x80, RZ ;  /* 0x000000802c2c7810 */ /* 0x000fc60007ffe0ff */
[----:B0-----:R-:W-:-:S05]  /*7e30*/  IMAD.WIDE.U32 R2, R17, 0x8, R2 ;  /* 0x0000000811027825 */ /* 0x001fca00078e0002 */
[----:B------:R0:W-:Y:S02]  /*7e40*/  STG.E.64 desc[UR12][R2.64], R4 ;  /* 0x0000000402007986 */ /* 0x0001e4000c101b0c */
.L_x_727:
[----:B------:R-:W-:-:S13]  /*7e50*/  ISETP.GE.U32.AND P0, PT, R44, R15, PT ;  /* 0x0000000f2c00720c */ /* 0x000fda0003f06070 */
[----:B------:R-:W-:Y:S05]  /*7e60*/  @P0 BRA `(.L_x_729) ;  /* 0x0000000000300947 */ /* 0x000fea0003800000 */
[----:B0-----:R-:W0:Y:S01]  /*7e70*/  LDC.64 R2, c[0x0][0x3b8] ;  /* 0x0000ee00ff027b82 */ /* 0x001e220000000a00 */
[----:B------:R-:W-:Y:S01]  /*7e80*/  IMAD.IADD R5, R45, 0x1, R44 ;  /* 0x000000012d057824 */ /* 0x000fe200078e022c */
[----:B------:R-:W-:-:S03]  /*7e90*/  IADD3 R44, PT, PT, R44, 0x80, RZ ;  /* 0x000000802c2c7810 */ /* 0x000fc60007ffe0ff */
[----:B0-----:R-:W-:-:S05]  /*7ea0*/  IMAD.WIDE.U32 R2, R5, 0x8, R2 ;  /* 0x0000000805027825 */ /* 0x001fca00078e0002 */
[----:B------:R0:W-:Y:S02]  /*7eb0*/  STG.E.64 desc[UR12][R2.64], R48 ;  /* 0x0000003002007986 */ /* 0x0001e4000c101b0c */
.L_x_728:
[----:B------:R-:W-:-:S13]  /*7ec0*/  ISETP.GE.U32.AND P0, PT, R44, R15, PT ;  /* 0x0000000f2c00720c */ /* 0x000fda0003f06070 */
[----:B------:R-:W-:Y:S05]  /*7ed0*/  @P0 BRA `(.L_x_730) ;  /* 0x0000000000300947 */ /* 0x000fea0003800000 */
[----:B0-----:R-:W0:Y:S01]  /*7ee0*/  LDC.64 R2, c[0x0][0x3b8] ;  /* 0x0000ee00ff027b82 */ /* 0x001e220000000a00 */
[----:B------:R-:W-:Y:S01]  /*7ef0*/  IADD3 R5, PT, PT, R45, R44, RZ ;  /* 0x0000002c2d057210 */ /* 0x000fe20007ffe0ff */
[----:B------:R-:W-:-:S04]  /*7f00*/  VIADD R44, R44, 0x80 ;  /* 0x000000802c2c7836 */ /* 0x000fc80000000000 */
[----:B0-----:R-:W-:-:S05]  /*7f10*/  IMAD.WIDE.U32 R2, R5, 0x8, R2 ;  /* 0x0000000805027825 */ /* 0x001fca00078e0002 */
[----:B------:R0:W-:Y:S02]  /*7f20*/  STG.E.64 desc[UR12][R2.64], R6 ;  /* 0x0000000602007986 */ /* 0x0001e4000c101b0c */
.L_x_729:
[----:B------:R-:W-:-:S13]  /*7f30*/  ISETP.GE.U32.AND P0, PT, R44, R15, PT ;  /* 0x0000000f2c00720c */ /* 0x000fda0003f06070 */
[----:B------:R-:W-:Y:S05]  /*7f40*/  @P0 BRA `(.L_x_731) ;  /* 0x0000000000340947 */ /* 0x000fea0003800000 */
[----:B0-----:R-:W0:Y:S01]  /*7f50*/  LDC.64 R2, c[0x0][0x3b8] ;  /* 0x0000ee00ff027b82 */ /* 0x001e220000000a00 */
[----:B------:R-:W-:Y:S02]  /*7f60*/  IADD3 R5, PT, PT, R45, R44, RZ ;  /* 0x0000002c2d057210 */ /* 0x000fe40007ffe0ff */
[----:B------:R-:W-:-:S03]  /*7f70*/  IADD3 R44, PT, PT, R44, 0x80, RZ ;  /* 0x000000802c2c7810 */ /* 0x000fc60007ffe0ff */
[----:B0-----:R-:W-:-:S05]  /*7f80*/  IMAD.WIDE.U32 R2, R5, 0x8, R2 ;  /* 0x0000000805027825 */ /* 0x001fca00078e0002 */
[----:B------:R0:W-:Y:S02]  /*7f90*/  STG.E.64 desc[UR12][R2.64], R8 ;  /* 0x0000000802007986 */ /* 0x0001e4000c101b0c */
.L_x_730:
[----:B------:R-:W-:-:S13]  /*7fa0*/  ISETP.GE.U32.AND P0, PT, R44, R15, PT ;  /* 0x0000000f2c00720c */ /* 0x000fda0003f06070 */
[----:B------:R-:W-:Y:S05]  /*7fb0*/  @P0 BREAK.RELIABLE B1 ;  /* 0x0000000000010942 */ /* 0x000fea0003800100 */
[----:B------:R-:W-:Y:S05]  /*7fc0*/  @P0 BRA `(.L_x_732) ;  /* 0x0000000000300947 */ /* 0x000fea0003800000 */
[----:B0-----:R-:W0:Y:S01]  /*7fd0*/  LDC.64 R2, c[0x0][0x3b8] ;  /* 0x0000ee00ff027b82 */ /* 0x001e220000000a00 */
[----:B------:R-:W-:Y:S01]  /*7fe0*/  IMAD.IADD R5, R45, 0x1, R44 ;  /* 0x000000012d057824 */ /* 0x000fe200078e022c */
[----:B------:R-:W-:-:S03]  /*7ff0*/  IADD3 R44, PT, PT, R44, 0x80, RZ ;  /* 0x000000802c2c7810 */ /* 0x000fc60007ffe0ff */
[----:B0-----:R-:W-:-:S05]  /*8000*/  IMAD.WIDE.U32 R2, R5, 0x8, R2 ;  /* 0x0000000805027825 */ /* 0x001fca00078e0002 */
[----:B------:R0:W-:Y:S02]  /*8010*/  STG.E.64 desc[UR12][R2.64], R10 ;  /* 0x0000000a02007986 */ /* 0x0001e4000c101b0c */
.L_x_731:
[----:B------:R-:W-:Y:S05]  /*8020*/  BSYNC.RELIABLE B1 ;  /* 0x0000000000017941 */ /* 0x000fea0003800100 */
.L_x_726:
[----:B------:R-:W-:-:S13]  /*8030*/  ISETP.GE.U32.AND P0, PT, R44, R15, PT ;  /* 0x0000000f2c00720c */ /* 0x000fda0003f06070 */
[----:B0-----:R-:W0:Y:S01]  /*8040*/  @!P0 LDC.64 R2, c[0x0][0x3b8] ;  /* 0x0000ee00ff028b82 */ /* 0x001e220000000a00 */
[----:B------:R-:W-:Y:S01]  /*8050*/  @!P0 IADD3 R5, PT, PT, R45, R44, RZ ;  /* 0x0000002c2d058210 */ /* 0x000fe20007ffe0ff */
[----:B------:R-:W-:-:S04]  /*8060*/  @!P0 VIADD R44, R44, 0x80 ;  /* 0x000000802c2c8836 */ /* 0x000fc80000000000 */
[----:B0-----:R-:W-:-:S05]  /*8070*/  @!P0 IMAD.WIDE.U32 R2, R5, 0x8, R2 ;  /* 0x0000000805028825 */ /* 0x001fca00078e0002 */
[----:B------:R0:W-:Y:S02]  /*8080*/  @!P0 STG.E.64 desc[UR12][R2.64], R12 ;  /* 0x0000000c02008986 */ /* 0x0001e4000c101b0c */
.L_x_732:
[----:B------:R-:W-:Y:S05]  /*8090*/  BSYNC.RECONVERGENT B0 ;  /* 0x0000000000007941 */ /* 0x000fea0003800200 */
.L_x_725:
[----:B------:R-:W-:Y:S05]  /*80a0*/  WARPSYNC.ALL ;  /* 0x0000000000007948 */ /* 0x000fea0003800000 */
[----:B------:R-:W-:-:S13]  /*80b0*/  ISETP.GE.U32.AND P0, PT, R44, R15, PT ;  /* 0x0000000f2c00720c */ /* 0x000fda0003f06070 */
[----:B------:R-:W-:Y:S05]  /*80c0*/  @P0 EXIT ;  /* 0x000000000000094d */ /* 0x000fea0003800000 */
[----:B0-----:R-:W0:Y:S01]  /*80d0*/  LDC.64 R2, c[0x0][0x3b8] ;  /* 0x0000ee00ff027b82 */ /* 0x001e220000000a00 */
[----:B------:R-:W-:-:S05]  /*80e0*/  IADD3 R45, PT, PT, R45, R44, RZ ;  /* 0x0000002c2d2d7210 */ /* 0x000fca0007ffe0ff */
[----:B0-----:R-:W-:-:S05]  /*80f0*/  IMAD.WIDE.U32 R2, R45, 0x8, R2 ;  /* 0x000000082d027825 */ /* 0x001fca00078e0002 */
[----:B------:R-:W-:Y:S01]  /*8100*/  STG.E.64 desc[UR12][R2.64], R42 ;  /* 0x0000002a02007986 */ /* 0x000fe2000c101b0c */
[----:B------:R-:W-:Y:S05]  /*8110*/  EXIT ;  /* 0x000000000000794d */ /* 0x000fea0003800000 */
.L_x_676:
[----:B------:R-:W0:Y:S01]  /*8120*/  LDCU.64 UR8, c[0x0][0x398] ;  /* 0x00007300ff0877ac */ /* 0x000e220008000a00 */
[----:B------:R-:W1:Y:S01]  /*8130*/  S2R R43, SR_TID.X ;  /* 0x00000000002b7919 */ /* 0x000e620000002100 */
[----:B------:R-:W-:Y:S01]  /*8140*/  HFMA2 R0, -RZ, RZ, 0, 0 ;  /* 0x00000000ff007431 */ /* 0x000fe200000001ff */
[----:B------:R-:W-:Y:S01]  /*8150*/  CS2R R6, SRZ ;  /* 0x0000000000067805 */ /* 0x000fe2000001ff00 */
[----:B------:R-:W-:Y:S01]  /*8160*/  HFMA2 R42, -RZ, RZ, 0, 0 ;  /* 0x00000000ff2a7431 */ /* 0x000fe200000001ff */
[----:B------:R-:W-:Y:S02]  /*8170*/  CS2R R4, SRZ ;  /* 0x0000000000047805 */ /* 0x000fe4000001ff00 */
[----:B------:R-:W-:Y:S01]  /*8180*/  CS2R R2, SRZ ;  /* 0x0000000000027805 */ /* 0x000fe2000001ff00 */
[----:B------:R-:W-:Y:S01]  /*8190*/  IMAD.MOV.U32 R48, RZ, RZ, RZ ;  /* 0x000000ffff307224 */ /* 0x000fe200078e00ff */
[----:B------:R-:W-:Y:S02]  /*81a0*/  MOV R44, RZ ;  /* 0x000000ff002c7202 */ /* 0x000fe40000000f00 */
[----:B------:R-:W-:-:S02]  /*81b0*/  CS2R R16, SRZ ;  /* 0x0000000000107805 */ /* 0x000fc4000001ff00 */
[----:B------:R-:W-:Y:S02]  /*81c0*/  CS2R R8, SRZ ;  /* 0x0000000000087805 */ /* 0x000fe4000001ff00 */
[----:B------:R-:W-:Y:S01]  /*81d0*/  CS2R R18, SRZ ;  /* 0x0000000000127805 */ /* 0x000fe2000001ff00 */
[----:B0-----:R-:W-:-:S04]  /*81e0*/  UISETP.GE.U32.AND UP0, UPT, UR8, 0x1, UPT ;  /* 0x000000010800788c */ /* 0x001fc8000bf06070 */
[----:B------:R-:W-:-:S09]  /*81f0*/  UISETP.GE.AND.EX UP0, UPT, UR9, URZ, UPT, UP0 ;  /* 0x000000ff0900728c */ /* 0x000fd2000bf06300 */
[----:B------:R-:W-:Y:S05]  /*8200*/  BRA.U !UP0, `(.L_x_733) ;  /* 0x0000006d08b07547 */ /* 0x000fea000b800000 */
[----:B------:R-:W0:Y:S01]  /*8210*/  LDC.64 R2, c[0x0][0x3c0] ;  /* 0x0000f000ff027b82 */ /* 0x000e220000000a00 */
[----:B------:R-:W2:Y:S01]  /*8220*/  LDCU.64 UR14, c[0x0][0x390] ;  /* 0x00007200ff0e77ac */ /* 0x000ea20008000a00 */
[----:B------:R-:W-:Y:S02]  /*8230*/  UISETP.GE.U32.AND UP0, UPT, UR8, 0x8, UPT ;  /* 0x000000080800788c */ /* 0x000fe4000bf06070 */
[----:B------:R-:W-:Y:S02]  /*8240*/  UIADD3 UR22, UP2, UPT, UR8, -0x1, URZ ;  /* 0xffffffff08167890 */ /* 0x000fe4000ff5e0ff */
[----:B------:R-:W-:Y:S02]  /*8250*/  ULOP3.LUT UR18, UR8, 0x7, URZ, 0xc0, !UPT ;  /* 0x0000000708127892 */ /* 0x000fe4000f8ec0ff */
[----:B------:R-:W-:Y:S01]  /*8260*/  ULOP3.LUT UR19, UR8, 0x3, URZ, 0xc0, !UPT ;  /* 0x0000000308137892 */ /* 0x000fe2000f8ec0ff */
[----:B------:R-:W-:Y:S01]  /*8270*/  UMOV UR4, URZ ;  /* 0x000000ff00047c82 */ /* 0x000fe20008000000 */
[----:B------:R-:W-:Y:S01]  /*8280*/  UMOV UR5, URZ ;  /* 0x000000ff00057c82 */ /* 0x000fe20008000000 */
[----:B------:R-:W3:Y:S01]  /*8290*/  LDCU.64 UR6, c[0x0][0x3a0] ;  /* 0x00007400ff0677ac */ /* 0x000ee20008000a00 */
[----:B0-----:R-:W-:-:S04]  /*82a0*/  IMAD.WIDE.U32 R2, R45, 0x8, R2 ;  /* 0x000000082d027825 */ /* 0x001fc800078e0002 */
[----:B-1----:R-:W-:-:S05]  /*82b0*/  IMAD.WIDE.U32 R2, R43, 0x10, R2 ;  /* 0x000000102b027825 */ /* 0x002fca00078e0002 */
[----:B------:R-:W2:Y:S01]  /*82c0*/  LDG.E.128 R8, desc[UR12][R2.64] ;  /* 0x0000000c02087981 */ /* 0x000ea2000c1e1d00 */
[----:B------:R-:W-:-:S03]  /*82d0*/  UISETP.GE.U32.AND.EX UP0, UPT, UR9, URZ, UPT, UP0 ;  /* 0x000000ff0900728c */ /* 0x000fc6000bf06100 */
[----:B------:R-:W5:Y:S04]  /*82e0*/  LDG.E.128 R24, desc[UR12][R2.64+0x800] ;  /* 0x0008000c02187981 */ /* 0x000f68000c1e1d00 */
[----:B------:R-:W5:Y:S04]  /*82f0*/  LDG.E.128 R20, desc[UR12][R2.64+0x1000] ;  /* 0x0010000c02147981 */ /* 0x000f68000c1e1d00 */
[----:B------:R2:W5:Y:S01]  /*8300*/  LDG.E.128 R12, desc[UR12][R2.64+0x1800] ;  /* 0x0018000c020c7981 */ /* 0x000562000c1e1d00 */
[----:B------:R-:W-:Y:S01]  /*8310*/  UIADD3.X UR23, UPT, UPT, UR9, -0x1, URZ, UP2, !UPT ;  /* 0xffffffff09177890 */ /* 0x000fe200097fe4ff */
[----:B------:R-:W-:Y:S01]  /*8320*/  IMAD.MOV.U32 R16, RZ, RZ, RZ ;  /* 0x000000ffff107224 */ /* 0x000fe200078e00ff */
[----:B------:R-:W-:-:S02]  /*8330*/  UISETP.NE.U32.AND UP1, UPT, UR18, URZ, UPT ;  /* 0x000000ff1200728c */ /* 0x000fc4000bf25070 */
[----:B------:R-:W-:Y:S02]  /*8340*/  UIADD3 UR16, UP2, UPT, UR19, -0x1, URZ ;  /* 0xffffffff13107890 */ /* 0x000fe4000ff5e0ff */
[----:B------:R-:W-:Y:S02]  /*8350*/  UISETP.NE.AND.EX UP1, UPT, URZ, URZ, UPT, UP1 ;  /* 0x000000ffff00728c */ /* 0x000fe4000bf25310 */
[----:B------:R-:W-:Y:S01]  /*8360*/  UIADD3.X UR17, UPT, UPT, URZ, -0x1, URZ, UP2, !UPT ;  /* 0xffffffffff117890 */ /* 0x000fe200097fe4ff */
[----:B--2---:R-:W-:Y:S01]  /*8370*/  IMAD R3, R9, UR14, RZ ;  /* 0x0000000e09037c24 */ /* 0x004fe2000f8e02ff */
[----:B------:R-:W-:Y:S01]  /*8380*/  MOV R9, RZ ;  /* 0x000000ff00097202 */ /* 0x000fe20000000f00 */
[----:B------:R-:W-:-:S04]  /*8390*/  IMAD.WIDE.U32 R4, R8, UR14, RZ ;  /* 0x0000000e08047c25 */ /* 0x000fc8000f8e00ff */
[----:B------:R-:W-:-:S05]  /*83a0*/  IMAD R3, R8, UR15, R3 ;  /* 0x0000000f08037c24 */ /* 0x000fca000f8e0203 */
[----:B------:R-:W-:Y:S01]  /*83b0*/  IADD3 R7, PT, PT, R5, R3, RZ ;  /* 0x0000000305077210 */ /* 0x000fe20007ffe0ff */
[----:B---3--:R-:W-:Y:S06]  /*83c0*/  BRA.U !UP0, `(.L_x_734) ;  /* 0x0000000508807547 */ /* 0x008fec000b800000 */
[----:B------:R-:W0:Y:S01]  /*83d0*/  LDC.64 R18, c[0x0][0x3a8] ;  /* 0x0000ea00ff127b82 */ /* 0x000e220000000a00 */
[----:B------:R-:W1:Y:S01]  /*83e0*/  LDCU.64 UR20, c[0x0][0x388] ;  /* 0x00007100ff1477ac */ /* 0x000e620008000a00 */
[----:B------:R-:W-:Y:S01]  /*83f0*/  IMAD.MOV.U32 R16, RZ, RZ, RZ ;  /* 0x000000ffff107224 */ /* 0x000fe200078e00ff */
[----:B------:R-:W-:Y:S01]  /*8400*/  UMOV UR10, 0x20 ;  /* 0x00000020000a7882 */ /* 0x000fe20000000000 */
[----:B------:R-:W-:Y:S01]  /*8410*/  UMOV UR11, 0x0 ;  /* 0x00000000000b7882 */ /* 0x000fe20000000000 */
[----:B------:R-:W-:Y:S02]  /*8420*/  ULOP3.LUT UR4, UR8, 0xfffffff8, URZ, 0xc0, !UPT ;  /* 0xfffffff808047892 */ /* 0x000fe4000f8ec0ff */
[----:B------:R-:W-:Y:S02]  /*8430*/  UIMAD.WIDE.U32 UR10, UR6, 0x1, UR10 ;  /* 0x00000001060a78a5 */ /* 0x000fe4000f8e000a */
[----:B------:R-:W-:-:S04]  /*8440*/  ULOP3.LUT UR5, UR9, 0x7fffffff, URZ, 0xc0, !UPT ;  /* 0x7fffffff09057892 */ /* 0x000fc8000f8ec0ff */
[----:B------:R-:W-:Y:S01]  /*8450*/  IMAD.U32 R8, RZ, RZ, UR10 ;  /* 0x0000000aff087e24 */ /* 0x000fe2000f8e00ff */
[----:B------:R-:W-:Y:S02]  /*8460*/  UIADD3 UR10, UPT, UPT, UR11, UR7, URZ ;  /* 0x000000070b0a7290 */ /* 0x000fe4000fffe0ff */
[----:B------:R-:W-:Y:S01]  /*8470*/  MOV R9, UR11 ;  /* 0x0000000b00097c02 */ /* 0x000fe20008000f00 */
[----:B------:R-:W-:Y:S01]  /*8480*/  HFMA2 R9, -RZ, RZ, 0, 0 ;  /* 0x00000000ff097431 */ /* 0x000fe200000001ff */
[C---:B-1----:R-:W-:Y:S01]  /*8490*/  LEA R2, P0, R4.reuse, UR20, 0x3 ;  /* 0x0000001404027c11 */ /* 0x042fe2000f8018ff */
[----:B------:R-:W-:Y:S01]  /*84a0*/  UMOV UR11, UR5 ;  /* 0x00000005000b7c82 */ /* 0x000fe20008000000 */
[----:B------:R-:W-:Y:S02]  /*84b0*/  MOV R28, R8 ;  /* 0x00000008001c7202 */ /* 0x000fe40000000f00 */
[----:B------:R-:W-:Y:S02]  /*84c0*/  LEA.HI.X R0, R4, UR21, R7, 0x3, P0 ;  /* 0x0000001504007c11 */ /* 0x000fe400080f1c07 */
[----:B0-----:R-:W-:-:S02]  /*84d0*/  SHF.L.U64.HI R3, R18, 0x3, R19 ;  /* 0x0000000312037819 */ /* 0x001fc40000010213 */
[C---:B------:R-:W-:Y:S02]  /*84e0*/  SHF.L.U64.HI R42, R18.reuse, 0x6, R19 ;  /* 0x00000006122a7819 */ /* 0x040fe40000010213 */
[----:B------:R-:W-:Y:S02]  /*84f0*/  SHF.L.U32 R19, R18, 0x3, RZ ;  /* 0x0000000312137819 */ /* 0x000fe400000006ff */
[----:B------:R-:W-:Y:S01]  /*8500*/  MOV R29, UR10 ;  /* 0x0000000a001d7c02 */ /* 0x000fe20008000f00 */
[----:B------:R-:W-:-:S06]  /*8510*/  UMOV UR10, UR4 ;  /* 0x00000004000a7c82 */ /* 0x000fcc0008000000 */
.L_x_735:
[----:B------:R-:W-:Y:S01]  /*8520*/  IMAD.MOV.U32 R38, RZ, RZ, R2 ;  /* 0x000000ffff267224 */ /* 0x000fe200078e0002 */
[----:B------:R-:W-:Y:S01]  /*8530*/  MOV R39, R0 ;  /* 0x0000000000277202 */ /* 0x000fe20000000f00 */
[----:B------:R-:W2:Y:S01]  /*8540*/  LDG.E.64.CONSTANT R46, desc[UR12][R28.64+-0x20] ;  /* 0xffffe00c1c2e7981 */ /* 0x000ea2000c1e9b00 */
[----:B------:R-:W-:-:S03]  /*8550*/  IADD3 R48, P0, PT, R2, R19, RZ ;  /* 0x0000001302307210 */ /* 0x000fc60007f1e0ff */
[----:B------:R-:W3:Y:S04]  /*8560*/  LDG.E.64.CONSTANT R32, desc[UR12][R28.64+-0x18] ;  /* 0xffffe80c1c207981 */ /* 0x000ee8000c1e9b00 */
[----:B------:R-:W2:Y:S01]  /*8570*/  LDG.E.64.CONSTANT R38, desc[UR12][R38.64] ;  /* 0x0000000c26267981 */ /* 0x000ea2000c1e9b00 */
[----:B------:R-:W-:Y:S02]  /*8580*/  IADD3.X R49, PT, PT, R0, R3, RZ, P0, !PT ;  /* 0x0000000300317210 */ /* 0x000fe400007fe4ff */
[----:B------:R-:W-:Y:S01]  /*8590*/  IADD3 R36, P0, PT, R48, R19, RZ ;  /* 0x0000001330247210 */ /* 0x000fe20007f1e0ff */
[----:B------:R-:W4:Y:S04]  /*85a0*/  LDG.E.64.CONSTANT R34, desc[UR12][R28.64+-0x10] ;  /* 0xfffff00c1c227981 */ /* 0x000f28000c1e9b00 */
[----:B------:R-:W3:Y:S01]  /*85b0*/  LDG.E.64.CONSTANT R30, desc[UR12][R48.64] ;  /* 0x0000000c301e7981 */ /* 0x000ee2000c1e9b00 */
[----:B------:R-:W-:-:S05]  /*85c0*/  IADD3.X R37, PT, PT, R49, R3, RZ, P0, !PT ;  /* 0x0000000331257210 */ /* 0x000fca00007fe4ff */
[----:B------:R0:W4:Y:S01]  /*85d0*/  LDG.E.64.CONSTANT R50, desc[UR12][R36.64] ;  /* 0x0000000c24327981 */ /* 0x000122000c1e9b00 */
[----:B------:R-:W-:Y:S01]  /*85e0*/  MOV R41, R9 ;  /* 0x0000000900297202 */ /* 0x000fe20000000f00 */
[----:B------:R-:W-:Y:S02]  /*85f0*/  IMAD.MOV.U32 R40, RZ, RZ, R16 ;  /* 0x000000ffff287224 */ /* 0x000fe400078e0010 */
[----:B------:R-:W4:Y:S04]  /*8600*/  LDG.E.64.CONSTANT R8, desc[UR12][R28.64+-0x8] ;  /* 0xfffff80c1c087981 */ /* 0x000f28000c1e9b00 */
[----:B------:R-:W4:Y:S01]  /*8610*/  LDG.E.64.CONSTANT R48, desc[UR12][R28.64+0x18] ;  /* 0x0000180c1c307981 */ /* 0x000f22000c1e9b00 */
[----:B0-----:R-:W-:-:S04]  /*8620*/  IADD3 R36, P0, PT, R36, R19, RZ ;  /* 0x0000001324247210 */ /* 0x001fc80007f1e0ff */
[----:B------:R-:W-:Y:S01]  /*8630*/  IADD3.X R37, PT, PT, R37, R3, RZ, P0, !PT ;  /* 0x0000000325257210 */ /* 0x000fe200007fe4ff */
[----:B--2---:R-:W-:Y:S02]  /*8640*/  IMAD R17, R39, R46, RZ ;  /* 0x0000002e27117224 */ /* 0x004fe400078e02ff */
[----:B------:R-:W-:-:S04]  /*8650*/  IMAD.WIDE.U32 R40, R46, R38, R40 ;  /* 0x000000262e287225 */ /* 0x000fc800078e0028 */
[----:B------:R-:W-:Y:S01]  /*8660*/  IMAD R17, R47, R38, R17 ;  /* 0x000000262f117224 */ /* 0x000fe200078e0211 */
[----:B------:R-:W-:-:S04]  /*8670*/  IADD3 R38, P0, PT, R36, R19, RZ ;  /* 0x0000001324267210 */ /* 0x000fc80007f1e0ff */
[----:B------:R-:W-:Y:S02]  /*8680*/  IADD3 R41, PT, PT, R41, R17, RZ ;  /* 0x0000001129297210 */ /* 0x000fe40007ffe0ff */
[----:B------:R0:W2:Y:S01]  /*8690*/  LDG.E.64.CONSTANT R16, desc[UR12][R36.64] ;  /* 0x0000000c24107981 */ /* 0x0000a2000c1e9b00 */
[----:B---3--:R-:W-:Y:S02]  /*86a0*/  IMAD R31, R31, R32, RZ ;  /* 0x000000201f1f7224 */ /* 0x008fe400078e02ff */
[----:B------:R-:W-:Y:S02]  /*86b0*/  IMAD.X R39, R37, 0x1, R3, P0 ;  /* 0x0000000125277824 */ /* 0x000fe400000e0603 */
[-C--:B------:R-:W-:Y:S02]  /*86c0*/  IMAD R47, R33, R30.reuse, R31 ;  /* 0x0000001e212f7224 */ /* 0x080fe400078e021f */
[----:B0-----:R-:W-:Y:S01]  /*86d0*/  IMAD.WIDE.U32 R36, R32, R30, R40 ;  /* 0x0000001e20247225 */ /* 0x001fe200078e0028 */
[----:B------:R-:W-:Y:S01]  /*86e0*/  IADD3 R40, P0, PT, R38, R19, RZ ;  /* 0x0000001326287210 */ /* 0x000fe20007f1e0ff */
[----:B------:R-:W3:Y:S04]  /*86f0*/  LDG.E.64.CONSTANT R30, desc[UR12][R28.64] ;  /* 0x0000000c1c1e7981 */ /* 0x000ee8000c1e9b00 */
[----:B------:R0:W3:Y:S01]  /*8700*/  LDG.E.64.CONSTANT R32, desc[UR12][R38.64] ;  /* 0x0000000c26207981 */ /* 0x0000e2000c1e9b00 */
[----:B------:R-:W-:Y:S01]  /*8710*/  IADD3 R37, PT, PT, R37, R47, RZ ;  /* 0x0000002f25257210 */ /* 0x000fe20007ffe0ff */
[----:B----4-:R-:W-:Y:S01]  /*8720*/  IMAD R47, R51, R34, RZ ;  /* 0x00000022332f7224 */ /* 0x010fe200078e02ff */
[----:B------:R-:W-:-:S03]  /*8730*/  IADD3.X R41, PT, PT, R39, R3, RZ, P0, !PT ;  /* 0x0000000327297210 */ /* 0x000fc600007fe4ff */
[-C--:B------:R-:W-:Y:S02]  /*8740*/  IMAD R44, R35, R50.reuse, R47 ;  /* 0x00000032232c7224 */ /* 0x080fe400078e022f */
[----:B------:R-:W-:Y:S01]  /*8750*/  IMAD.WIDE.U32 R50, R34, R50, R36 ;  /* 0x0000003222327225 */ /* 0x000fe200078e0024 */
[----:B0-----:R-:W-:Y:S01]  /*8760*/  IADD3 R38, P0, PT, R40, R19, RZ ;  /* 0x0000001328267210 */ /* 0x001fe20007f1e0ff */
[----:B------:R-:W4:Y:S04]  /*8770*/  LDG.E.64.CONSTANT R34, desc[UR12][R28.64+0x8] ;  /* 0x0000080c1c227981 */ /* 0x000f28000c1e9b00 */
[----:B------:R-:W4:Y:S01]  /*8780*/  LDG.E.64.CONSTANT R36, desc[UR12][R40.64] ;  /* 0x0000000c28247981 */ /* 0x000f22000c1e9b00 */
[----:B------:R-:W-:Y:S02]  /*8790*/  IADD3.X R39, PT, PT, R41, R3, RZ, P0, !PT ;  /* 0x0000000329277210 */ /* 0x000fe400007fe4ff */
[----:B------:R-:W-:-:S05]  /*87a0*/  IADD3 R46, P0, PT, R38, R19, RZ ;  /* 0x00000013262e7210 */ /* 0x000fca0007f1e0ff */
[----:B------:R-:W-:Y:S02]  /*87b0*/  IMAD.X R47, R39, 0x1, R3, P0 ;  /* 0x00000001272f7824 */ /* 0x000fe400000e0603 */
[----:B------:R-:W4:Y:S04]  /*87c0*/  LDG.E.64.CONSTANT R38, desc[UR12][R38.64] ;  /* 0x0000000c26267981 */ /* 0x000f28000c1e9b00 */
[----:B------:R0:W4:Y:S04]  /*87d0*/  LDG.E.64.CONSTANT R40, desc[UR12][R28.64+0x10] ;  /* 0x0000100c1c287981 */ /* 0x000128000c1e9b00 */
[----:B------:R-:W4:Y:S01]  /*87e0*/  LDG.E.64.CONSTANT R46, desc[UR12][R46.64] ;  /* 0x0000000c2e2e7981 */ /* 0x000f22000c1e9b00 */
[----:B------:R-:W-:Y:S01]  /*87f0*/  IADD3 R51, PT, PT, R51, R44, RZ ;  /* 0x0000002c33337210 */ /* 0x000fe20007ffe0ff */
[----:B------:R-:W-:-:S04]  /*8800*/  UIADD3 UR10, UP0, UPT, UR10, -0x8, URZ ;  /* 0xfffffff80a0a7890 */ /* 0x000fc8000ff1e0ff */
[----:B------:R-:W-:Y:S02]  /*8810*/  UIADD3.X UR11, UPT, UPT, UR11, -0x1, URZ, UP0, !UPT ;  /* 0xffffffff0b0b7890 */ /* 0x000fe400087fe4ff */
[----:B------:R-:W-:-:S04]  /*8820*/  UISETP.NE.U32.AND UP0, UPT, UR10, URZ, UPT ;  /* 0x000000ff0a00728c */ /* 0x000fc8000bf05070 */
[----:B------:R-:W-:Y:S01]  /*8830*/  UISETP.NE.AND.EX UP0, UPT, UR11, URZ, UPT, UP0 ;  /* 0x000000ff0b00728c */ /* 0x000fe2000bf05300 */
[----:B------:R-:W-:Y:S02]  /*8840*/  LEA R2, P0, R18, R2, 0x6 ;  /* 0x0000000212027211 */ /* 0x000fe400078030ff */
[----:B0-----:R-:W-:-:S03]  /*8850*/  IADD3 R28, P1, PT, R28, 0x40, RZ ;  /* 0x000000401c1c7810 */ /* 0x001fc60007f3e0ff */
[----:B------:R-:W-:Y:S01]  /*8860*/  IMAD.X R0, R0, 0x1, R42, P0 ;  /* 0x0000000100007824 */ /* 0x000fe200000e062a */
[----:B------:R-:W-:Y:S01]  /*8870*/  IADD3.X R29, PT, PT, RZ, R29, RZ, P1, !PT ;  /* 0x0000001dff1d7210 */ /* 0x000fe20000ffe4ff */
[----:B--2---:R-:W-:-:S04]  /*8880*/  IMAD R17, R17, R8, RZ ;  /* 0x0000000811117224 */ /* 0x004fc800078e02ff */
[-C--:B------:R-:W-:Y:S02]  /*8890*/  IMAD R17, R9, R16.reuse, R17 ;  /* 0x0000001009117224 */ /* 0x080fe400078e0211 */
[----:B------:R-:W-:-:S05]  /*88a0*/  IMAD.WIDE.U32 R8, R8, R16, R50 ;  /* 0x0000001008087225 */ /* 0x000fca00078e0032 */
[----:B------:R-:W-:Y:S01]  /*88b0*/  IADD3 R9, PT, PT, R9, R17, RZ ;  /* 0x0000001109097210 */ /* 0x000fe20007ffe0ff */
[----:B---3--:R-:W-:Y:S02]  /*88c0*/  IMAD R17, R33, R30, RZ ;  /* 0x0000001e21117224 */ /* 0x008fe400078e02ff */
[----:B------:R-:W-:-:S04]  /*88d0*/  IMAD.WIDE.U32 R8, R30, R32, R8 ;  /* 0x000000201e087225 */ /* 0x000fc800078e0008 */
[----:B------:R-:W-:-:S05]  /*88e0*/  IMAD R17, R31, R32, R17 ;  /* 0x000000201f117224 */ /* 0x000fca00078e0211 */
[----:B------:R-:W-:Y:S01]  /*88f0*/  IADD3 R9, PT, PT, R9, R17, RZ ;  /* 0x0000001109097210 */ /* 0x000fe20007ffe0ff */
[----:B----4-:R-:W-:Y:S02]  /*8900*/  IMAD R17, R37, R34, RZ ;  /* 0x0000002225117224 */ /* 0x010fe400078e02ff */
[----:B------:R-:W-:-:S04]  /*8910*/  IMAD.WIDE.U32 R8, R34, R36, R8 ;  /* 0x0000002422087225 */ /* 0x000fc800078e0008 */
[----:B------:R-:W-:-:S04]  /*8920*/  IMAD R17, R35, R36, R17 ;  /* 0x0000002423117224 */ /* 0x000fc800078e0211 */
        /* <DEDUP_REMOVED lines=10> */
.L_x_734:
[----:B------:R-:W-:Y:S05]  /*89d0*/  BRA.U !UP1, `(.L_x_736) ;  /* 0x0000000509bc7547 */ /* 0x000fea000b800000 */
[----:B------:R-:W0:Y:S01]  /*89e0*/  LDC.64 R2, c[0x0][0x3a8] ;  /* 0x0000ea00ff027b82 */ /* 0x000e220000000a00 */
[----:B------:R-:W-:Y:S02]  /*89f0*/  UISETP.GE.U32.AND UP2, UPT, UR18, 0x4, UPT ;  /* 0x000000041200788c */ /* 0x000fe4000bf46070 */
[----:B------:R-:W-:Y:S02]  /*8a00*/  UISETP.NE.U32.AND UP0, UPT, UR19, URZ, UPT ;  /* 0x000000ff1300728c */ /* 0x000fe4000bf05070 */
[----:B------:R-:W-:Y:S02]  /*8a10*/  UISETP.GE.U32.AND.EX UP2, UPT, URZ, URZ, UPT, UP2 ;  /* 0x000000ffff00728c */ /* 0x000fe4000bf46120 */
[----:B------:R-:W-:-:S07]  /*8a20*/  UISETP.NE.AND.EX UP0, UPT, URZ, URZ, UPT, UP0 ;  /* 0x000000ffff00728c */ /* 0x000fce000bf05300 */
[----:B------:R-:W-:Y:S05]  /*8a30*/  BRA.U !UP2, `(.L_x_737) ;  /* 0x000000010ac07547 */ /* 0x000fea000b800000 */
[----:B------:R-:W1:Y:S01]  /*8a40*/  LDCU.64 UR20, c[0x0][0x388] ;  /* 0x00007100ff1477ac */ /* 0x000e620008000a00 */
[----:B------:R-:W-:Y:S01]  /*8a50*/  MOV R6, R4 ;  /* 0x0000000400067202 */ /* 0x000fe20000000f00 */
[C---:B0-----:R-:W-:Y:S01]  /*8a60*/  IMAD R0, R2.reuse, UR5, RZ ;  /* 0x0000000502007c24 */ /* 0x041fe2000f8e02ff */
[----:B------:R-:W-:Y:S01]  /*8a70*/  SHF.L.U32 R29, R3, 0x3, RZ ;  /* 0x00000003031d7819 */ /* 0x000fe200000006ff */
[----:B------:R-:W-:Y:S01]  /*8a80*/  ULEA UR10, UP2, UR4, UR6, 0x3 ;  /* 0x00000006040a7291 */ /* 0x000fe2000f8418ff */
[----:B------:R-:W-:-:S03]  /*8a90*/  IMAD.WIDE.U32 R34, R2, 0x8, RZ ;  /* 0x0000000802227825 */ /* 0x000fc600078e00ff */
[----:B------:R-:W-:Y:S02]  /*8aa0*/  ULEA.HI.X UR11, UR4, UR7, UR5, 0x3, UP2 ;  /* 0x00000007040b7291 */ /* 0x000fe400090f1c05 */
[----:B------:R-:W-:-:S04]  /*8ab0*/  IMAD.WIDE.U32 R18, R2, UR4, R6 ;  /* 0x0000000402127c25 */ /* 0x000fc8000f8e0006 */
[----:B------:R-:W-:Y:S01]  /*8ac0*/  IMAD R17, R3, UR4, R0 ;  /* 0x0000000403117c24 */ /* 0x000fe2000f8e0200 */
[----:B------:R-:W-:Y:S01]  /*8ad0*/  MOV R47, UR11 ;  /* 0x0000000b002f7c02 */ /* 0x000fe20008000f00 */
[----:B------:R-:W-:-:S03]  /*8ae0*/  IMAD.U32 R46, RZ, RZ, UR10 ;  /* 0x0000000aff2e7e24 */ /* 0x000fc6000f8e00ff */
[----:B------:R-:W-:Y:S02]  /*8af0*/  IADD3 R17, PT, PT, R19, R17, RZ ;  /* 0x0000001113117210 */ /* 0x000fe40007ffe0ff */
[C---:B-1----:R-:W-:Y:S01]  /*8b00*/  LEA R38, P0, R18.reuse, UR20, 0x3 ;  /* 0x0000001412267c11 */ /* 0x042fe2000f8018ff */
[----:B------:R-:W2:Y:S03]  /*8b10*/  LDG.E.64.CONSTANT R30, desc[UR12][R46.64+0x8] ;  /* 0x0000080c2e1e7981 */ /* 0x000ea6000c1e9b00 */
[----:B------:R-:W-:Y:S02]  /*8b20*/  LEA.HI.X R39, R18, UR21, R17, 0x3, P0 ;  /* 0x0000001512277c11 */ /* 0x000fe400080f1c11 */
[----:B------:R-:W-:Y:S01]  /*8b30*/  IADD3 R17, PT, PT, R35, R29, RZ ;  /* 0x0000001d23117210 */ /* 0x000fe20007ffe0ff */
[----:B------:R-:W3:Y:S01]  /*8b40*/  LDG.E.64.CONSTANT R18, desc[UR12][R46.64] ;  /* 0x0000000c2e127981 */ /* 0x000ee2000c1e9b00 */
[----:B------:R-:W-:-:S03]  /*8b50*/  IADD3 R48, P0, PT, R38, R34, RZ ;  /* 0x0000002226307210 */ /* 0x000fc60007f1e0ff */
[----:B------:R-:W3:Y:S01]  /*8b60*/  LDG.E.64.CONSTANT R28, desc[UR12][R38.64] ;  /* 0x0000000c261c7981 */ /* 0x000ee2000c1e9b00 */
[----:B------:R-:W-:Y:S02]  /*8b70*/  IADD3.X R49, PT, PT, R39, R17, RZ, P0, !PT ;  /* 0x0000001127317210 */ /* 0x000fe400007fe4ff */
[----:B------:R-:W-:-:S03]  /*8b80*/  IADD3 R50, P0, PT, R48, R34, RZ ;  /* 0x0000002230327210 */ /* 0x000fc60007f1e0ff */
[----:B------:R-:W2:Y:S02]  /*8b90*/  LDG.E.64.CONSTANT R32, desc[UR12][R48.64] ;  /* 0x0000000c30207981 */ /* 0x000ea4000c1e9b00 */
[----:B------:R-:W-:Y:S01]  /*8ba0*/  IMAD.X R51, R49, 0x1, R17, P0 ;  /* 0x0000000131337824 */ /* 0x000fe200000e0611 */
[----:B------:R-:W-:Y:S01]  /*8bb0*/  IADD3 R40, P0, PT, R50, R34, RZ ;  /* 0x0000002232287210 */ /* 0x000fe20007f1e0ff */
[----:B------:R-:W4:Y:S04]  /*8bc0*/  LDG.E.64.CONSTANT R38, desc[UR12][R46.64+0x18] ;  /* 0x0000180c2e267981 */ /* 0x000f28000c1e9b00 */
[----:B------:R-:W4:Y:S04]  /*8bd0*/  LDG.E.64.CONSTANT R34, desc[UR12][R46.64+0x10] ;  /* 0x0000100c2e227981 */ /* 0x000f28000c1e9b00 */
[----:B------:R-:W4:Y:S01]  /*8be0*/  LDG.E.64.CONSTANT R36, desc[UR12][R50.64] ;  /* 0x0000000c32247981 */ /* 0x000f22000c1e9b00 */
[----:B------:R-:W-:-:S06]  /*8bf0*/  IADD3.X R41, PT, PT, R51, R17, RZ, P0, !PT ;  /* 0x0000001133297210 */ /* 0x000fcc00007fe4ff */
[----:B------:R-:W4:Y:S01]  /*8c00*/  LDG.E.64.CONSTANT R40, desc[UR12][R40.64] ;  /* 0x0000000c28287981 */ /* 0x000f22000c1e9b00 */
[----:B------:R-:W-:Y:S01]  /*8c10*/  MOV R8, R16 ;  /* 0x0000001000087202 */ /* 0x000fe20000000f00 */
[----:B------:R-:W-:-:S04]  /*8c20*/  UIADD3 UR4, UP2, UPT, UR4, 0x4, URZ ;  /* 0x0000000404047890 */ /* 0x000fc8000ff5e0ff */
[----:B------:R-:W-:Y:S01]  /*8c30*/  UIADD3.X UR5, UPT, UPT, URZ, UR5, URZ, UP2, !UPT ;  /* 0x00000005ff057290 */ /* 0x000fe200097fe4ff */
[----:B---3--:R-:W-:Y:S02]  /*8c40*/  IMAD R17, R29, R18, RZ ;  /* 0x000000121d117224 */ /* 0x008fe400078e02ff */
[----:B------:R-:W-:-:S04]  /*8c50*/  IMAD.WIDE.U32 R8, R18, R28, R8 ;  /* 0x0000001c12087225 */ /* 0x000fc800078e0008 */
[----:B------:R-:W-:-:S05]  /*8c60*/  IMAD R17, R19, R28, R17 ;  /* 0x0000001c13117224 */ /* 0x000fca00078e0211 */
[----:B------:R-:W-:Y:S01]  /*8c70*/  IADD3 R9, PT, PT, R9, R17, RZ ;  /* 0x0000001109097210 */ /* 0x000fe20007ffe0ff */
[----:B--2---:R-:W-:-:S04]  /*8c80*/  IMAD R17, R33, R30, RZ ;  /* 0x0000001e21117224 */ /* 0x004fc800078e02ff */
[-C--:B------:R-:W-:Y:S02]  /*8c90*/  IMAD R17, R31, R32.reuse, R17 ;  /* 0x000000201f117224 */ /* 0x080fe400078e0211 */
[----:B------:R-:W-:-:S04]  /*8ca0*/  IMAD.WIDE.U32 R30, R30, R32, R8 ;  /* 0x000000201e1e7225 */ /* 0x000fc800078e0008 */
[----:B----4-:R-:W-:Y:S02]  /*8cb0*/  IMAD R9, R37, R34, RZ ;  /* 0x0000002225097224 */ /* 0x010fe400078e02ff */
[----:B------:R-:W-:Y:S02]  /*8cc0*/  IMAD.IADD R31, R31, 0x1, R17 ;  /* 0x000000011f1f7824 */ /* 0x000fe400078e0211 */
[-C--:B------:R-:W-:Y:S02]  /*8cd0*/  IMAD R9, R35, R36.reuse, R9 ;  /* 0x0000002423097224 */ /* 0x080fe400078e0209 */
[----:B------:R-:W-:-:S04]  /*8ce0*/  IMAD.WIDE.U32 R34, R34, R36, R30 ;  /* 0x0000002422227225 */ /* 0x000fc800078e001e */
[----:B------:R-:W-:Y:S01]  /*8cf0*/  IMAD R17, R41, R38, RZ ;  /* 0x0000002629117224 */ /* 0x000fe200078e02ff */
[----:B------:R-:W-:-:S03]  /*8d00*/  IADD3 R35, PT, PT, R35, R9, RZ ;  /* 0x0000000923237210 */ /* 0x000fc60007ffe0ff */
[-C--:B------:R-:W-:Y:S02]  /*8d10*/  IMAD R9, R39, R40.reuse, R17 ;  /* 0x0000002827097224 */ /* 0x080fe400078e0211 */
[----:B------:R-:W-:-:S05]  /*8d20*/  IMAD.WIDE.U32 R16, R38, R40, R34 ;  /* 0x0000002826107225 */ /* 0x000fca00078e0022 */
[----:B------:R-:W-:-:S07]  /*8d30*/  IADD3 R9, PT, PT, R17, R9, RZ ;  /* 0x0000000911097210 */ /* 0x000fce0007ffe0ff */
.L_x_737:
[----:B------:R-:W-:Y:S05]  /*8d40*/  BRA.U !UP0, `(.L_x_736) ;  /* 0x0000000108e07547 */ /* 0x000fea000b800000 */
[----:B------:R-:W-:Y:S02]  /*8d50*/  UISETP.NE.U32.AND UP2, UPT, UR16, URZ, UPT ;  /* 0x000000ff1000728c */ /* 0x000fe4000bf45070 */
[----:B------:R-:W-:Y:S02]  /*8d60*/  ULOP3.LUT UR10, UR8, 0x1, URZ, 0xc0, !UPT ;  /* 0x00000001080a7892 */ /* 0x000fe4000f8ec0ff */
[----:B------:R-:W-:Y:S02]  /*8d70*/  UISETP.NE.AND.EX UP2, UPT, UR17, URZ, UPT, UP2 ;  /* 0x000000ff1100728c */ /* 0x000fe4000bf45320 */
[----:B------:R-:W-:-:S04]  /*8d80*/  UISETP.NE.U32.AND UP0, UPT, UR10, 0x1, UPT ;  /* 0x000000010a00788c */ /* 0x000fc8000bf05070 */
[----:B------:R-:W-:-:S03]  /*8d90*/  UISETP.NE.U32.AND.EX UP0, UPT, URZ, URZ, UPT, UP0 ;  /* 0x000000ffff00728c */ /* 0x000fc6000bf05100 */
[----:B------:R-:W-:Y:S08]  /*8da0*/  BRA.U !UP2, `(.L_x_738) ;  /* 0x000000010a787547 */ /* 0x000ff0000b800000 */
[----:B------:R-:W1:Y:S01]  /*8db0*/  LDCU.64 UR20, c[0x0][0x388] ;  /* 0x00007100ff1477ac */ /* 0x000e620008000a00 */
[----:B------:R-:W-:Y:S01]  /*8dc0*/  MOV R18, R4 ;  /* 0x0000000400127202 */ /* 0x000fe20000000f00 */
[C---:B0-----:R-:W-:Y:S02]  /*8dd0*/  IMAD R0, R2.reuse, UR5, RZ ;  /* 0x0000000502007c24 */ /* 0x041fe4000f8e02ff */
[----:B------:R-:W-:Y:S01]  /*8de0*/  IMAD.MOV.U32 R19, RZ, RZ, R7 ;  /* 0x000000ffff137224 */ /* 0x000fe200078e0007 */
[----:B------:R-:W-:Y:S02]  /*8df0*/  ULEA UR10, UP2, UR4, UR6, 0x3 ;  /* 0x00000006040a7291 */ /* 0x000fe4000f8418ff */
[----:B------:R-:W-:Y:S02]  /*8e00*/  IMAD R17, R3, UR4, R0 ;  /* 0x0000000403117c24 */ /* 0x000fe4000f8e0200 */
[----:B------:R-:W-:Y:S01]  /*8e10*/  IMAD.WIDE.U32 R18, R2, UR4, R18 ;  /* 0x0000000402127c25 */ /* 0x000fe2000f8e0012 */
[----:B------:R-:W-:Y:S01]  /*8e20*/  ULEA.HI.X UR11, UR4, UR7, UR5, 0x3, UP2 ;  /* 0x00000007040b7291 */ /* 0x000fe200090f1c05 */
[----:B------:R-:W-:-:S03]  /*8e30*/  MOV R28, UR10 ;  /* 0x0000000a001c7c02 */ /* 0x000fc60008000f00 */
[----:B------:R-:W-:Y:S02]  /*8e40*/  IADD3 R17, PT, PT, R19, R17, RZ ;  /* 0x0000001113117210 */ /* 0x000fe40007ffe0ff */
[----:B------:R-:W-:Y:S02]  /*8e50*/  MOV R29, UR11 ;  /* 0x0000000b001d7c02 */ /* 0x000fe40008000f00 */
[----:B-1----:R-:W-:-:S03]  /*8e60*/  LEA R32, P0, R18, UR20, 0x3 ;  /* 0x0000001412207c11 */ /* 0x002fc6000f8018ff */
[----:B------:R-:W2:Y:S01]  /*8e70*/  LDG.E.64.CONSTANT R30, desc[UR12][R28.64] ;  /* 0x0000000c1c1e7981 */ /* 0x000ea2000c1e9b00 */
[----:B------:R-:W-:Y:S02]  /*8e80*/  LEA.HI.X R33, R18, UR21, R17, 0x3, P0 ;  /* 0x0000001512217c11 */ /* 0x000fe400080f1c11 */
[C---:B------:R-:W-:Y:S01]  /*8e90*/  LEA R18, P0, R2.reuse, R32, 0x3 ;  /* 0x0000002002127211 */ /* 0x040fe200078018ff */
[----:B------:R-:W3:Y:S04]  /*8ea0*/  LDG.E.64.CONSTANT R36, desc[UR12][R28.64+0x8] ;  /* 0x0000080c1c247981 */ /* 0x000ee8000c1e9b00 */
[----:B------:R-:W2:Y:S01]  /*8eb0*/  LDG.E.64.CONSTANT R34, desc[UR12][R32.64] ;  /* 0x0000000c20227981 */ /* 0x000ea2000c1e9b00 */
[----:B------:R-:W-:-:S06]  /*8ec0*/  LEA.HI.X R19, R2, R33, R3, 0x3, P0 ;  /* 0x0000002102137211 */ /* 0x000fcc00000f1c03 */
[----:B------:R-:W3:Y:S01]  /*8ed0*/  LDG.E.64.CONSTANT R18, desc[UR12][R18.64] ;  /* 0x0000000c12127981 */ /* 0x000ee2000c1e9b00 */
[----:B------:R-:W-:Y:S01]  /*8ee0*/  IMAD.MOV.U32 R17, RZ, RZ, R9 ;  /* 0x000000ffff117224 */ /* 0x000fe200078e0009 */
        /* <DEDUP_REMOVED lines=10> */
.L_x_738:
[----:B------:R-:W-:Y:S05]  /*8f90*/  BRA.U UP0, `(.L_x_736) ;  /* 0x00000001004c7547 */ /* 0x000fea000b800000 */
[----:B------:R-:W1:Y:S01]  /*8fa0*/  LDCU.64 UR20, c[0x0][0x388] ;  /* 0x00007100ff1477ac */ /* 0x000e620008000a00 */
[----:B------:R-:W-:Y:S01]  /*8fb0*/  MOV R5, R7 ;  /* 0x0000000700057202 */ /* 0x000fe20000000f00 */
[C---:B0-----:R-:W-:Y:S01]  /*8fc0*/  IMAD R0, R2.reuse, UR5, RZ ;  /* 0x0000000502007c24 */ /* 0x041fe2000f8e02ff */
[----:B------:R-:W-:Y:S02]  /*8fd0*/  ULEA UR10, UP0, UR4, UR6, 0x3 ;  /* 0x00000006040a7291 */ /* 0x000fe4000f8018ff */
[----:B------:R-:W-:-:S04]  /*8fe0*/  IMAD.WIDE.U32 R4, R2, UR4, R4 ;  /* 0x0000000402047c25 */ /* 0x000fc8000f8e0004 */
[----:B------:R-:W-:Y:S01]  /*8ff0*/  IMAD R3, R3, UR4, R0 ;  /* 0x0000000403037c24 */ /* 0x000fe2000f8e0200 */
[----:B------:R-:W-:Y:S01]  /*9000*/  ULEA.HI.X UR4, UR4, UR7, UR5, 0x3, UP0 ;  /* 0x0000000704047291 */ /* 0x000fe200080f1c05 */
[----:B------:R-:W-:Y:S02]  /*9010*/  MOV R2, UR10 ;  /* 0x0000000a00027c02 */ /* 0x000fe40008000f00 */
[----:B------:R-:W-:-:S03]  /*9020*/  IMAD.IADD R5, R5, 0x1, R3 ;  /* 0x0000000105057824 */ /* 0x000fc600078e0203 */
[----:B------:R-:W-:Y:S02]  /*9030*/  MOV R3, UR4 ;  /* 0x0000000400037c02 */ /* 0x000fe40008000f00 */
[----:B-1----:R-:W-:-:S04]  /*9040*/  LEA R6, P0, R4, UR20, 0x3 ;  /* 0x0000001404067c11 */ /* 0x002fc8000f8018ff */
[----:B------:R-:W-:Y:S01]  /*9050*/  LEA.HI.X R7, R4, UR21, R5, 0x3, P0 ;  /* 0x0000001504077c11 */ /* 0x000fe200080f1c05 */
[----:B------:R-:W2:Y:S04]  /*9060*/  LDG.E.64.CONSTANT R2, desc[UR12][R2.64] ;  /* 0x0000000c02027981 */ /* 0x000ea8000c1e9b00 */
[----:B------:R-:W2:Y:S01]  /*9070*/  LDG.E.64.CONSTANT R4, desc[UR12][R6.64] ;  /* 0x0000000c06047981 */ /* 0x000ea2000c1e9b00 */
[----:B------:R-:W-:Y:S01]  /*9080*/  MOV R17, R9 ;  /* 0x0000000900117202 */ /* 0x000fe20000000f00 */
[----:B--2---:R-:W-:Y:S02]  /*9090*/  IMAD R5, R5, R2, RZ ;  /* 0x0000000205057224 */ /* 0x004fe400078e02ff */
[----:B------:R-:W-:-:S04]  /*90a0*/  IMAD.WIDE.U32 R16, R2, R4, R16 ;  /* 0x0000000402107225 */ /* 0x000fc800078e0010 */
[----:B------:R-:W-:-:S04]  /*90b0*/  IMAD R5, R3, R4, R5 ;  /* 0x0000000403057224 */ /* 0x000fc800078e0205 */
[----:B------:R-:W-:-:S07]  /*90c0*/  IMAD.IADD R9, R17, 0x1, R5 ;  /* 0x0000000111097824 */ /* 0x000fce00078e0205 */
.L_x_736:
[----:B------:R-:W-:Y:S01]  /*90d0*/  UISETP.GE.U32.AND UP0, UPT, UR22, 0x7, UPT ;  /* 0x000000071600788c */ /* 0x000fe2000bf06070 */
[----:B0-----:R-:W-:Y:S01]  /*90e0*/  IMAD R3, R11, UR14, RZ ;  /* 0x0000000e0b037c24 */ /* 0x001fe2000f8e02ff */
[----:B------:R-:W-:Y:S01]  /*90f0*/  CS2R R18, SRZ ;  /* 0x0000000000127805 */ /* 0x000fe2000001ff00 */
[----:B------:R-:W-:Y:S01]  /*9100*/  UMOV UR4, URZ ;  /* 0x000000ff00047c82 */ /* 0x000fe20008000000 */
[----:B------:R-:W-:Y:S01]  /*9110*/  UISETP.GE.U32.AND.EX UP0, UPT, UR23, URZ, UPT, UP0 ;  /* 0x000000ff1700728c */ /* 0x000fe2000bf06100 */
[C---:B------:R-:W-:Y:S01]  /*9120*/  IMAD R5, R10.reuse, UR15, R3 ;  /* 0x0000000f0a057c24 */ /* 0x040fe2000f8e0203 */
[----:B------:R-:W-:Y:S01]  /*9130*/  UMOV UR5, URZ ;  /* 0x000000ff00057c82 */ /* 0x000fe20008000000 */
[----:B------:R-:W-:-:S05]  /*9140*/  IMAD.WIDE.U32 R2, R10, UR14, RZ ;  /* 0x0000000e0a027c25 */ /* 0x000fca000f8e00ff */
[----:B------:R-:W-:Y:S01]  /*9150*/  IADD3 R5, PT, PT, R3, R5, RZ ;  /* 0x0000000503057210 */ /* 0x000fe20007ffe0ff */
[----:B------:R-:W-:Y:S06]  /*9160*/  BRA.U !UP0, `(.L_x_739) ;  /* 0x0000000508707547 */ /* 0x000fec000b800000 */
[----:B------:R-:W0:Y:S01]  /*9170*/  LDCU.64 UR4, c[0x0][0x388] ;  /* 0x00007100ff0477ac */ /* 0x000e220008000a00 */
[----:B------:R-:W1:Y:S01]  /*9180*/  LDC.64 R6, c[0x0][0x3a8] ;  /* 0x0000ea00ff067b82 */ /* 0x000e620000000a00 */
[----:B------:R-:W-:Y:S01]  /*9190*/  CS2R R18, SRZ ;  /* 0x0000000000127805 */ /* 0x000fe2000001ff00 */
[----:B------:R-:W-:-:S04]  /*91a0*/  UIADD3 UR10, UP2, UPT, UR6, 0x20, URZ ;  /* 0x00000020060a7890 */ /* 0x000fc8000ff5e0ff */
[----:B------:R-:W-:Y:S02]  /*91b0*/  UIADD3.X UR11, UPT, UPT, URZ, UR7, URZ, UP2, !UPT ;  /* 0x00000007ff0b7290 */ /* 0x000fe400097fe4ff */
[----:B------:R-:W-:-:S04]  /*91c0*/  MOV R10, UR10 ;  /* 0x0000000a000a7c02 */ /* 0x000fc80008000f00 */
[----:B------:R-:W-:Y:S01]  /*91d0*/  IMAD.U32 R11, RZ, RZ, UR11 ;  /* 0x0000000bff0b7e24 */ /* 0x000fe2000f8e00ff */
[----:B0-----:R-:W-:Y:S01]  /*91e0*/  LEA R8, P0, R2, UR4, 0x3 ;  /* 0x0000000402087c11 */ /* 0x001fe2000f8018ff */
[----:B------:R-:W-:-:S03]  /*91f0*/  ULOP3.LUT UR4, UR8, 0xfffffff8, URZ, 0xc0, !UPT ;  /* 0xfffffff808047892 */ /* 0x000fc6000f8ec0ff */
[----:B------:R-:W-:Y:S01]  /*9200*/  LEA.HI.X R0, R2, UR5, R5, 0x3, P0 ;  /* 0x0000000502007c11 */ /* 0x000fe200080f1c05 */
[----:B------:R-:W-:Y:S01]  /*9210*/  ULOP3.LUT UR5, UR9, 0x7fffffff, URZ, 0xc0, !UPT ;  /* 0x7fffffff09057892 */ /* 0x000fe2000f8ec0ff */
[C-C-:B-1----:R-:W-:Y:S02]  /*9220*/  SHF.L.U64.HI R17, R6.reuse, 0x3, R7.reuse ;  /* 0x0000000306117819 */ /* 0x142fe40000010207 */
[----:B------:R-:W-:Y:S01]  /*9230*/  UMOV UR10, UR4 ;  /* 0x00000004000a7c82 */ /* 0x000fe20008000000 */
[C---:B------:R-:W-:Y:S02]  /*9240*/  SHF.L.U64.HI R42, R6.reuse, 0x6, R7 ;  /* 0x00000006062a7819 */ /* 0x040fe40000010207 */
[----:B------:R-:W-:Y:S01]  /*9250*/  SHF.L.U32 R7, R6, 0x3, RZ ;  /* 0x0000000306077819 */ /* 0x000fe200000006ff */
[----:B------:R-:W-:-:S06]  /*9260*/  UMOV UR11, UR5 ;  /* 0x00000005000b7c82 */ /* 0x000fcc0008000000 */
.L_x_740:
[----:B------:R-:W-:Y:S01]  /*9270*/  MOV R28, R8 ;  /* 0x00000008001c7202 */ /* 0x000fe20000000f00 */
[----:B------:R-:W2:Y:S01]  /*9280*/  LDG.E.64.CONSTANT R38, desc[UR12][R10.64+-0x20] ;  /* 0xffffe00c0a267981 */ /* 0x000ea2000c1e9b00 */
[----:B------:R-:W-:Y:S02]  /*9290*/  MOV R29, R0 ;  /* 0x00000000001d7202 */ /* 0x000fe40000000f00 */
[----:B------:R-:W-:Y:S01]  /*92a0*/  IADD3 R46, P0, PT, R8, R7, RZ ;  /* 0x00000007082e7210 */ /* 0x000fe20007f1e0ff */
[----:B------:R-:W3:Y:S04]  /*92b0*/  LDG.E.64.CONSTANT R32, desc[UR12][R10.64+-0x18] ;  /* 0xffffe80c0a207981 */ /* 0x000ee8000c1e9b00 */
[----:B------:R-:W2:Y:S01]  /*92c0*/  LDG.E.64.CONSTANT R28, desc[UR12][R28.64] ;  /* 0x0000000c1c1c7981 */ /* 0x000ea2000c1e9b00 */
[----:B------:R-:W-:-:S02]  /*92d0*/  IADD3.X R47, PT, PT, R0, R17, RZ, P0, !PT ;  /* 0x00000011002f7210 */ /* 0x000fc400007fe4ff */
[----:B------:R-:W-:Y:S01]  /*92e0*/  IADD3 R36, P0, PT, R46, R7, RZ ;  /* 0x000000072e247210 */ /* 0x000fe20007f1e0ff */
[----:B------:R-:W4:Y:S04]  /*92f0*/  LDG.E.64.CONSTANT R34, desc[UR12][R10.64+-0x10] ;  /* 0xfffff00c0a227981 */ /* 0x000f28000c1e9b00 */
[----:B------:R-:W3:Y:S01]  /*9300*/  LDG.E.64.CONSTANT R30, desc[UR12][R46.64] ;  /* 0x0000000c2e1e7981 */ /* 0x000ee2000c1e9b00 */
[----:B------:R-:W-:Y:S01]  /*9310*/  IMAD.X R37, R47, 0x1, R17, P0 ;  /* 0x000000012f257824 */ /* 0x000fe200000e0611 */
[----:B------:R-:W-:Y:S02]  /*9320*/  MOV R40, R19 ;  /* 0x0000001300287202 */ /* 0x000fe40000000f00 */
[----:B------:R-:W-:Y:S01]  /*9330*/  MOV R41, R18 ;  /* 0x0000001200297202 */ /* 0x000fe20000000f00 */
[----:B------:R-:W4:Y:S04]  /*9340*/  LDG.E.64.CONSTANT R48, desc[UR12][R10.64+0x18] ;  /* 0x0000180c0a307981 */ /* 0x000f28000c1e9b00 */
[----:B------:R0:W4:Y:S04]  /*9350*/  LDG.E.64.CONSTANT R50, desc[UR12][R36.64] ;  /* 0x0000000c24327981 */ /* 0x000128000c1e9b00 */
[----:B------:R-:W4:Y:S01]  /*9360*/  LDG.E.64.CONSTANT R18, desc[UR12][R10.64+-0x8] ;  /* 0xfffff80c0a127981 */ /* 0x000f22000c1e9b00 */
[----:B0-----:R-:W-:-:S04]  /*9370*/  IADD3 R36, P0, PT, R36, R7, RZ ;  /* 0x0000000724247210 */ /* 0x001fc80007f1e0ff */
[----:B------:R-:W-:Y:S01]  /*9380*/  IADD3.X R37, PT, PT, R37, R17, RZ, P0, !PT ;  /* 0x0000001125257210 */ /* 0x000fe200007fe4ff */
[----:B--2---:R-:W-:Y:S02]  /*9390*/  IMAD R29, R29, R38, RZ ;  /* 0x000000261d1d7224 */ /* 0x004fe400078e02ff */
[----:B------:R-:W-:-:S04]  /*93a0*/  IMAD.WIDE.U32 R40, R38, R28, R40 ;  /* 0x0000001c26287225 */ /* 0x000fc800078e0028 */
[----:B------:R-:W-:Y:S01]  /*93b0*/  IMAD R29, R39, R28, R29 ;  /* 0x0000001c271d7224 */ /* 0x000fe200078e021d */
[----:B------:R-:W-:-:S03]  /*93c0*/  IADD3 R38, P0, PT, R36, R7, RZ ;  /* 0x0000000724267210 */ /* 0x000fc60007f1e0ff */
[----:B------:R-:W-:Y:S02]  /*93d0*/  IMAD.IADD R41, R41, 0x1, R29 ;  /* 0x0000000129297824 */ /* 0x000fe400078e021d */
[----:B------:R0:W2:Y:S01]  /*93e0*/  LDG.E.64.CONSTANT R28, desc[UR12][R36.64] ;  /* 0x0000000c241c7981 */ /* 0x0000a2000c1e9b00 */
[----:B---3--:R-:W-:Y:S01]  /*93f0*/  IMAD R31, R31, R32, RZ ;  /* 0x000000201f1f7224 */ /* 0x008fe200078e02ff */
[----:B------:R-:W-:-:S03]  /*9400*/  IADD3.X R39, PT, PT, R37, R17, RZ, P0, !PT ;  /* 0x0000001125277210 */ /* 0x000fc600007fe4ff */
        /* <DEDUP_REMOVED lines=10> */
[-C--:B0-----:R-:W-:Y:S01]  /*94b0*/  IADD3 R38, P0, PT, R40, R7.reuse, RZ ;  /* 0x0000000728267210 */ /* 0x081fe20007f1e0ff */
[----:B------:R-:W4:Y:S04]  /*94c0*/  LDG.E.64.CONSTANT R34, desc[UR12][R10.64+0x8] ;  /* 0x0000080c0a227981 */ /* 0x000f28000c1e9b00 */
[----:B------:R-:W4:Y:S01]  /*94d0*/  LDG.E.64.CONSTANT R36, desc[UR12][R40.64] ;  /* 0x0000000c28247981 */ /* 0x000f22000c1e9b00 */
[----:B------:R-:W-:Y:S01]  /*94e0*/  IMAD.X R39, R41, 0x1, R17, P0 ;  /* 0x0000000129277824 */ /* 0x000fe200000e0611 */
[----:B------:R-:W-:-:S04]  /*94f0*/  IADD3 R46, P0, PT, R38, R7, RZ ;  /* 0x00000007262e7210 */ /* 0x000fc80007f1e0ff */
[----:B------:R-:W-:Y:S02]  /*9500*/  IADD3.X R47, PT, PT, R39, R17, RZ, P0, !PT ;  /* 0x00000011272f7210 */ /* 0x000fe400007fe4ff */
        /* <DEDUP_REMOVED lines=12> */
[----:B--2---:R-:W-:-:S04]  /*95d0*/  IMAD R29, R29, R18, RZ ;  /* 0x000000121d1d7224 */ /* 0x004fc800078e02ff */
[-C--:B------:R-:W-:Y:S02]  /*95e0*/  IMAD R29, R19, R28.reuse, R29 ;  /* 0x0000001c131d7224 */ /* 0x080fe400078e021d */
[----:B------:R-:W-:-:S05]  /*95f0*/  IMAD.WIDE.U32 R18, R18, R28, R50 ;  /* 0x0000001c12127225 */ /* 0x000fca00078e0032 */
[----:B------:R-:W-:Y:S01]  /*9600*/  IADD3 R19, PT, PT, R19, R29, RZ ;  /* 0x0000001d13137210 */ /* 0x000fe20007ffe0ff */
[----:B---3--:R-:W-:Y:S02]  /*9610*/  IMAD R29, R33, R30, RZ ;  /* 0x0000001e211d7224 */ /* 0x008fe400078e02ff */
[----:B------:R-:W-:-:S04]  /*9620*/  IMAD.WIDE.U32 R18, R30, R32, R18 ;  /* 0x000000201e127225 */ /* 0x000fc800078e0012 */
[----:B------:R-:W-:-:S04]  /*9630*/  IMAD R29, R31, R32, R29 ;  /* 0x000000201f1d7224 */ /* 0x000fc800078e021d */
[----:B------:R-:W-:Y:S02]  /*9640*/  IMAD.IADD R19, R19, 0x1, R29 ;  /* 0x0000000113137824 */ /* 0x000fe400078e021d */
[----:B----4-:R-:W-:Y:S02]  /*9650*/  IMAD R29, R37, R34, RZ ;  /* 0x00000022251d7224 */ /* 0x010fe400078e02ff */
[----:B------:R-:W-:-:S04]  /*9660*/  IMAD.WIDE.U32 R18, R34, R36, R18 ;  /* 0x0000002422127225 */ /* 0x000fc800078e0012 */
[----:B------:R-:W-:-:S05]  /*9670*/  IMAD R29, R35, R36, R29 ;  /* 0x00000024231d7224 */ /* 0x000fca00078e021d */
        /* <DEDUP_REMOVED lines=11> */
.L_x_739:
        /* <DEDUP_REMOVED lines=10> */
[----:B------:R-:W-:Y:S01]  /*97d0*/  ULEA UR10, UP3, UR4, UR6, 0x3 ;  /* 0x00000006040a7291 */ /* 0x000fe2000f8618ff */
[C---:B------:R-:W-:Y:S02]  /*97e0*/  IMAD.SHL.U32 R29, R7.reuse, 0x8, RZ ;  /* 0x00000008071d7824 */ /* 0x040fe400078e00ff */
[----:B------:R-:W-:Y:S01]  /*97f0*/  IMAD.WIDE.U32 R10, R6, UR4, R4 ;  /* 0x00000004060a7c25 */ /* 0x000fe2000f8e0004 */
[----:B------:R-:W-:Y:S02]  /*9800*/  ULEA.HI.X UR11, UR4, UR7, UR5, 0x3, UP3 ;  /* 0x00000007040b7291 */ /* 0x000fe400098f1c05 */
[----:B------:R-:W-:Y:S01]  /*9810*/  MOV R46, UR10 ;  /* 0x0000000a002e7c02 */ /* 0x000fe20008000f00 */
[----:B------:R-:W-:-:S02]  /*9820*/  IMAD R17, R7, UR4, R0 ;  /* 0x0000000407117c24 */ /* 0x000fc4000f8e0200 */
[----:B------:R-:W-:Y:S01]  /*9830*/  IMAD.WIDE.U32 R34, R6, 0x8, RZ ;  /* 0x0000000806227825 */ /* 0x000fe200078e00ff */
[----:B------:R-:W-:Y:S02]  /*9840*/  MOV R47, UR11 ;  /* 0x0000000b002f7c02 */ /* 0x000fe40008000f00 */
[----:B------:R-:W-:Y:S01]  /*9850*/  IADD3 R11, PT, PT, R11, R17, RZ ;  /* 0x000000110b0b7210 */ /* 0x000fe20007ffe0ff */
[----:B------:R-:W-:Y:S01]  /*9860*/  IMAD.IADD R17, R35, 0x1, R29 ;  /* 0x0000000123117824 */ /* 0x000fe200078e021d */
[C---:B-1----:R-:W-:Y:S01]  /*9870*/  LEA R38, P0, R10.reuse, UR20, 0x3 ;  /* 0x000000140a267c11 */ /* 0x042fe2000f8018ff */
[----:B------:R-:W2:Y:S03]  /*9880*/  LDG.E.64.CONSTANT R30, desc[UR12][R46.64+0x8] ;  /* 0x0000080c2e1e7981 */ /* 0x000ea6000c1e9b00 */
[----:B------:R-:W-:Y:S02]  /*9890*/  LEA.HI.X R39, R10, UR21, R11, 0x3, P0 ;  /* 0x000000150a277c11 */ /* 0x000fe400080f1c0b */
[----:B------:R-:W-:Y:S01]  /*98a0*/  IADD3 R48, P0, PT, R38, R34, RZ ;  /* 0x0000002226307210 */ /* 0x000fe20007f1e0ff */
[----:B------:R-:W3:Y:S04]  /*98b0*/  LDG.E.64.CONSTANT R10, desc[UR12][R46.64] ;  /* 0x0000000c2e0a7981 */ /* 0x000ee8000c1e9b00 */
[----:B------:R-:W3:Y:S01]  /*98c0*/  LDG.E.64.CONSTANT R28, desc[UR12][R38.64] ;  /* 0x0000000c261c7981 */ /* 0x000ee2000c1e9b00 */
[----:B------:R-:W-:-:S02]  /*98d0*/  IADD3.X R49, PT, PT, R39, R17, RZ, P0, !PT ;  /* 0x0000001127317210 */ /* 0x000fc400007fe4ff */
[----:B------:R-:W-:-:S03]  /*98e0*/  IADD3 R50, P0, PT, R48, R34, RZ ;  /* 0x0000002230327210 */ /* 0x000fc60007f1e0ff */
[----:B------:R-:W2:Y:S01]  /*98f0*/  LDG.E.64.CONSTANT R32, desc[UR12][R48.64] ;  /* 0x0000000c30207981 */ /* 0x000ea2000c1e9b00 */
[-C--:B------:R-:W-:Y:S02]  /*9900*/  IADD3.X R51, PT, PT, R49, R17.reuse, RZ, P0, !PT ;  /* 0x0000001131337210 */ /* 0x080fe400007fe4ff */
[----:B------:R-:W-:Y:S01]  /*9910*/  IADD3 R40, P0, PT, R50, R34, RZ ;  /* 0x0000002232287210 */ /* 0x000fe20007f1e0ff */
[----:B------:R-:W4:Y:S04]  /*9920*/  LDG.E.64.CONSTANT R38, desc[UR12][R46.64+0x18] ;  /* 0x0000180c2e267981 */ /* 0x000f28000c1e9b00 */
[----:B------:R-:W4:Y:S04]  /*9930*/  LDG.E.64.CONSTANT R34, desc[UR12][R46.64+0x10] ;  /* 0x0000100c2e227981 */ /* 0x000f28000c1e9b00 */
[----:B------:R-:W4:Y:S01]  /*9940*/  LDG.E.64.CONSTANT R36, desc[UR12][R50.64] ;  /* 0x0000000c32247981 */ /* 0x000f22000c1e9b00 */
[----:B------:R-:W-:-:S06]  /*9950*/  IADD3.X R41, PT, PT, R51, R17, RZ, P0, !PT ;  /* 0x0000001133297210 */ /* 0x000fcc00007fe4ff */
[----:B------:R-:W4:Y:S01]  /*9960*/  LDG.E.64.CONSTANT R40, desc[UR12][R40.64] ;  /* 0x0000000c28287981 */ /* 0x000f22000c1e9b00 */
[----:B------:R-:W-:-:S04]  /*9970*/  LOP3.LUT R19, R19, R18, RZ, 0x3c, !PT ;  /* 0x0000001213137212 */ /* 0x000fc800078e3cff */
[----:B------:R-:W-:-:S04]  /*9980*/  LOP3.LUT R18, R19, R18, RZ, 0x3c, !PT ;  /* 0x0000001213127212 */ /* 0x000fc800078e3cff */
[----:B------:R-:W-:Y:S01]  /*9990*/  LOP3.LUT R19, R19, R18, RZ, 0x3c, !PT ;  /* 0x0000001213137212 */ /* 0x000fe200078e3cff */
[----:B------:R-:W-:-:S04]  /*99a0*/  UIADD3 UR4, UP3, UPT, UR4, 0x4, URZ ;  /* 0x0000000404047890 */ /* 0x000fc8000ff7e0ff */
[----:B------:R-:W-:Y:S01]  /*99b0*/  UIADD3.X UR5, UPT, UPT, URZ, UR5, URZ, UP3, !UPT ;  /* 0x00000005ff057290 */ /* 0x000fe20009ffe4ff */
[----:B---3--:R-:W-:Y:S02]  /*99c0*/  IMAD R17, R29, R10, RZ ;  /* 0x0000000a1d117224 */ /* 0x008fe400078e02ff */
[----:B------:R-:W-:-:S04]  /*99d0*/  IMAD.WIDE.U32 R18, R10, R28, R18 ;  /* 0x0000001c0a127225 */ /* 0x000fc800078e0012 */
[----:B------:R-:W-:Y:S02]  /*99e0*/  IMAD R17, R11, R28, R17 ;  /* 0x0000001c0b117224 */ /* 0x000fe400078e0211 */
[----:B--2---:R-:W-:Y:S02]  /*99f0*/  IMAD R11, R33, R30, RZ ;  /* 0x0000001e210b7224 */ /* 0x004fe400078e02ff */
[----:B------:R-:W-:Y:S02]  /*9a00*/  IMAD.IADD R19, R19, 0x1, R17 ;  /* 0x0000000113137824 */ /* 0x000fe400078e0211 */
[-C--:B------:R-:W-:Y:S02]  /*9a10*/  IMAD R11, R31, R32.reuse, R11 ;  /* 0x000000201f0b7224 */ /* 0x080fe400078e020b */
[----:B------:R-:W-:-:S05]  /*9a20*/  IMAD.WIDE.U32 R30, R30, R32, R18 ;  /* 0x000000201e1e7225 */ /* 0x000fca00078e0012 */
[----:B------:R-:W-:Y:S01]  /*9a30*/  IADD3 R31, PT, PT, R31, R11, RZ ;  /* 0x0000000b1f1f7210 */ /* 0x000fe20007ffe0ff */
[----:B----4-:R-:W-:-:S04]  /*9a40*/  IMAD R11, R37, R34, RZ ;  /* 0x00000022250b7224 */ /* 0x010fc800078e02ff */
[-C--:B------:R-:W-:Y:S02]  /*9a50*/  IMAD R11, R35, R36.reuse, R11 ;  /* 0x00000024230b7224 */ /* 0x080fe400078e020b */
[----:B------:R-:W-:-:S04]  /*9a60*/  IMAD.WIDE.U32 R34, R34, R36, R30 ;  /* 0x0000002422227225 */ /* 0x000fc800078e001e */
[----:B------:R-:W-:Y:S01]  /*9a70*/  IMAD R17, R41, R38, RZ ;  /* 0x0000002629117224 */ /* 0x000fe200078e02ff */
[----:B------:R-:W-:-:S03]  /*9a80*/  IADD3 R35, PT, PT, R35, R11, RZ ;  /* 0x0000000b23237210 */ /* 0x000fc60007ffe0ff */
[-C--:B------:R-:W-:Y:S02]  /*9a90*/  IMAD R17, R39, R40.reuse, R17 ;  /* 0x0000002827117224 */ /* 0x080fe400078e0211 */
[----:B------:R-:W-:-:S04]  /*9aa0*/  IMAD.WIDE.U32 R38, R38, R40, R34 ;  /* 0x0000002826267225 */ /* 0x000fc800078e0022 */
[----:B------:R-:W-:Y:S01]  /*9ab0*/  IMAD.MOV.U32 R19, RZ, RZ, R38 ;  /* 0x000000ffff137224 */ /* 0x000fe200078e0026 */
[----:B------:R-:W-:-:S07]  /*9ac0*/  IADD3 R18, PT, PT, R39, R17, RZ ;  /* 0x0000001127127210 */ /* 0x000fce0007ffe0ff */
.L_x_742:
        /* <DEDUP_REMOVED lines=9> */
[C---:B0-----:R-:W-:Y:S01]  /*9b60*/  IMAD R0, R6.reuse, UR5, RZ ;  /* 0x0000000506007c24 */ /* 0x041fe2000f8e02ff */
[----:B------:R-:W-:Y:S01]  /*9b70*/  MOV R11, R5 ;  /* 0x00000005000b7202 */ /* 0x000fe20000000f00 */
[----:B------:R-:W-:Y:S02]  /*9b80*/  ULEA UR10, UP3, UR4, UR6, 0x3 ;  /* 0x00000006040a7291 */ /* 0x000fe4000f8618ff */
[----:B------:R-:W-:Y:S02]  /*9b90*/  IMAD R17, R7, UR4, R0 ;  /* 0x0000000407117c24 */ /* 0x000fe4000f8e0200 */
[----:B------:R-:W-:Y:S01]  /*9ba0*/  IMAD.WIDE.U32 R10, R6, UR4, R10 ;  /* 0x00000004060a7c25 */ /* 0x000fe2000f8e000a */
[----:B------:R-:W-:-:S03]  /*9bb0*/  ULEA.HI.X UR11, UR4, UR7, UR5, 0x3, UP3 ;  /* 0x00000007040b7291 */ /* 0x000fc600098f1c05 */
[----:B------:R-:W-:Y:S01]  /*9bc0*/  IMAD.U32 R30, RZ, RZ, UR10 ;  /* 0x0000000aff1e7e24 */ /* 0x000fe2000f8e00ff */
        /* <DEDUP_REMOVED lines=24> */
.L_x_743:
[----:B------:R-:W-:Y:S05]  /*9d50*/  BRA.U UP2, `(.L_x_741) ;  /* 0x0000000102547547 */ /* 0x000fea000b800000 */
[----:B------:R-:W1:Y:S01]  /*9d60*/  LDCU.64 UR20, c[0x0][0x388] ;  /* 0x00007100ff1477ac */ /* 0x000e620008000a00 */
[----:B------:R-:W-:Y:S01]  /*9d70*/  MOV R4, R2 ;  /* 0x0000000200047202 */ /* 0x000fe20000000f00 */
[----:B0-----:R-:W-:Y:S01]  /*9d80*/  IMAD R0, R6, UR5, RZ ;  /* 0x0000000506007c24 */ /* 0x001fe2000f8e02ff */
[----:B------:R-:W-:-:S03]  /*9d90*/  ULEA UR10, UP2, UR4, UR6, 0x3 ;  /* 0x00000006040a7291 */ /* 0x000fc6000f8418ff */
[----:B------:R-:W-:-:S04]  /*9da0*/  IMAD.WIDE.U32 R4, R6, UR4, R4 ;  /* 0x0000000406047c25 */ /* 0x000fc8000f8e0004 */
[----:B------:R-:W-:Y:S01]  /*9db0*/  IMAD R7, R7, UR4, R0 ;  /* 0x0000000407077c24 */ /* 0x000fe2000f8e0200 */
[----:B------:R-:W-:Y:S01]  /*9dc0*/  ULEA.HI.X UR4, UR4, UR7, UR5, 0x3, UP2 ;  /* 0x0000000704047291 */ /* 0x000fe200090f1c05 */
[----:B------:R-:W-:-:S03]  /*9dd0*/  MOV R2, UR10 ;  /* 0x0000000a00027c02 */ /* 0x000fc60008000f00 */
[----:B------:R-:W-:Y:S02]  /*9de0*/  IADD3 R5, PT, PT, R5, R7, RZ ;  /* 0x0000000705057210 */ /* 0x000fe40007ffe0ff */
[----:B------:R-:W-:Y:S01]  /*9df0*/  IMAD.U32 R3, RZ, RZ, UR4 ;  /* 0x00000004ff037e24 */ /* 0x000fe2000f8e00ff */
[----:B-1----:R-:W-:-:S04]  /*9e00*/  LEA R6, P0, R4, UR20, 0x3 ;  /* 0x0000001404067c11 */ /* 0x002fc8000f8018ff */
[----:B------:R-:W-:Y:S01]  /*9e10*/  LEA.HI.X R7, R4, UR21, R5, 0x3, P0 ;  /* 0x0000001504077c11 */ /* 0x000fe200080f1c05 */
[----:B------:R-:W2:Y:S04]  /*9e20*/  LDG.E.64.CONSTANT R2, desc[UR12][R2.64] ;  /* 0x0000000c02027981 */ /* 0x000ea8000c1e9b00 */
[----:B------:R-:W2:Y:S01]  /*9e30*/  LDG.E.64.CONSTANT R4, desc[UR12][R6.64] ;  /* 0x0000000c06047981 */ /* 0x000ea2000c1e9b00 */
[----:B------:R-:W-:Y:S02]  /*9e40*/  MOV R10, R19 ;  /* 0x00000013000a7202 */ /* 0x000fe40000000f00 */
[----:B------:R-:W-:Y:S01]  /*9e50*/  MOV R11, R18 ;  /* 0x00000012000b7202 */ /* 0x000fe20000000f00 */
[----:B--2---:R-:W-:Y:S02]  /*9e60*/  IMAD R5, R5, R2, RZ ;  /* 0x0000000205057224 */ /* 0x004fe400078e02ff */
[----:B------:R-:W-:-:S04]  /*9e70*/  IMAD.WIDE.U32 R10, R2, R4, R10 ;  /* 0x00000004020a7225 */ /* 0x000fc800078e000a */
[----:B------:R-:W-:Y:S01]  /*9e80*/  IMAD R5, R3, R4, R5 ;  /* 0x0000000403057224 */ /* 0x000fe200078e0205 */
[----:B------:R-:W-:-:S03]  /*9e90*/  MOV R19, R10 ;  /* 0x0000000a00137202 */ /* 0x000fc60000000f00 */
[----:B------:R-:W-:-:S07]  /*9ea0*/  IMAD.IADD R18, R11, 0x1, R5 ;  /* 0x000000010b127824 */ /* 0x000fce00078e0205 */
.L_x_741:
[----:B-----5:R-:W-:Y:S02]  /*9eb0*/  IMAD R5, R25, UR14, RZ ;  /* 0x0000000e19057c24 */ /* 0x020fe4000f8e02ff */
[----:B0-----:R-:W-:Y:S02]  /*9ec0*/  HFMA2 R7, -RZ, RZ, 0, 0 ;  /* 0x00000000ff077431 */ /* 0x001fe400000001ff */
[C---:B------:R-:W-:Y:S01]  /*9ed0*/  IMAD.WIDE.U32 R2, R24.reuse, UR14, RZ ;  /* 0x0000000e18027c25 */ /* 0x040fe2000f8e00ff */
[----:B------:R-:W-:Y:S01]  /*9ee0*/  MOV R8, RZ ;  /* 0x000000ff00087202 */ /* 0x000fe20000000f00 */
[----:B------:R-:W-:Y:S01]  /*9ef0*/  UMOV UR4, URZ ;  /* 0x000000ff00047c82 */ /* 0x000fe20008000000 */
[----:B------:R-:W-:Y:S01]  /*9f00*/  UMOV UR5, URZ ;  /* 0x000000ff00057c82 */ /* 0x000fe20008000000 */
[----:B------:R-:W-:-:S05]  /*9f10*/  IMAD R5, R24, UR15, R5 ;  /* 0x0000000f18057c24 */ /* 0x000fca000f8e0205 */
[----:B------:R-:W-:Y:S01]  /*9f20*/  IADD3 R5, PT, PT, R3, R5, RZ ;  /* 0x0000000503057210 */ /* 0x000fe20007ffe0ff */
[----:B------:R-:W-:Y:S06]  /*9f30*/  BRA.U !UP0, `(.L_x_744) ;  /* 0x0000000508747547 */ /* 0x000fec000b800000 */
[----:B------:R-:W0:Y:S01]  /*9f40*/  LDCU.64 UR4, c[0x0][0x388] ;  /* 0x00007100ff0477ac */ /* 0x000e220008000a00 */
[----:B------:R-:W1:Y:S01]  /*9f50*/  LDC.64 R10, c[0x0][0x3a8] ;  /* 0x0000ea00ff0a7b82 */ /* 0x000e620000000a00 */
[----:B------:R-:W-:Y:S01]  /*9f60*/  IMAD.MOV.U32 R7, RZ, RZ, RZ ;  /* 0x000000ffff077224 */ /* 0x000fe200078e00ff */
[----:B------:R-:W-:Y:S01]  /*9f70*/  MOV R8, RZ ;  /* 0x000000ff00087202 */ /* 0x000fe20000000f00 */
        /* <DEDUP_REMOVED lines=13> */
.L_x_745:
        /* <DEDUP_REMOVED lines=10> */
[----:B------:R-:W-:-:S05]  /*a0f0*/  IMAD.X R37, R35, 0x1, R42, P0 ;  /* 0x0000000123257824 */ /* 0x000fca00000e062a */
[----:B------:R0:W5:Y:S04]  /*a100*/  LDG.E.64.CONSTANT R50, desc[UR12][R36.64] ;  /* 0x0000000c24327981 */ /* 0x000168000c1e9b00 */
[----:B------:R-:W5:Y:S01]  /*a110*/  LDG.E.64.CONSTANT R34, desc[UR12][R24.64+-0x10] ;  /* 0xfffff00c18227981 */ /* 0x000f62000c1e9b00 */
[----:B------:R-:W-:Y:S02]  /*a120*/  MOV R40, R7 ;  /* 0x0000000700287202 */ /* 0x000fe40000000f00 */
[----:B------:R-:W-:Y:S01]  /*a130*/  MOV R41, R8 ;  /* 0x0000000800297202 */ /* 0x000fe20000000f00 */
        /* <DEDUP_REMOVED lines=8> */
[----:B------:R0:W4:Y:S01]  /*a1c0*/  LDG.E.64.CONSTANT R28, desc[UR12][R36.64] ;  /* 0x0000000c241c7981 */ /* 0x000122000c1e9b00 */
[----:B---3--:R-:W-:Y:S01]  /*a1d0*/  IMAD R31, R31, R32, RZ ;  /* 0x000000201f1f7224 */ /* 0x008fe200078e02ff */
[----:B------:R-:W-:-:S03]  /*a1e0*/  IADD3.X R39, PT, PT, R37, R42, RZ, P0, !PT ;  /* 0x0000002a25277210 */ /* 0x000fc600007fe4ff */
[-C--:B------:R-:W-:Y:S02]  /*a1f0*/  IMAD R47, R33, R30.reuse, R31 ;  /* 0x0000001e212f7224 */ /* 0x080fe400078e021f */
[----:B0-----:R-:W-:Y:S01]  /*a200*/  IMAD.WIDE.U32 R36, R32, R30, R40 ;  /* 0x0000001e20247225 */ /* 0x001fe200078e0028 */
[----:B------:R-:W-:Y:S01]  /*a210*/  IADD3 R40, P0, PT, R38, R11, RZ ;  /* 0x0000000b26287210 */ /* 0x000fe20007f1e0ff */
[----:B------:R-:W2:Y:S04]  /*a220*/  LDG.E.64.CONSTANT R30, desc[UR12][R24.64] ;  /* 0x0000000c181e7981 */ /* 0x000ea8000c1e9b00 */
[----:B------:R0:W2:Y:S01]  /*a230*/  LDG.E.64.CONSTANT R32, desc[UR12][R38.64] ;  /* 0x0000000c26207981 */ /* 0x0000a2000c1e9b00 */
[----:B------:R-:W-:Y:S01]  /*a240*/  IADD3 R37, PT, PT, R37, R47, RZ ;  /* 0x0000002f25257210 */ /* 0x000fe20007ffe0ff */
[----:B-----5:R-:W-:Y:S01]  /*a250*/  IMAD R47, R51, R34, RZ ;  /* 0x00000022332f7224 */ /* 0x020fe200078e02ff */
[----:B------:R-:W-:-:S03]  /*a260*/  IADD3.X R41, PT, PT, R39, R42, RZ, P0, !PT ;  /* 0x0000002a27297210 */ /* 0x000fc600007fe4ff */
[-C--:B------:R-:W-:Y:S02]  /*a270*/  IMAD R8, R35, R50.reuse, R47 ;  /* 0x0000003223087224 */ /* 0x080fe400078e022f */
[----:B------:R-:W-:Y:S01]  /*a280*/  IMAD.WIDE.U32 R50, R34, R50, R36 ;  /* 0x0000003222327225 */ /* 0x000fe200078e0024 */
[-C--:B0-----:R-:W-:Y:S01]  /*a290*/  IADD3 R38, P0, PT, R40, R11.reuse, RZ ;  /* 0x0000000b28267210 */ /* 0x081fe20007f1e0ff */
[----:B------:R-:W3:Y:S04]  /*a2a0*/  LDG.E.64.CONSTANT R34, desc[UR12][R24.64+0x8] ;  /* 0x0000080c18227981 */ /* 0x000ee8000c1e9b00 */
[----:B------:R-:W3:Y:S01]  /*a2b0*/  LDG.E.64.CONSTANT R36, desc[UR12][R40.64] ;  /* 0x0000000c28247981 */ /* 0x000ee2000c1e9b00 */
[----:B------:R-:W-:Y:S01]  /*a2c0*/  IMAD.X R39, R41, 0x1, R42, P0 ;  /* 0x0000000129277824 */ /* 0x000fe200000e062a */
[----:B------:R-:W-:-:S04]  /*a2d0*/  IADD3 R46, P0, PT, R38, R11, RZ ;  /* 0x0000000b262e7210 */ /* 0x000fc80007f1e0ff */
[----:B------:R-:W-:Y:S02]  /*a2e0*/  IADD3.X R47, PT, PT, R39, R42, RZ, P0, !PT ;  /* 0x0000002a272f7210 */ /* 0x000fe400007fe4ff */
[----:B------:R-:W5:Y:S04]  /*a2f0*/  LDG.E.64.CONSTANT R38, desc[UR12][R38.64] ;  /* 0x0000000c26267981 */ /* 0x000f68000c1e9b00 */
[----:B------:R0:W5:Y:S04]  /*a300*/  LDG.E.64.CONSTANT R40, desc[UR12][R24.64+0x10] ;  /* 0x0000100c18287981 */ /* 0x000168000c1e9b00 */
[----:B------:R-:W5:Y:S01]  /*a310*/  LDG.E.64.CONSTANT R46, desc[UR12][R46.64] ;  /* 0x0000000c2e2e7981 */ /* 0x000f62000c1e9b00 */
        /* <DEDUP_REMOVED lines=9> */
[----:B----4-:R-:W-:-:S04]  /*a3b0*/  IMAD R29, R29, R6, RZ ;  /* 0x000000061d1d7224 */ /* 0x010fc800078e02ff */
[-C--:B------:R-:W-:Y:S02]  /*a3c0*/  IMAD R29, R7, R28.reuse, R29 ;  /* 0x0000001c071d7224 */ /* 0x080fe400078e021d */
[----:B------:R-:W-:-:S05]  /*a3d0*/  IMAD.WIDE.U32 R6, R6, R28, R50 ;  /* 0x0000001c06067225 */ /* 0x000fca00078e0032 */
[----:B------:R-:W-:Y:S01]  /*a3e0*/  IADD3 R7, PT, PT, R7, R29, RZ ;  /* 0x0000001d07077210 */ /* 0x000fe20007ffe0ff */
[----:B--2---:R-:W-:Y:S02]  /*a3f0*/  IMAD R29, R33, R30, RZ ;  /* 0x0000001e211d7224 */ /* 0x004fe400078e02ff */
[----:B------:R-:W-:-:S04]  /*a400*/  IMAD.WIDE.U32 R6, R30, R32, R6 ;  /* 0x000000201e067225 */ /* 0x000fc800078e0006 */
[----:B------:R-:W-:-:S04]  /*a410*/  IMAD R29, R31, R32, R29 ;  /* 0x000000201f1d7224 */ /* 0x000fc800078e021d */
[----:B------:R-:W-:Y:S02]  /*a420*/  IMAD.IADD R7, R7, 0x1, R29 ;  /* 0x0000000107077824 */ /* 0x000fe400078e021d */
[----:B---3--:R-:W-:Y:S02]  /*a430*/  IMAD R29, R37, R34, RZ ;  /* 0x00000022251d7224 */ /* 0x008fe400078e02ff */
[----:B------:R-:W-:-:S04]  /*a440*/  IMAD.WIDE.U32 R6, R34, R36, R6 ;  /* 0x0000002422067225 */ /* 0x000fc800078e0006 */
[----:B------:R-:W-:-:S05]  /*a450*/  IMAD R29, R35, R36, R29 ;  /* 0x00000024231d7224 */ /* 0x000fca00078e021d */
[----:B------:R-:W-:Y:S01]  /*a460*/  IADD3 R7, PT, PT, R7, R29, RZ ;  /* 0x0000001d07077210 */ /* 0x000fe20007ffe0ff */
[----:B-----5:R-:W-:-:S04]  /*a470*/  IMAD R29, R39, R40, RZ ;  /* 0x00000028271d7224 */ /* 0x020fc800078e02ff */
        /* <DEDUP_REMOVED lines=9> */
.L_x_744:
        /* <DEDUP_REMOVED lines=18> */
[----:B------:R-:W-:Y:S02]  /*a630*/  IADD3 R17, PT, PT, R25, R17, RZ ;  /* 0x0000001119117210 */ /* 0x000fe40007ffe0ff */
[C---:B-1----:R-:W-:Y:S01]  /*a640*/  LEA R40, P0, R24.reuse, UR20, 0x3 ;  /* 0x0000001418287c11 */ /* 0x042fe2000f8018ff */
[----:B------:R-:W2:Y:S03]  /*a650*/  LDG.E.64.CONSTANT R30, desc[UR12][R38.64] ;  /* 0x0000000c261e7981 */ /* 0x000ea6000c1e9b00 */
[----:B------:R-:W-:Y:S01]  /*a660*/  LEA.HI.X R41, R24, UR21, R17, 0x3, P0 ;  /* 0x0000001518297c11 */ /* 0x000fe200080f1c11 */
[----:B------:R-:W-:Y:S01]  /*a670*/  IMAD.IADD R17, R35, 0x1, R29 ;  /* 0x0000000123117824 */ /* 0x000fe200078e021d */
[----:B------:R-:W-:Y:S01]  /*a680*/  IADD3 R50, P0, PT, R40, R34, RZ ;  /* 0x0000002228327210 */ /* 0x000fe20007f1e0ff */
[----:B------:R-:W3:Y:S04]  /*a690*/  LDG.E.64.CONSTANT R24, desc[UR12][R38.64+0x8] ;  /* 0x0000080c26187981 */ /* 0x000ee8000c1e9b00 */
[----:B------:R-:W2:Y:S01]  /*a6a0*/  LDG.E.64.CONSTANT R32, desc[UR12][R40.64] ;  /* 0x0000000c28207981 */ /* 0x000ea2000c1e9b00 */
[----:B------:R-:W-:-:S02]  /*a6b0*/  IADD3.X R51, PT, PT, R41, R17, RZ, P0, !PT ;  /* 0x0000001129337210 */ /* 0x000fc400007fe4ff */
[----:B------:R-:W-:-:S03]  /*a6c0*/  IADD3 R48, P0, PT, R50, R34, RZ ;  /* 0x0000002232307210 */ /* 0x000fc60007f1e0ff */
[----:B------:R-:W3:Y:S01]  /*a6d0*/  LDG.E.64.CONSTANT R28, desc[UR12][R50.64] ;  /* 0x0000000c321c7981 */ /* 0x000ee2000c1e9b00 */
[-C--:B------:R-:W-:Y:S02]  /*a6e0*/  IADD3.X R49, PT, PT, R51, R17.reuse, RZ, P0, !PT ;  /* 0x0000001133317210 */ /* 0x080fe400007fe4ff */
[----:B------:R-:W-:Y:S01]  /*a6f0*/  IADD3 R46, P0, PT, R48, R34, RZ ;  /* 0x00000022302e7210 */ /* 0x000fe20007f1e0ff */
[----:B------:R-:W4:Y:S04]  /*a700*/  LDG.E.64.CONSTANT R40, desc[UR12][R38.64+0x18] ;  /* 0x0000180c26287981 */ /* 0x000f28000c1e9b00 */
[----:B------:R-:W5:Y:S01]  /*a710*/  LDG.E.64.CONSTANT R34, desc[UR12][R38.64+0x10] ;  /* 0x0000100c26227981 */ /* 0x000f62000c1e9b00 */
[----:B------:R-:W-:-:S03]  /*a720*/  IADD3.X R47, PT, PT, R49, R17, RZ, P0, !PT ;  /* 0x00000011312f7210 */ /* 0x000fc600007fe4ff */
[----:B------:R-:W5:Y:S04]  /*a730*/  LDG.E.64.CONSTANT R36, desc[UR12][R48.64] ;  /* 0x0000000c30247981 */ /* 0x000f68000c1e9b00 */
[----:B------:R-:W4:Y:S01]  /*a740*/  LDG.E.64.CONSTANT R46, desc[UR12][R46.64] ;  /* 0x0000000c2e2e7981 */ /* 0x000f22000c1e9b00 */
[----:B------:R-:W-:Y:S01]  /*a750*/  IMAD.MOV.U32 R6, RZ, RZ, R7 ;  /* 0x000000ffff067224 */ /* 0x000fe200078e0007 */
[----:B------:R-:W-:Y:S01]  /*a760*/  MOV R7, R8 ;  /* 0x0000000800077202 */ /* 0x000fe20000000f00 */
[----:B------:R-:W-:-:S04]  /*a770*/  UIADD3 UR4, UP3, UPT, UR4, 0x4, URZ ;  /* 0x0000000404047890 */ /* 0x000fc8000ff7e0ff */
[----:B------:R-:W-:Y:S01]  /*a780*/  UIADD3.X UR5, UPT, UPT, URZ, UR5, URZ, UP3, !UPT ;  /* 0x00000005ff057290 */ /* 0x000fe20009ffe4ff */
[----:B--2---:R-:W-:Y:S02]  /*a790*/  IMAD R17, R33, R30, RZ ;  /* 0x0000001e21117224 */ /* 0x004fe400078e02ff */
[----:B------:R-:W-:-:S04]  /*a7a0*/  IMAD.WIDE.U32 R6, R30, R32, R6 ;  /* 0x000000201e067225 */ /* 0x000fc800078e0006 */
[----:B------:R-:W-:-:S05]  /*a7b0*/  IMAD R17, R31, R32, R17 ;  /* 0x000000201f117224 */ /* 0x000fca00078e0211 */
[----:B------:R-:W-:Y:S01]  /*a7c0*/  IADD3 R7, PT, PT, R7, R17, RZ ;  /* 0x0000001107077210 */ /* 0x000fe20007ffe0ff */
[----:B---3--:R-:W-:-:S04]  /*a7d0*/  IMAD R17, R29, R24, RZ ;  /* 0x000000181d117224 */ /* 0x008fc800078e02ff */
[-C--:B------:R-:W-:Y:S02]  /*a7e0*/  IMAD R17, R25, R28.reuse, R17 ;  /* 0x0000001c19117224 */ /* 0x080fe400078e0211 */
[----:B------:R-:W-:-:S04]  /*a7f0*/  IMAD.WIDE.U32 R24, R24, R28, R6 ;  /* 0x0000001c18187225 */ /* 0x000fc800078e0006 */
[----:B-----5:R-:W-:Y:S01]  /*a800*/  IMAD R7, R37, R34, RZ ;  /* 0x0000002225077224 */ /* 0x020fe200078e02ff */
[----:B------:R-:W-:-:S03]  /*a810*/  IADD3 R25, PT, PT, R25, R17, RZ ;  /* 0x0000001119197210 */ /* 0x000fc60007ffe0ff */
[-C--:B------:R-:W-:Y:S02]  /*a820*/  IMAD R7, R35, R36.reuse, R7 ;  /* 0x0000002423077224 */ /* 0x080fe400078e0207 */
[----:B------:R-:W-:-:S04]  /*a830*/  IMAD.WIDE.U32 R34, R34, R36, R24 ;  /* 0x0000002422227225 */ /* 0x000fc800078e0018 */
[----:B----4-:R-:W-:Y:S02]  /*a840*/  IMAD R17, R47, R40, RZ ;  /* 0x000000282f117224 */ /* 0x010fe400078e02ff */
[----:B------:R-:W-:Y:S02]  /*a850*/  IMAD.IADD R35, R35, 0x1, R7 ;  /* 0x0000000123237824 */ /* 0x000fe400078e0207 */
[-C--:B------:R-:W-:Y:S02]  /*a860*/  IMAD R17, R41, R46.reuse, R17 ;  /* 0x0000002e29117224 */ /* 0x080fe400078e0211 */
[----:B------:R-:W-:-:S05]  /*a870*/  IMAD.WIDE.U32 R40, R40, R46, R34 ;  /* 0x0000002e28287225 */ /* 0x000fca00078e0022 */
[----:B------:R-:W-:Y:S02]  /*a880*/  IADD3 R8, PT, PT, R41, R17, RZ ;  /* 0x0000001129087210 */ /* 0x000fe40007ffe0ff */
[----:B------:R-:W-:-:S07]  /*a890*/  MOV R7, R40 ;  /* 0x0000002800077202 */ /* 0x000fce0000000f00 */
.L_x_747:
        /* <DEDUP_REMOVED lines=39> */
.L_x_748:
        /* <DEDUP_REMOVED lines=22> */
.L_x_746:
[----:B------:R-:W-:Y:S02]  /*ac70*/  IMAD R5, R27, UR14, RZ ;  /* 0x0000000e1b057c24 */ /* 0x000fe4000f8e02ff */
[----:B------:R-:W-:Y:S02]  /*ac80*/  HFMA2 R17, -RZ, RZ, 0, 0 ;  /* 0x00000000ff117431 */ /* 0x000fe400000001ff */
[C---:B------:R-:W-:Y:S01]  /*ac90*/  IMAD.WIDE.U32 R2, R26.reuse, UR14, RZ ;  /* 0x0000000e1a027c25 */ /* 0x040fe2000f8e00ff */
[----:B------:R-:W-:Y:S01]  /*aca0*/  MOV R42, RZ ;  /* 0x000000ff002a7202 */ /* 0x000fe20000000f00 */
[----:B------:R-:W-:Y:S01]  /*acb0*/  UMOV UR4, URZ ;  /* 0x000000ff00047c82 */ /* 0x000fe20008000000 */
[----:B------:R-:W-:Y:S01]  /*acc0*/  UMOV UR5, URZ ;  /* 0x000000ff00057c82 */ /* 0x000fe20008000000 */
[----:B------:R-:W-:-:S05]  /*acd0*/  IMAD R5, R26, UR15, R5 ;  /* 0x0000000f1a057c24 */ /* 0x000fca000f8e0205 */
[----:B------:R-:W-:Y:S01]  /*ace0*/  IADD3 R5, PT, PT, R3, R5, RZ ;  /* 0x0000000503057210 */ /* 0x000fe20007ffe0ff */
[----:B------:R-:W-:Y:S06]  /*acf0*/  BRA.U !UP0, `(.L_x_749) ;  /* 0x0000000508747547 */ /* 0x000fec000b800000 */
[----:B------:R-:W1:Y:S01]  /*ad00*/  LDCU.64 UR4, c[0x0][0x388] ;  /* 0x00007100ff0477ac */ /* 0x000e620008000a00 */
[----:B0-----:R-:W0:Y:S01]  /*ad10*/  LDC.64 R10, c[0x0][0x3a8] ;  /* 0x0000ea00ff0a7b82 */ /* 0x001e220000000a00 */
[----:B------:R-:W-:Y:S01]  /*ad20*/  IMAD.MOV.U32 R17, RZ, RZ, RZ ;  /* 0x000000ffff117224 */ /* 0x000fe200078e00ff */
[----:B------:R-:W-:Y:S01]  /*ad30*/  MOV R42, RZ ;  /* 0x000000ff002a7202 */ /* 0x000fe20000000f00 */
[----:B------:R-:W-:-:S04]  /*ad40*/  UIADD3 UR10, UP2, UPT, UR6, 0x20, URZ ;  /* 0x00000020060a7890 */ /* 0x000fc8000ff5e0ff */
[----:B------:R-:W-:Y:S02]  /*ad50*/  UIADD3.X UR11, UPT, UPT, URZ, UR7, URZ, UP2, !UPT ;  /* 0x00000007ff0b7290 */ /* 0x000fe400097fe4ff */
[----:B------:R-:W-:-:S04]  /*ad60*/  MOV R24, UR10 ;  /* 0x0000000a00187c02 */ /* 0x000fc80008000f00 */
[----:B------:R-:W-:Y:S01]  /*ad70*/  IMAD.U32 R25, RZ, RZ, UR11 ;  /* 0x0000000bff197e24 */ /* 0x000fe2000f8e00ff */
[----:B-1----:R-:W-:Y:S01]  /*ad80*/  LEA R6, P0, R2, UR4, 0x3 ;  /* 0x0000000402067c11 */ /* 0x002fe2000f8018ff */
[----:B------:R-:W-:-:S03]  /*ad90*/  ULOP3.LUT UR4, UR8, 0xfffffff8, URZ, 0xc0, !UPT ;  /* 0xfffffff808047892 */ /* 0x000fc6000f8ec0ff */
[----:B------:R-:W-:Y:S01]  /*ada0*/  LEA.HI.X R0, R2, UR5, R5, 0x3, P0 ;  /* 0x0000000502007c11 */ /* 0x000fe200080f1c05 */
[----:B------:R-:W-:Y:S01]  /*adb0*/  ULOP3.LUT UR5, UR9, 0x7fffffff, URZ, 0xc0, !UPT ;  /* 0x7fffffff09057892 */ /* 0x000fe2000f8ec0ff */
[C-C-:B0-----:R-:W-:Y:S02]  /*adc0*/  SHF.L.U64.HI R44, R10.reuse, 0x3, R11.reuse ;  /* 0x000000030a2c7819 */ /* 0x141fe4000001020b */
[----:B------:R-:W-:Y:S01]  /*add0*/  UMOV UR10, UR4 ;  /* 0x00000004000a7c82 */ /* 0x000fe20008000000 */
[C---:B------:R-:W-:Y:S02]  /*ade0*/  SHF.L.U64.HI R52, R10.reuse, 0x6, R11 ;  /* 0x000000060a347819 */ /* 0x040fe4000001020b */
[----:B------:R-:W-:Y:S01]  /*adf0*/  SHF.L.U32 R11, R10, 0x3, RZ ;  /* 0x000000030a0b7819 */ /* 0x000fe200000006ff */
[----:B------:R-:W-:-:S06]  /*ae00*/  UMOV UR11, UR5 ;  /* 0x00000005000b7c82 */ /* 0x000fcc0008000000 */
.L_x_750:
        /* <DEDUP_REMOVED lines=13> */
[----:B------:R-:W5:Y:S04]  /*aee0*/  LDG.E.64.CONSTANT R46, desc[UR12][R24.64+0x18] ;  /* 0x0000180c182e7981 */ /* 0x000f68000c1e9b00 */
        /* <DEDUP_REMOVED lines=62> */
.L_x_749:
[----:B------:R-:W-:Y:S05]  /*b2d0*/  BRA.U !UP1, `(.L_x_751) ;  /* 0x0000000509d47547 */ /* 0x000fea000b800000 */
[----:B0-----:R-:W0:Y:S01]  /*b2e0*/  LDC.64 R10, c[0x0][0x3a8] ;  /* 0x0000ea00ff0a7b82 */ /* 0x001e220000000a00 */
        /* <DEDUP_REMOVED lines=20> */
[----:B------:R-:W-:Y:S01]  /*b430*/  LEA.HI.X R47, R24, UR21, R25, 0x3, P0 ;  /* 0x00000015182f7c11 */ /* 0x000fe200080f1c19 */
[----:B------:R-:W3:Y:S01]  /*b440*/  LDG.E.64.CONSTANT R28, desc[UR12][R38.64+0x8] ;  /* 0x0000080c261c7981 */ /* 0x000ee2000c1e9b00 */
[----:B------:R-:W-:-:S03]  /*b450*/  IADD3 R48, P0, PT, R46, R36, RZ ;  /* 0x000000242e307210 */ /* 0x000fc60007f1e0ff */
[----:B------:R-:W2:Y:S01]  /*b460*/  LDG.E.64.CONSTANT R34, desc[UR12][R46.64] ;  /* 0x0000000c2e227981 */ /* 0x000ea2000c1e9b00 */
[-C--:B------:R-:W-:Y:S02]  /*b470*/  IADD3.X R49, PT, PT, R47, R37.reuse, RZ, P0, !PT ;  /* 0x000000252f317210 */ /* 0x080fe400007fe4ff */
[-C--:B------:R-:W-:Y:S01]  /*b480*/  IADD3 R40, P0, PT, R48, R36.reuse, RZ ;  /* 0x0000002430287210 */ /* 0x080fe20007f1e0ff */
[----:B------:R-:W4:Y:S04]  /*b490*/  LDG.E.64.CONSTANT R24, desc[UR12][R38.64+0x10] ;  /* 0x0000100c26187981 */ /* 0x000f28000c1e9b00 */
[----:B------:R0:W3:Y:S01]  /*b4a0*/  LDG.E.64.CONSTANT R30, desc[UR12][R48.64] ;  /* 0x0000000c301e7981 */ /* 0x0000e2000c1e9b00 */
[-C--:B------:R-:W-:Y:S02]  /*b4b0*/  IADD3.X R41, PT, PT, R49, R37.reuse, RZ, P0, !PT ;  /* 0x0000002531297210 */ /* 0x080fe400007fe4ff */
[----:B------:R-:W-:Y:S01]  /*b4c0*/  IADD3 R36, P0, PT, R40, R36, RZ ;  /* 0x0000002428247210 */ /* 0x000fe20007f1e0ff */
[----:B------:R-:W5:Y:S04]  /*b4d0*/  LDG.E.64.CONSTANT R46, desc[UR12][R38.64+0x18] ;  /* 0x0000180c262e7981 */ /* 0x000f68000c1e9b00 */
[----:B------:R-:W4:Y:S01]  /*b4e0*/  LDG.E.64.CONSTANT R26, desc[UR12][R40.64] ;  /* 0x0000000c281a7981 */ /* 0x000f22000c1e9b00 */
[----:B------:R-:W-:-:S06]  /*b4f0*/  IADD3.X R37, PT, PT, R41, R37, RZ, P0, !PT ;  /* 0x0000002529257210 */ /* 0x000fcc00007fe4ff */
[----:B------:R-:W5:Y:S01]  /*b500*/  LDG.E.64.CONSTANT R36, desc[UR12][R36.64] ;  /* 0x0000000c24247981 */ /* 0x000f62000c1e9b00 */
[----:B0-----:R-:W-:Y:S01]  /*b510*/  MOV R49, R42 ;  /* 0x0000002a00317202 */ /* 0x001fe20000000f00 */
        /* <DEDUP_REMOVED lines=20> */
.L_x_752:
        /* <DEDUP_REMOVED lines=22> */
[----:B------:R0:W3:Y:S04]  /*b7c0*/  LDG.E.64.CONSTANT R24, desc[UR12][R32.64+0x8] ;  /* 0x0000080c20187981 */ /* 0x0000e8000c1e9b00 */
[----:B------:R-:W2:Y:S01]  /*b7d0*/  LDG.E.64.CONSTANT R30, desc[UR12][R34.64] ;  /* 0x0000000c221e7981 */ /* 0x000ea2000c1e9b00 */
[----:B------:R-:W-:-:S06]  /*b7e0*/  LEA.HI.X R27, R10, R35, R11, 0x3, P0 ;  /* 0x000000230a1b7211 */ /* 0x000fcc00000f1c0b */
[----:B------:R-:W3:Y:S01]  /*b7f0*/  LDG.E.64.CONSTANT R26, desc[UR12][R26.64] ;  /* 0x0000000c1a1a7981 */ /* 0x000ee2000c1e9b00 */
        /* <DEDUP_REMOVED lines=12> */
[----:B------:R-:W-:-:S07]  /*b8c0*/  IMAD.MOV.U32 R17, RZ, RZ, R24 ;  /* 0x000000ffff117224 */ /* 0x000fce00078e0018 */
.L_x_753:
        /* <DEDUP_REMOVED lines=22> */
.L_x_751:
[----:B------:R-:W-:Y:S01]  /*ba30*/  IMAD R3, R21, UR14, RZ ;  /* 0x0000000e15037c24 */ /* 0x000fe2000f8e02ff */
[----:B------:R-:W-:Y:S01]  /*ba40*/  MOV R4, RZ ;  /* 0x000000ff00047202 */ /* 0x000fe20000000f00 */
[C---:B0-----:R-:W-:Y:S01]  /*ba50*/  IMAD.WIDE.U32 R10, R20.reuse, UR14, RZ ;  /* 0x0000000e140a7c25 */ /* 0x041fe2000f8e00ff */
[----:B------:R-:W-:Y:S01]  /*ba60*/  UMOV UR4, URZ ;  /* 0x000000ff00047c82 */ /* 0x000fe20008000000 */
[----:B------:R-:W-:Y:S02]  /*ba70*/  UMOV UR5, URZ ;  /* 0x000000ff00057c82 */ /* 0x000fe40008000000 */
[----:B------:R-:W-:Y:S02]  /*ba80*/  IMAD R21, R20, UR15, R3 ;  /* 0x0000000f14157c24 */ /* 0x000fe4000f8e0203 */
[----:B------:R-:W-:-:S03]  /*ba90*/  HFMA2 R3, -RZ, RZ, 0, 0 ;  /* 0x00000000ff037431 */ /* 0x000fc600000001ff */
        /* <DEDUP_REMOVED lines=19> */
.L_x_755:
        /* <DEDUP_REMOVED lines=11> */
[----:B------:R-:W5:Y:S04]  /*bc80*/  LDG.E.64.CONSTANT R40, desc[UR12][R38.64] ;  /* 0x0000000c26287981 */ /* 0x000f68000c1e9b00 */
[----:B------:R-:W5:Y:S01]  /*bc90*/  LDG.E.64.CONSTANT R28, desc[UR12][R26.64+-0x10] ;  /* 0xfffff00c1a1c7981 */ /* 0x000f62000c1e9b00 */
[----:B------:R-:W-:Y:S02]  /*bca0*/  IADD3 R2, P0, PT, R38, R25, RZ ;  /* 0x0000001926027210 */ /* 0x000fe40007f1e0ff */
[----:B------:R-:W-:Y:S02]  /*bcb0*/  MOV R5, R4 ;  /* 0x0000000400057202 */ /* 0x000fe40000000f00 */
[----:B------:R-:W-:Y:S02]  /*bcc0*/  MOV R4, R3 ;  /* 0x0000000300047202 */ /* 0x000fe40000000f00 */
[----:B------:R-:W-:-:S02]  /*bcd0*/  IADD3.X R3, PT, PT, R39, R44, RZ, P0, !PT ;  /* 0x0000002c27037210 */ /* 0x000fc400007fe4ff */
[----:B------:R-:W4:Y:S04]  /*bce0*/  LDG.E.64.CONSTANT R38, desc[UR12][R26.64+0x18] ;  /* 0x0000180c1a267981 */ /* 0x000f28000c1e9b00 */
[----:B------:R-:W4:Y:S01]  /*bcf0*/  LDG.E.64.CONSTANT R46, desc[UR12][R2.64] ;  /* 0x0000000c022e7981 */ /* 0x000f22000c1e9b00 */
[----:B--2---:R-:W-:Y:S02]  /*bd00*/  IMAD R33, R33, R36, RZ ;  /* 0x0000002421217224 */ /* 0x004fe400078e02ff */
[----:B------:R-:W-:-:S04]  /*bd10*/  IMAD.WIDE.U32 R4, R36, R32, R4 ;  /* 0x0000002024047225 */ /* 0x000fc800078e0004 */
[----:B------:R-:W-:Y:S01]  /*bd20*/  IMAD R33, R37, R32, R33 ;  /* 0x0000002025217224 */ /* 0x000fe200078e0221 */
[-C--:B------:R-:W-:Y:S01]  /*bd30*/  IADD3 R32, P0, PT, R2, R25.reuse, RZ ;  /* 0x0000001902207210 */ /* 0x080fe20007f1e0ff */
[----:B---3--:R-:W-:Y:S02]  /*bd40*/  IMAD R31, R31, R34, RZ ;  /* 0x000000221f1f7224 */ /* 0x008fe400078e02ff */
[----:B------:R-:W-:Y:S01]  /*bd50*/  IMAD.IADD R5, R5, 0x1, R33 ;  /* 0x0000000105057824 */ /* 0x000fe200078e0221 */
[----:B------:R-:W-:Y:S01]  /*bd60*/  IADD3.X R33, PT, PT, R3, R44, RZ, P0, !PT ;  /* 0x0000002c03217210 */ /* 0x000fe200007fe4ff */
[-C--:B------:R-:W-:Y:S01]  /*bd70*/  IMAD R35, R35, R30.reuse, R31 ;  /* 0x0000001e23237224 */ /* 0x080fe200078e021f */
[----:B------:R-:W2:Y:S01]  /*bd80*/  LDG.E.64.CONSTANT R2, desc[UR12][R26.64] ;  /* 0x0000000c1a027981 */ /* 0x000ea2000c1e9b00 */
[----:B------:R-:W-:Y:S01]  /*bd90*/  IMAD.WIDE.U32 R30, R34, R30, R4 ;  /* 0x0000001e221e7225 */ /* 0x000fe200078e0004 */
[----:B------:R-:W-:Y:S02]  /*bda0*/  IADD3 R34, P0, PT, R32, R25, RZ ;  /* 0x0000001920227210 */ /* 0x000fe40007f1e0ff */
[----:B------:R0:W2:Y:S01]  /*bdb0*/  LDG.E.64.CONSTANT R4, desc[UR12][R32.64] ;  /* 0x0000000c20047981 */ /* 0x0000a2000c1e9b00 */
[----:B-----5:R-:W-:Y:S01]  /*bdc0*/  IMAD R51, R41, R28, RZ ;  /* 0x0000001c29337224 */ /* 0x020fe200078e02ff */
[----:B------:R-:W-:-:S02]  /*bdd0*/  IADD3 R31, PT, PT, R31, R35, RZ ;  /* 0x000000231f1f7210 */ /* 0x000fc40007ffe0ff */
[----:B------:R-:W-:Y:S01]  /*bde0*/  IADD3.X R35, PT, PT, R33, R44, RZ, P0, !PT ;  /* 0x0000002c21237210 */ /* 0x000fe200007fe4ff */
[-C--:B------:R-:W-:Y:S02]  /*bdf0*/  IMAD R51, R29, R40.reuse, R51 ;  /* 0x000000281d337224 */ /* 0x080fe400078e0233 */
[----:B------:R-:W-:Y:S02]  /*be00*/  IMAD.WIDE.U32 R40, R28, R40, R30 ;  /* 0x000000281c287225 */ /* 0x000fe400078e001e */
[----:B------:R-:W3:Y:S01]  /*be10*/  LDG.E.64.CONSTANT R28, desc[UR12][R26.64+0x8] ;  /* 0x0000080c1a1c7981 */ /* 0x000ee2000c1e9b00 */
[----:B0-----:R-:W-:-:S03]  /*be20*/  IADD3 R32, P0, PT, R34, R25, RZ ;  /* 0x0000001922207210 */ /* 0x001fc60007f1e0ff */
[----:B------:R-:W3:Y:S02]  /*be30*/  LDG.E.64.CONSTANT R30, desc[UR12][R34.64] ;  /* 0x0000000c221e7981 */ /* 0x000ee4000c1e9b00 */
[----:B------:R-:W-:Y:S01]  /*be40*/  IMAD.X R33, R35, 0x1, R44, P0 ;  /* 0x0000000123217824 */ /* 0x000fe200000e062c */
[----:B------:R-:W-:-:S04]  /*be50*/  IADD3 R36, P0, PT, R32, R25, RZ ;  /* 0x0000001920247210 */ /* 0x000fc80007f1e0ff */
[----:B------:R-:W-:Y:S02]  /*be60*/  IADD3.X R37, PT, PT, R33, R44, RZ, P0, !PT ;  /* 0x0000002c21257210 */ /* 0x000fe400007fe4ff */
[----:B------:R-:W5:Y:S04]  /*be70*/  LDG.E.64.CONSTANT R32, desc[UR12][R32.64] ;  /* 0x0000000c20207981 */ /* 0x000f68000c1e9b00 */
[----:B------:R0:W5:Y:S04]  /*be80*/  LDG.E.64.CONSTANT R34, desc[UR12][R26.64+0x10] ;  /* 0x0000100c1a227981 */ /* 0x000168000c1e9b00 */
[----:B------:R-:W5:Y:S01]  /*be90*/  LDG.E.64.CONSTANT R36, desc[UR12][R36.64] ;  /* 0x0000000c24247981 */ /* 0x000f62000c1e9b00 */
[----:B------:R-:W-:Y:S01]  /*bea0*/  IADD3 R41, PT, PT, R41, R51, RZ ;  /* 0x0000003329297210 */ /* 0x000fe20007ffe0ff */
[----:B----4-:R-:W-:-:S04]  /*beb0*/  IMAD R47, R47, R48, RZ ;  /* 0x000000302f2f7224 */ /* 0x010fc800078e02ff */
[-C--:B------:R-:W-:Y:S02]  /*bec0*/  IMAD R47, R49, R46.reuse, R47 ;  /* 0x0000002e312f7224 */ /* 0x080fe400078e022f */
[----:B------:R-:W-:-:S05]  /*bed0*/  IMAD.WIDE.U32 R40, R48, R46, R40 ;  /* 0x0000002e30287225 */ /* 0x000fca00078e0028 */
        /* <DEDUP_REMOVED lines=11> */
[----:B------:R-:W-:-:S04]  /*bf90*/  IMAD.WIDE.U32 R2, R2, R4, R40 ;  /* 0x0000000402027225 */ /* 0x000fc800078e0028 */
[----:B------:R-:W-:Y:S02]  /*bfa0*/  IMAD.IADD R3, R3, 0x1, R5 ;  /* 0x0000000103037824 */ /* 0x000fe400078e0205 */
[----:B---3--:R-:W-:Y:S02]  /*bfb0*/  IMAD R5, R31, R28, RZ ;  /* 0x0000001c1f057224 */ /* 0x008fe400078e02ff */
[----:B------:R-:W-:-:S04]  /*bfc0*/  IMAD.WIDE.U32 R2, R28, R30, R2 ;  /* 0x0000001e1c027225 */ /* 0x000fc800078e0002 */
[----:B------:R-:W-:-:S05]  /*bfd0*/  IMAD R5, R29, R30, R5 ;  /* 0x0000001e1d057224 */ /* 0x000fca00078e0205 */
[----:B------:R-:W-:Y:S01]  /*bfe0*/  IADD3 R3, PT, PT, R3, R5, RZ ;  /* 0x0000000503037210 */ /* 0x000fe20007ffe0ff */
[----:B-----5:R-:W-:Y:S02]  /*bff0*/  IMAD R5, R33, R34, RZ ;  /* 0x0000002221057224 */ /* 0x020fe400078e02ff */
        /* <DEDUP_REMOVED lines=9> */
.L_x_754:
        /* <DEDUP_REMOVED lines=23> */
[----:B------:R-:W3:Y:S01]  /*c200*/  LDG.E.64.CONSTANT R26, desc[UR12][R46.64] ;  /* 0x0000000c2e1a7981 */ /* 0x000ee2000c1e9b00 */
[----:B------:R-:W-:-:S03]  /*c210*/  IADD3 R50, P0, PT, R48, R36, RZ ;  /* 0x0000002430327210 */ /* 0x000fc60007f1e0ff */
[----:B------:R-:W3:Y:S01]  /*c220*/  LDG.E.64.CONSTANT R28, desc[UR12][R48.64] ;  /* 0x0000000c301c7981 */ /* 0x000ee2000c1e9b00 */
[-C--:B------:R-:W-:Y:S02]  /*c230*/  IADD3.X R51, PT, PT, R49, R5.reuse, RZ, P0, !PT ;  /* 0x0000000531337210 */ /* 0x080fe400007fe4ff */
[-C--:B------:R-:W-:Y:S01]  /*c240*/  IADD3 R34, P0, PT, R50, R36.reuse, RZ ;  /* 0x0000002432227210 */ /* 0x080fe20007f1e0ff */
[----:B------:R-:W4:Y:S04]  /*c250*/  LDG.E.64.CONSTANT R38, desc[UR12][R46.64+0x10] ;  /* 0x0000100c2e267981 */ /* 0x000f28000c1e9b00 */
[----:B------:R-:W2:Y:S01]  /*c260*/  LDG.E.64.CONSTANT R32, desc[UR12][R50.64] ;  /* 0x0000000c32207981 */ /* 0x000ea2000c1e9b00 */
[-C--:B------:R-:W-:Y:S02]  /*c270*/  IADD3.X R35, PT, PT, R51, R5.reuse, RZ, P0, !PT ;  /* 0x0000000533237210 */ /* 0x080fe400007fe4ff */
[----:B------:R-:W-:Y:S01]  /*c280*/  IADD3 R36, P0, PT, R34, R36, RZ ;  /* 0x0000002422247210 */ /* 0x000fe20007f1e0ff */
[----:B------:R-:W5:Y:S04]  /*c290*/  LDG.E.64.CONSTANT R48, desc[UR12][R46.64+0x18] ;  /* 0x0000180c2e307981 */ /* 0x000f68000c1e9b00 */
[----:B------:R-:W4:Y:S01]  /*c2a0*/  LDG.E.64.CONSTANT R40, desc[UR12][R34.64] ;  /* 0x0000000c22287981 */ /* 0x000f22000c1e9b00 */
[----:B------:R-:W-:-:S06]  /*c2b0*/  IADD3.X R37, PT, PT, R35, R5, RZ, P0, !PT ;  /* 0x0000000523257210 */ /* 0x000fcc00007fe4ff */
[----:B------:R-:W5:Y:S01]  /*c2c0*/  LDG.E.64.CONSTANT R36, desc[UR12][R36.64] ;  /* 0x0000000c24247981 */ /* 0x000f62000c1e9b00 */
[----:B------:R-:W-:Y:S01]  /*c2d0*/  IMAD.MOV.U32 R2, RZ, RZ, R3 ;  /* 0x000000ffff027224 */ /* 0x000fe200078e0003 */
        /* <DEDUP_REMOVED lines=20> */
.L_x_757:
        /* <DEDUP_REMOVED lines=23> */
[----:B------:R-:W3:Y:S01]  /*c590*/  LDG.E.64.CONSTANT R28, desc[UR12][R36.64] ;  /* 0x0000000c241c7981 */ /* 0x000ee2000c1e9b00 */
[----:B------:R-:W-:-:S06]  /*c5a0*/  LEA.HI.X R33, R24, R37, R25, 0x3, P0 ;  /* 0x0000002518217211 */ /* 0x000fcc00000f1c19 */
[----:B------:R-:W2:Y:S01]  /*c5b0*/  LDG.E.64.CONSTANT R32, desc[UR12][R32.64] ;  /* 0x0000000c20207981 */ /* 0x000ea2000c1e9b00 */
[----:B------:R-:W-:Y:S01]  /*c5c0*/  IMAD.MOV.U32 R5, RZ, RZ, R4 ;  /* 0x000000ffff057224 */ /* 0x000fe200078e0004 */
[----:B------:R-:W-:Y:S01]  /*c5d0*/  MOV R4, R3 ;  /* 0x0000000300047202 */ /* 0x000fe20000000f00 */
[----:B------:R-:W-:-:S04]  /*c5e0*/  UIADD3 UR4, UP3, UPT, UR4, 0x2, URZ ;  /* 0x0000000204047890 */ /* 0x000fc8000ff7e0ff */
[----:B------:R-:W-:Y:S01]  /*c5f0*/  UIADD3.X UR5, UPT, UPT, URZ, UR5, URZ, UP3, !UPT ;  /* 0x00000005ff057290 */ /* 0x000fe20009ffe4ff */
[----:B---3--:R-:W-:Y:S02]  /*c600*/  IMAD R29, R29, R26, RZ ;  /* 0x0000001a1d1d7224 */ /* 0x008fe400078e02ff */
[----:B------:R-:W-:-:S04]  /*c610*/  IMAD.WIDE.U32 R4, R26, R28, R4 ;  /* 0x0000001c1a047225 */ /* 0x000fc800078e0004 */
[----:B------:R-:W-:Y:S02]  /*c620*/  IMAD R29, R27, R28, R29 ;  /* 0x0000001c1b1d7224 */ /* 0x000fe400078e021d */
[----:B--2---:R-:W-:-:S03]  /*c630*/  IMAD R3, R33, R30, RZ ;  /* 0x0000001e21037224 */ /* 0x004fc600078e02ff */
[----:B------:R-:W-:Y:S01]  /*c640*/  IADD3 R5, PT, PT, R5, R29, RZ ;  /* 0x0000001d05057210 */ /* 0x000fe20007ffe0ff */
[-C--:B------:R-:W-:Y:S02]  /*c650*/  IMAD R3, R31, R32.reuse, R3 ;  /* 0x000000201f037224 */ /* 0x080fe400078e0203 */
[----:B------:R-:W-:-:S05]  /*c660*/  IMAD.WIDE.U32 R30, R30, R32, R4 ;  /* 0x000000201e1e7225 */ /* 0x000fca00078e0004 */
[----:B------:R-:W-:Y:S01]  /*c670*/  IADD3 R4, PT, PT, R31, R3, RZ ;  /* 0x000000031f047210 */ /* 0x000fe20007ffe0ff */
[----:B------:R-:W-:-:S07]  /*c680*/  IMAD.MOV.U32 R3, RZ, RZ, R30 ;  /* 0x000000ffff037224 */ /* 0x000fce00078e001e */
.L_x_758:
        /* <DEDUP_REMOVED lines=17> */
[----:B--2---:R-:W-:-:S04]  /*c7a0*/  IMAD R21, R21, R10, RZ ;  /* 0x0000000a15157224 */ /* 0x004fc800078e02ff */
[----:B------:R-:W-:-:S04]  /*c7b0*/  IMAD.WIDE.U32 R4, R10, R20, R4 ;  /* 0x000000140a047225 */ /* 0x000fc800078e0004 */
[----:B------:R-:W-:Y:S01]  /*c7c0*/  IMAD R21, R11, R20, R21 ;  /* 0x000000140b157224 */ /* 0x000fe200078e0215 */
[----:B------:R-:W-:-:S03]  /*c7d0*/  MOV R3, R4 ;  /* 0x0000000400037202 */ /* 0x000fc60000000f00 */
[----:B------:R-:W-:-:S07]  /*c7e0*/  IMAD.IADD R4, R5, 0x1, R21 ;  /* 0x0000000105047824 */ /* 0x000fce00078e0215 */
.L_x_756:
        /* <DEDUP_REMOVED lines=10> */
[----:B------:R-:W2:Y:S01]  /*c890*/  LDC.64 R22, c[0x0][0x3a8] ;  /* 0x0000ea00ff167b82 */ /* 0x000ea20000000a00 */
[----:B------:R-:W-:Y:S01]  /*c8a0*/  IMAD.MOV.U32 R48, RZ, RZ, RZ ;  /* 0x000000ffff307224 */ /* 0x000fe200078e00ff */
[----:B------:R-:W-:Y:S01]  /*c8b0*/  MOV R44, RZ ;  /* 0x000000ff002c7202 */ /* 0x000fe20000000f00 */
[----:B------:R-:W-:-:S04]  /*c8c0*/  UIADD3 UR10, UP2, UPT, UR6, 0x20, URZ ;  /* 0x00000020060a7890 */ /* 0x000fc8000ff5e0ff */
[----:B------:R-:W-:Y:S02]  /*c8d0*/  UIADD3.X UR11, UPT, UPT, URZ, UR7, URZ, UP2, !UPT ;  /* 0x00000007ff0b7290 */ /* 0x000fe400097fe4ff */
[----:B0-----:R-:W-:-:S04]  /*c8e0*/  MOV R24, UR10 ;  /* 0x0000000a00187c02 */ /* 0x001fc80008000f00 */
[----:B------:R-:W-:Y:S01]  /*c8f0*/  IMAD.U32 R25, RZ, RZ, UR11 ;  /* 0x0000000bff197e24 */ /* 0x000fe2000f8e00ff */
[----:B-1----:R-:W-:Y:S01]  /*c900*/  LEA R2, P0, R10, UR4, 0x3 ;  /* 0x000000040a027c11 */ /* 0x002fe2000f8018ff */
[----:B------:R-:W-:-:S03]  /*c910*/  ULOP3.LUT UR4, UR8, 0xfffffff8, URZ, 0xc0, !UPT ;  /* 0xfffffff808047892 */ /* 0x000fc6000f8ec0ff */
[----:B------:R-:W-:Y:S01]  /*c920*/  LEA.HI.X R0, R10, UR5, R21, 0x3, P0 ;  /* 0x000000050a007c11 */ /* 0x000fe200080f1c15 */
[----:B------:R-:W-:Y:S01]  /*c930*/  ULOP3.LUT UR5, UR9, 0x7fffffff, URZ, 0xc0, !UPT ;  /* 0x7fffffff09057892 */ /* 0x000fe2000f8ec0ff */
[C-C-:B--2---:R-:W-:Y:S02]  /*c940*/  SHF.L.U64.HI R5, R22.reuse, 0x3, R23.reuse ;  /* 0x0000000316057819 */ /* 0x144fe40000010217 */
[----:B------:R-:W-:Y:S01]  /*c950*/  UMOV UR10, UR4 ;  /* 0x00000004000a7c82 */ /* 0x000fe20008000000 */
[C---:B------:R-:W-:Y:S02]  /*c960*/  SHF.L.U64.HI R23, R22.reuse, 0x6, R23 ;  /* 0x0000000616177819 */ /* 0x040fe40000010217 */
[----:B------:R-:W-:Y:S01]  /*c970*/  SHF.L.U32 R6, R22, 0x3, RZ ;  /* 0x0000000316067819 */ /* 0x000fe200000006ff */
[----:B------:R-:W-:-:S06]  /*c980*/  UMOV UR11, UR5 ;  /* 0x00000005000b7c82 */ /* 0x000fcc0008000000 */
.L_x_760:
[----:B------:R-:W-:Y:S01]  /*c990*/  MOV R34, R2 ;  /* 0x0000000200227202 */ /* 0x000fe20000000f00 */
[----:B------:R-:W2:Y:S01]  /*c9a0*/  LDG.E.64.CONSTANT R38, desc[UR12][R24.64+-0x20] ;  /* 0xffffe00c18267981 */ /* 0x000ea2000c1e9b00 */
[----:B------:R-:W-:Y:S02]  /*c9b0*/  MOV R35, R0 ;  /* 0x0000000000237202 */ /* 0x000fe40000000f00 */
[----:B------:R-:W-:Y:S01]  /*c9c0*/  IADD3 R28, P0, PT, R2, R6, RZ ;  /* 0x00000006021c7210 */ /* 0x000fe20007f1e0ff */
[----:B------:R-:W3:Y:S04]  /*c9d0*/  LDG.E.64.CONSTANT R30, desc[UR12][R24.64+-0x18] ;  /* 0xffffe80c181e7981 */ /* 0x000ee8000c1e9b00 */
[----:B------:R0:W2:Y:S01]  /*c9e0*/  LDG.E.64.CONSTANT R36, desc[UR12][R34.64] ;  /* 0x0000000c22247981 */ /* 0x0000a2000c1e9b00 */
[----:B------:R-:W-:-:S02]  /*c9f0*/  IADD3.X R29, PT, PT, R0, R5, RZ, P0, !PT ;  /* 0x00000005001d7210 */ /* 0x000fc400007fe4ff */
[----:B------:R-:W-:Y:S01]  /*ca00*/  IADD3 R32, P0, PT, R28, R6, RZ ;  /* 0x000000061c207210 */ /* 0x000fe20007f1e0ff */
[----:B------:R-:W4:Y:S04]  /*ca10*/  LDG.E.64.CONSTANT R50, desc[UR12][R24.64+-0x8] ;  /* 0xfffff80c18327981 */ /* 0x000f28000c1e9b00 */
[----:B------:R-:W3:Y:S01]  /*ca20*/  LDG.E.64.CONSTANT R26, desc[UR12][R28.64] ;  /* 0x0000000c1c1a7981 */ /* 0x000ee2000c1e9b00 */
[----:B------:R-:W-:-:S03]  /*ca30*/  IMAD.X R33, R29, 0x1, R5, P0 ;  /* 0x000000011d217824 */ /* 0x000fc600000e0605 */
[----:B------:R-:W5:Y:S04]  /*ca40*/  LDG.E.64.CONSTANT R46, desc[UR12][R24.64] ;  /* 0x0000000c182e7981 */ /* 0x000f68000c1e9b00 */
[----:B------:R1:W4:Y:S04]  /*ca50*/  LDG.E.64.CONSTANT R40, desc[UR12][R32.64] ;  /* 0x0000000c20287981 */ /* 0x000328000c1e9b00 */
[----:B------:R-:W4:Y:S01]  /*ca60*/  LDG.E.64.CONSTANT R28, desc[UR12][R24.64+-0x10] ;  /* 0xfffff00c181c7981 */ /* 0x000f22000c1e9b00 */
[----:B0-----:R-:W-:Y:S02]  /*ca70*/  MOV R34, R48 ;  /* 0x0000003000227202 */ /* 0x001fe40000000f00 */
[----:B------:R-:W-:-:S02]  /*ca80*/  MOV R35, R44 ;  /* 0x0000002c00237202 */ /* 0x000fc40000000f00 */
[----:B-1----:R-:W-:-:S04]  /*ca90*/  IADD3 R32, P0, PT, R32, R6, RZ ;  /* 0x0000000620207210 */ /* 0x002fc80007f1e0ff */
[----:B------:R-:W-:-:S05]  /*caa0*/  IADD3.X R33, PT, PT, R33, R5, RZ, P0, !PT ;  /* 0x0000000521217210 */ /* 0x000fca00007fe4ff */
[----:B------:R0:W5:Y:S02]  /*cab0*/  LDG.E.64.CONSTANT R48, desc[UR12][R32.64] ;  /* 0x0000000c20307981 */ /* 0x000164000c1e9b00 */
[----:B0-----:R-:W-:-:S04]  /*cac0*/  IADD3 R32, P0, PT, R32, R6, RZ ;  /* 0x0000000620207210 */ /* 0x001fc80007f1e0ff */
[----:B------:R-:W-:Y:S01]  /*cad0*/  IADD3.X R33, PT, PT, R33, R5, RZ, P0, !PT ;  /* 0x0000000521217210 */ /* 0x000fe200007fe4ff */
[----:B--2---:R-:W-:Y:S02]  /*cae0*/  IMAD R37, R37, R38, RZ ;  /* 0x0000002625257224 */ /* 0x004fe400078e02ff */
[----:B------:R-:W-:-:S04]  /*caf0*/  IMAD.WIDE.U32 R34, R38, R36, R34 ;  /* 0x0000002426227225 */ /* 0x000fc800078e0022 */
[----:B------:R-:W-:Y:S02]  /*cb00*/  IMAD R37, R39, R36, R37 ;  /* 0x0000002427257224 */ /* 0x000fe400078e0225 */
[----:B---3--:R-:W-:Y:S01]  /*cb10*/  IMAD R27, R27, R30, RZ ;  /* 0x0000001e1b1b7224 */ /* 0x008fe200078e02ff */
[----:B------:R-:W2:Y:S01]  /*cb20*/  LDG.E.64.CONSTANT R38, desc[UR12][R24.64+0x18] ;  /* 0x0000180c18267981 */ /* 0x000ea2000c1e9b00 */
[----:B------:R-:W-:Y:S02]  /*cb30*/  IMAD.IADD R35, R35, 0x1, R37 ;  /* 0x0000000123237824 */ /* 0x000fe400078e0225 */
[-C--:B------:R-:W-:Y:S02]  /*cb40*/  IMAD R37, R31, R26.reuse, R27 ;  /* 0x0000001a1f257224 */ /* 0x080fe400078e021b */
[----:B------:R-:W-:Y:S01]  /*cb50*/  IMAD.WIDE.U32 R30, R30, R26, R34 ;  /* 0x0000001a1e1e7225 */ /* 0x000fe200078e0022 */
[----:B------:R-:W-:Y:S01]  /*cb60*/  IADD3 R34, P0, PT, R32, R6, RZ ;  /* 0x0000000620227210 */ /* 0x000fe20007f1e0ff */
[----:B------:R0:W3:Y:S03]  /*cb70*/  LDG.E.64.CONSTANT R26, desc[UR12][R32.64] ;  /* 0x0000000c201a7981 */ /* 0x0000e6000c1e9b00 */
        /* <DEDUP_REMOVED lines=11> */
[----:B------:R-:W2:Y:S04]  /*cc30*/  LDG.E.64.CONSTANT R32, desc[UR12][R32.64] ;  /* 0x0000000c20207981 */ /* 0x000ea8000c1e9b00 */
[----:B------:R0:W2:Y:S04]  /*cc40*/  LDG.E.64.CONSTANT R34, desc[UR12][R24.64+0x10] ;  /* 0x0000100c18227981 */ /* 0x0000a8000c1e9b00 */
[----:B------:R-:W2:Y:S01]  /*cc50*/  LDG.E.64.CONSTANT R36, desc[UR12][R36.64] ;  /* 0x0000000c24247981 */ /* 0x000ea2000c1e9b00 */
[----:B------:R-:W-:Y:S01]  /*cc60*/  IADD3 R41, PT, PT, R41, R44, RZ ;  /* 0x0000002c29297210 */ /* 0x000fe20007ffe0ff */
[----:B-----5:R-:W-:-:S04]  /*cc70*/  IMAD R49, R49, R50, RZ ;  /* 0x0000003231317224 */ /* 0x020fc800078e02ff */
        /* <DEDUP_REMOVED lines=11> */
[----:B---3--:R-:W-:-:S04]  /*cd30*/  IMAD R27, R27, R46, RZ ;  /* 0x0000002e1b1b7224 */ /* 0x008fc800078e02ff */
[-C--:B------:R-:W-:Y:S02]  /*cd40*/  IMAD R47, R47, R26.reuse, R27 ;  /* 0x0000001a2f2f7224 */ /* 0x080fe400078e021b */
[----:B------:R-:W-:-:S04]  /*cd50*/  IMAD.WIDE.U32 R26, R46, R26, R40 ;  /* 0x0000001a2e1a7225 */ /* 0x000fc800078e0028 */
[----:B------:R-:W-:Y:S02]  /*cd60*/  IMAD.IADD R27, R27, 0x1, R47 ;  /* 0x000000011b1b7824 */ /* 0x000fe400078e022f */
[----:B----4-:R-:W-:Y:S02]  /*cd70*/  IMAD R31, R31, R28, RZ ;  /* 0x0000001c1f1f7224 */ /* 0x010fe400078e02ff */
[----:B------:R-:W-:-:S04]  /*cd80*/  IMAD.WIDE.U32 R26, R28, R30, R26 ;  /* 0x0000001e1c1a7225 */ /* 0x000fc800078e001a */
[----:B------:R-:W-:-:S05]  /*cd90*/  IMAD R31, R29, R30, R31 ;  /* 0x0000001e1d1f7224 */ /* 0x000fca00078e021f */
[----:B------:R-:W-:Y:S01]  /*cda0*/  IADD3 R27, PT, PT, R27, R31, RZ ;  /* 0x0000001f1b1b7210 */ /* 0x000fe20007ffe0ff */
[----:B--2---:R-:W-:-:S04]  /*cdb0*/  IMAD R29, R33, R34, RZ ;  /* 0x00000022211d7224 */ /* 0x004fc800078e02ff */
[-C--:B------:R-:W-:Y:S02]  /*cdc0*/  IMAD R29, R35, R32.reuse, R29 ;  /* 0x00000020231d7224 */ /* 0x080fe400078e021d */
[----:B------:R-:W-:-:S04]  /*cdd0*/  IMAD.WIDE.U32 R26, R34, R32, R26 ;  /* 0x00000020221a7225 */ /* 0x000fc800078e001a */
[----:B------:R-:W-:Y:S01]  /*cde0*/  IMAD R31, R37, R38, RZ ;  /* 0x00000026251f7224 */ /* 0x000fe200078e02ff */
[----:B------:R-:W-:-:S03]  /*cdf0*/  IADD3 R27, PT, PT, R27, R29, RZ ;  /* 0x0000001d1b1b7210 */ /* 0x000fc60007ffe0ff */
[-C--:B------:R-:W-:Y:S02]  /*ce00*/  IMAD R31, R39, R36.reuse, R31 ;  /* 0x00000024271f7224 */ /* 0x080fe400078e021f */
[----:B------:R-:W-:-:S04]  /*ce10*/  IMAD.WIDE.U32 R48, R38, R36, R26 ;  /* 0x0000002426307225 */ /* 0x000fc800078e001a */
[----:B------:R-:W-:Y:S01]  /*ce20*/  IMAD.IADD R44, R49, 0x1, R31 ;  /* 0x00000001312c7824 */ /* 0x000fe200078e021f */
[----:B------:R-:W-:Y:S06]  /*ce30*/  BRA.U UP2, `(.L_x_760) ;  /* 0xfffffff902d47547 */ /* 0x000fec000b83ffff */
.L_x_759:
[----:B------:R-:W-:Y:S05]  /*ce40*/  BRA.U !UP1, `(.L_x_761) ;  /* 0x0000000509bc7547 */ /* 0x000fea000b800000 */
[----:B------:R-:W1:Y:S01]  /*ce50*/  LDC.64 R22, c[0x0][0x3a8] ;  /* 0x0000ea00ff167b82 */ /* 0x000e620000000a00 */
[----:B------:R-:W-:Y:S02]  /*ce60*/  UISETP.GE.U32.AND UP3, UPT, UR18, 0x4, UPT ;  /* 0x000000041200788c */ /* 0x000fe4000bf66070 */
[----:B------:R-:W-:Y:S02]  /*ce70*/  UISETP.NE.U32.AND UP2, UPT, UR19, URZ, UPT ;  /* 0x000000ff1300728c */ /* 0x000fe4000bf45070 */
[----:B------:R-:W-:Y:S02]  /*ce80*/  UISETP.GE.U32.AND.EX UP3, UPT, URZ, URZ, UPT, UP3 ;  /* 0x000000ffff00728c */ /* 0x000fe4000bf66130 */
[----:B------:R-:W-:-:S07]  /*ce90*/  UISETP.NE.AND.EX UP2, UPT, URZ, URZ, UPT, UP2 ;  /* 0x000000ffff00728c */ /* 0x000fce000bf45320 */
[----:B------:R-:W-:Y:S05]  /*cea0*/  BRA.U !UP3, `(.L_x_762) ;  /* 0x000000010bc07547 */ /* 0x000fea000b800000 */
[----:B------:R-:W2:Y:S01]  /*ceb0*/  LDCU.64 UR20, c[0x0][0x388] ;  /* 0x00007100ff1477ac */ /* 0x000ea20008000a00 */
[----:B------:R-:W-:Y:S01]  /*cec0*/  MOV R20, R10 ;  /* 0x0000000a00147202 */ /* 0x000fe20000000f00 */
[C---:B-1----:R-:W-:Y:S01]  /*ced0*/  IMAD R0, R22.reuse, UR5, RZ ;  /* 0x0000000516007c24 */ /* 0x042fe2000f8e02ff */
[----:B------:R-:W-:Y:S01]  /*cee0*/  SHF.L.U32 R27, R23, 0x3, RZ ;  /* 0x00000003171b7819 */ /* 0x000fe200000006ff */
[----:B------:R-:W-:Y:S01]  /*cef0*/  ULEA UR10, UP3, UR4, UR6, 0x3 ;  /* 0x00000006040a7291 */ /* 0x000fe2000f8618ff */
[----:B------:R-:W-:-:S03]  /*cf00*/  IMAD.WIDE.U32 R32, R22, 0x8, RZ ;  /* 0x0000000816207825 */ /* 0x000fc600078e00ff */
[----:B------:R-:W-:Y:S02]  /*cf10*/  ULEA.HI.X UR11, UR4, UR7, UR5, 0x3, UP3 ;  /* 0x00000007040b7291 */ /* 0x000fe400098f1c05 */
[----:B0-----:R-:W-:Y:S01]  /*cf20*/  IMAD.WIDE.U32 R24, R22, UR4, R20 ;  /* 0x0000000416187c25 */ /* 0x001fe2000f8e0014 */
[----:B------:R-:W-:-:S03]  /*cf30*/  MOV R40, UR10 ;  /* 0x0000000a00287c02 */ /* 0x000fc60008000f00 */
[----:B------:R-:W-:Y:S01]  /*cf40*/  IMAD R5, R23, UR4, R0 ;  /* 0x0000000417057c24 */ /* 0x000fe2000f8e0200 */
[----:B------:R-:W-:-:S03]  /*cf50*/  MOV R41, UR11 ;  /* 0x0000000b00297c02 */ /* 0x000fc60008000f00 */
[----:B------:R-:W-:Y:S01]  /*cf60*/  IMAD.IADD R5, R25, 0x1, R5 ;  /* 0x0000000119057824 */ /* 0x000fe200078e0205 */
[C---:B--2---:R-:W-:Y:S01]  /*cf70*/  LEA R46, P0, R24.reuse, UR20, 0x3 ;  /* 0x00000014182e7c11 */ /* 0x044fe2000f8018ff */
[----:B------:R-:W2:Y:S03]  /*cf80*/  LDG.E.64.CONSTANT R38, desc[UR12][R40.64] ;  /* 0x0000000c28267981 */ /* 0x000ea6000c1e9b00 */
[----:B------:R-:W-:Y:S01]  /*cf90*/  LEA.HI.X R47, R24, UR21, R5, 0x3, P0 ;  /* 0x00000015182f7c11 */ /* 0x000fe200080f1c05 */
[----:B------:R-:W3:Y:S01]  /*cfa0*/  LDG.E.64.CONSTANT R34, desc[UR12][R40.64+0x10] ;  /* 0x0000100c28227981 */ /* 0x000ee2000c1e9b00 */
[----:B------:R-:W-:Y:S02]  /*cfb0*/  IADD3 R5, PT, PT, R33, R27, RZ ;  /* 0x0000001b21057210 */ /* 0x000fe40007ffe0ff */
[-C--:B------:R-:W-:Y:S01]  /*cfc0*/  IADD3 R50, P0, PT, R46, R32.reuse, RZ ;  /* 0x000000202e327210 */ /* 0x080fe20007f1e0ff */
[----:B------:R-:W2:Y:S04]  /*cfd0*/  LDG.E.64.CONSTANT R24, desc[UR12][R46.64] ;  /* 0x0000000c2e187981 */ /* 0x000ea8000c1e9b00 */
[----:B------:R-:W-:Y:S01]  /*cfe0*/  IMAD.X R51, R47, 0x1, R5, P0 ;  /* 0x000000012f337824 */ /* 0x000fe200000e0605 */
[----:B------:R-:W4:Y:S01]  /*cff0*/  LDG.E.64.CONSTANT R26, desc[UR12][R40.64+0x8] ;  /* 0x0000080c281a7981 */ /* 0x000f22000c1e9b00 */
[----:B------:R-:W-:-:S03]  /*d000*/  IADD3 R30, P0, PT, R50, R32, RZ ;  /* 0x00000020321e7210 */ /* 0x000fc60007f1e0ff */
[----:B------:R-:W4:Y:S01]  /*d010*/  LDG.E.64.CONSTANT R28, desc[UR12][R50.64] ;  /* 0x0000000c321c7981 */ /* 0x000f22000c1e9b00 */
[----:B------:R-:W-:Y:S02]  /*d020*/  IADD3.X R31, PT, PT, R51, R5, RZ, P0, !PT ;  /* 0x00000005331f7210 */ /* 0x000fe400007fe4ff */
[----:B------:R-:W-:-:S03]  /*d030*/  IADD3 R32, P0, PT, R30, R32, RZ ;  /* 0x000000201e207210 */ /* 0x000fc60007f1e0ff */
[----:B------:R-:W3:Y:S01]  /*d040*/  LDG.E.64.CONSTANT R36, desc[UR12][R30.64] ;  /* 0x0000000c1e247981 */ /* 0x000ee2000c1e9b00 */
[----:B------:R-:W-:-:S03]  /*d050*/  IADD3.X R33, PT, PT, R31, R5, RZ, P0, !PT ;  /* 0x000000051f217210 */ /* 0x000fc600007fe4ff */
[----:B------:R-:W5:Y:S04]  /*d060*/  LDG.E.64.CONSTANT R40, desc[UR12][R40.64+0x18] ;  /* 0x0000180c28287981 */ /* 0x000f68000c1e9b00 */
[----:B------:R-:W5:Y:S01]  /*d070*/  LDG.E.64.CONSTANT R32, desc[UR12][R32.64] ;  /* 0x0000000c20207981 */ /* 0x000f62000c1e9b00 */
[----:B------:R-:W-:Y:S01]  /*d080*/  MOV R49, R44 ;  /* 0x0000002c00317202 */ /* 0x000fe20000000f00 */
[----:B------:R-:W-:-:S04]  /*d090*/  UIADD3 UR4, UP3, UPT, UR4, 0x4, URZ ;  /* 0x0000000404047890 */ /* 0x000fc8000ff7e0ff */
[----:B------:R-:W-:Y:S01]  /*d0a0*/  UIADD3.X UR5, UPT, UPT, URZ, UR5, URZ, UP3, !UPT ;  /* 0x00000005ff057290 */ /* 0x000fe20009ffe4ff */
[----:B--2---:R-:W-:Y:S02]  /*d0b0*/  IMAD R5, R25, R38, RZ ;  /* 0x0000002619057224 */ /* 0x004fe400078e02ff */
[----:B------:R-:W-:-:S04]  /*d0c0*/  IMAD.WIDE.U32 R48, R38, R24, R48 ;  /* 0x0000001826307225 */ /* 0x000fc800078e0030 */
[----:B------:R-:W-:-:S04]  /*d0d0*/  IMAD R5, R39, R24, R5 ;  /* 0x0000001827057224 */ /* 0x000fc800078e0205 */
[----:B------:R-:W-:Y:S02]  /*d0e0*/  IMAD.IADD R49, R49, 0x1, R5 ;  /* 0x0000000131317824 */ /* 0x000fe400078e0205 */
[----:B----4-:R-:W-:-:S04]  /*d0f0*/  IMAD R5, R29, R26, RZ ;  /* 0x0000001a1d057224 */ /* 0x010fc800078e02ff */
[-C--:B------:R-:W-:Y:S02]  /*d100*/  IMAD R5, R27, R28.reuse, R5 ;  /* 0x0000001c1b057224 */ /* 0x080fe400078e0205 */
[----:B------:R-:W-:-:S05]  /*d110*/  IMAD.WIDE.U32 R26, R26, R28, R48 ;  /* 0x0000001c1a1a7225 */ /* 0x000fca00078e0030 */
[----:B------:R-:W-:Y:S01]  /*d120*/  IADD3 R27, PT, PT, R27, R5, RZ ;  /* 0x000000051b1b7210 */ /* 0x000fe20007ffe0ff */
[----:B---3--:R-:W-:-:S04]  /*d130*/  IMAD R5, R37, R34, RZ ;  /* 0x0000002225057224 */ /* 0x008fc800078e02ff */
[-C--:B------:R-:W-:Y:S02]  /*d140*/  IMAD R5, R35, R36.reuse, R5 ;  /* 0x0000002423057224 */ /* 0x080fe400078e0205 */
[----:B------:R-:W-:-:S04]  /*d150*/  IMAD.WIDE.U32 R34, R34, R36, R26 ;  /* 0x0000002422227225 */ /* 0x000fc800078e001a */
[----:B-----5:R-:W-:Y:S01]  /*d160*/  IMAD R25, R33, R40, RZ ;  /* 0x0000002821197224 */ /* 0x020fe200078e02ff */
[----:B------:R-:W-:-:S03]  /*d170*/  IADD3 R35, PT, PT, R35, R5, RZ ;  /* 0x0000000523237210 */ /* 0x000fc60007ffe0ff */
[-C--:B------:R-:W-:Y:S02]  /*d180*/  IMAD R25, R41, R32.reuse, R25 ;  /* 0x0000002029197224 */ /* 0x080fe400078e0219 */
[----:B------:R-:W-:-:S05]  /*d190*/  IMAD.WIDE.U32 R48, R40, R32, R34 ;  /* 0x0000002028307225 */ /* 0x000fca00078e0022 */
[----:B------:R-:W-:-:S07]  /*d1a0*/  IADD3 R44, PT, PT, R49, R25, RZ ;  /* 0x00000019312c7210 */ /* 0x000fce0007ffe0ff */
.L_x_762:
[----:B------:R-:W-:Y:S05]  /*d1b0*/  BRA.U !UP2, `(.L_x_761) ;  /* 0x000000010ae07547 */ /* 0x000fea000b800000 */
[----:B------:R-:W-:Y:S02]  /*d1c0*/  UISETP.NE.U32.AND UP3, UPT, UR16, URZ, UPT ;  /* 0x000000ff1000728c */ /* 0x000fe4000bf65070 */
[----:B------:R-:W-:Y:S02]  /*d1d0*/  ULOP3.LUT UR10, UR8, 0x1, URZ, 0xc0, !UPT ;  /* 0x00000001080a7892 */ /* 0x000fe4000f8ec0ff */
[----:B------:R-:W-:Y:S02]  /*d1e0*/  UISETP.NE.AND.EX UP3, UPT, UR17, URZ, UPT, UP3 ;  /* 0x000000ff1100728c */ /* 0x000fe4000bf65330 */
[----:B------:R-:W-:-:S04]  /*d1f0*/  UISETP.NE.U32.AND UP2, UPT, UR10, 0x1, UPT ;  /* 0x000000010a00788c */ /* 0x000fc8000bf45070 */
[----:B------:R-:W-:-:S03]  /*d200*/  UISETP.NE.U32.AND.EX UP2, UPT, URZ, URZ, UPT, UP2 ;  /* 0x000000ffff00728c */ /* 0x000fc6000bf45120 */
[----:B------:R-:W-:Y:S08]  /*d210*/  BRA.U !UP3, `(.L_x_763) ;  /* 0x000000010b787547 */ /* 0x000ff0000b800000 */
[----:B------:R-:W2:Y:S01]  /*d220*/  LDCU.64 UR20, c[0x0][0x388] ;  /* 0x00007100ff1477ac */ /* 0x000ea20008000a00 */
[----:B0-----:R-:W-:Y:S01]  /*d230*/  MOV R25, R21 ;  /* 0x0000001500197202 */ /* 0x001fe20000000f00 */
[C---:B-1----:R-:W-:Y:S02]  /*d240*/  IMAD R0, R22.reuse, UR5, RZ ;  /* 0x0000000516007c24 */ /* 0x042fe4000f8e02ff */
[----:B------:R-:W-:Y:S01]  /*d250*/  IMAD.MOV.U32 R24, RZ, RZ, R10 ;  /* 0x000000ffff187224 */ /* 0x000fe200078e000a */
[----:B------:R-:W-:Y:S02]  /*d260*/  ULEA UR10, UP3, UR4, UR6, 0x3 ;  /* 0x00000006040a7291 */ /* 0x000fe4000f8618ff */
[----:B------:R-:W-:Y:S02]  /*d270*/  IMAD R5, R23, UR4, R0 ;  /* 0x0000000417057c24 */ /* 0x000fe4000f8e0200 */
[----:B------:R-:W-:Y:S01]  /*d280*/  IMAD.WIDE.U32 R24, R22, UR4, R24 ;  /* 0x0000000416187c25 */ /* 0x000fe2000f8e0018 */
[----:B------:R-:W-:Y:S01]  /*d290*/  ULEA.HI.X UR11, UR4, UR7, UR5, 0x3, UP3 ;  /* 0x00000007040b7291 */ /* 0x000fe200098f1c05 */
[----:B------:R-:W-:-:S03]  /*d2a0*/  MOV R32, UR10 ;  /* 0x0000000a00207c02 */ /* 0x000fc60008000f00 */
[----:B------:R-:W-:Y:S02]  /*d2b0*/  IADD3 R5, PT, PT, R25, R5, RZ ;  /* 0x0000000519057210 */ /* 0x000fe40007ffe0ff */
[----:B------:R-:W-:Y:S01]  /*d2c0*/  IMAD.U32 R33, RZ, RZ, UR11 ;  /* 0x0000000bff217e24 */ /* 0x000fe2000f8e00ff */
[----:B--2---:R-:W-:-:S04]  /*d2d0*/  LEA R34, P0, R24, UR20, 0x3 ;  /* 0x0000001418227c11 */ /* 0x004fc8000f8018ff */
[----:B------:R-:W2:Y:S01]  /*d2e0*/  LDG.E.64.CONSTANT R28, desc[UR12][R32.64+0x8] ;  /* 0x0000080c201c7981 */ /* 0x000ea2000c1e9b00 */
[----:B------:R-:W-:Y:S02]  /*d2f0*/  LEA.HI.X R35, R24, UR21, R5, 0x3, P0 ;  /* 0x0000001518237c11 */ /* 0x000fe400080f1c05 */
[C---:B------:R-:W-:Y:S01]  /*d300*/  LEA R30, P0, R22.reuse, R34, 0x3 ;  /* 0x00000022161e7211 */ /* 0x040fe200078018ff */
[----:B------:R-:W3:Y:S04]  /*d310*/  LDG.E.64.CONSTANT R24, desc[UR12][R32.64] ;  /* 0x0000000c20187981 */ /* 0x000ee8000c1e9b00 */
[----:B------:R-:W3:Y:S01]  /*d320*/  LDG.E.64.CONSTANT R26, desc[UR12][R34.64] ;  /* 0x0000000c221a7981 */ /* 0x000ee2000c1e9b00 */
[----:B------:R-:W-:-:S06]  /*d330*/  LEA.HI.X R31, R22, R35, R23, 0x3, P0 ;  /* 0x00000023161f7211 */ /* 0x000fcc00000f1c17 */
[----:B------:R-:W2:Y:S01]  /*d340*/  LDG.E.64.CONSTANT R30, desc[UR12][R30.64] ;  /* 0x0000000c1e1e7981 */ /* 0x000ea2000c1e9b00 */
        /* <DEDUP_REMOVED lines=10> */
[----:B------:R-:W-:-:S07]  /*d3f0*/  IADD3 R44, PT, PT, R49, R5, RZ ;  /* 0x00000005312c7210 */ /* 0x000fce0007ffe0ff */
.L_x_763:
[----:B------:R-:W-:Y:S05]  /*d400*/  BRA.U UP2, `(.L_x_761) ;  /* 0x00000001024c7547 */ /* 0x000fea000b800000 */
[----:B------:R-:W2:Y:S01]  /*d410*/  LDCU.64 UR20, c[0x0][0x388] ;  /* 0x00007100ff1477ac */ /* 0x000ea20008000a00 */
        /* <DEDUP_REMOVED lines=9> */
[----:B--2---:R-:W-:-:S04]  /*d4b0*/  LEA R22, P0, R20, UR20, 0x3 ;  /* 0x0000001414167c11 */ /* 0x004fc8000f8018ff */
[----:B------:R-:W2:Y:S01]  /*d4c0*/  LDG.E.64.CONSTANT R10, desc[UR12][R10.64] ;  /* 0x0000000c0a0a7981 */ /* 0x000ea2000c1e9b00 */
[----:B------:R-:W-:-:S05]  /*d4d0*/  LEA.HI.X R23, R20, UR21, R5, 0x3, P0 ;  /* 0x0000001514177c11 */ /* 0x000fca00080f1c05 */
[----:B------:R-:W2:Y:S01]  /*d4e0*/  LDG.E.64.CONSTANT R20, desc[UR12][R22.64] ;  /* 0x0000000c16147981 */ /* 0x000ea2000c1e9b00 */
[----:B------:R-:W-:Y:S02]  /*d4f0*/  IMAD.MOV.U32 R49, RZ, RZ, R44 ;  /* 0x000000ffff317224 */ /* 0x000fe400078e002c */
[----:B--2---:R-:W-:Y:S02]  /*d500*/  IMAD R5, R21, R10, RZ ;  /* 0x0000000a15057224 */ /* 0x004fe400078e02ff */
[----:B------:R-:W-:-:S04]  /*d510*/  IMAD.WIDE.U32 R48, R10, R20, R48 ;  /* 0x000000140a307225 */ /* 0x000fc800078e0030 */
[----:B------:R-:W-:-:S05]  /*d520*/  IMAD R5, R11, R20, R5 ;  /* 0x000000140b057224 */ /* 0x000fca00078e0205 */
[----:B------:R-:W-:-:S07]  /*d530*/  IADD3 R44, PT, PT, R49, R5, RZ ;  /* 0x00000005312c7210 */ /* 0x000fce0007ffe0ff */
.L_x_761:
[----:B------:R-:W-:Y:S02]  /*d540*/  IMAD R5, R13, UR14, RZ ;  /* 0x0000000e0d057c24 */ /* 0x000fe4000f8e02ff */
[----:B------:R-:W-:Y:S02]  /*d550*/  HFMA2 R0, -RZ, RZ, 0, 0 ;  /* 0x00000000ff007431 */ /* 0x000fe400000001ff */
[C---:B------:R-:W-:Y:S01]  /*d560*/  IMAD.WIDE.U32 R10, R12.reuse, UR14, RZ ;  /* 0x0000000e0c0a7c25 */ /* 0x040fe2000f8e00ff */
[----:B------:R-:W-:Y:S01]  /*d570*/  MOV R2, RZ ;  /* 0x000000ff00027202 */ /* 0x000fe20000000f00 */
[----:B------:R-:W-:Y:S01]  /*d580*/  UMOV UR4, URZ ;  /* 0x000000ff00047c82 */ /* 0x000fe20008000000 */
[----:B------:R-:W-:Y:S01]  /*d590*/  UMOV UR5, URZ ;  /* 0x000000ff00057c82 */ /* 0x000fe20008000000 */
[----:B------:R-:W-:-:S04]  /*d5a0*/  IMAD R5, R12, UR15, R5 ;  /* 0x0000000f0c057c24 */ /* 0x000fc8000f8e0205 */
[----:B------:R-:W-:Y:S01]  /*d5b0*/  IMAD.IADD R13, R11, 0x1, R5 ;  /* 0x000000010b0d7824 */ /* 0x000fe200078e0205 */
[----:B------:R-:W-:Y:S06]  /*d5c0*/  BRA.U !UP0, `(.L_x_764) ;  /* 0x0000000508747547 */ /* 0x000fec000b800000 */
[----:B------:R-:W2:Y:S01]  /*d5d0*/  LDCU.64 UR4, c[0x0][0x388] ;  /* 0x00007100ff0477ac */ /* 0x000ea20008000a00 */
[----:B------:R-:W3:Y:S01]  /*d5e0*/  LDC.64 R20, c[0x0][0x3a8] ;  /* 0x0000ea00ff147b82 */ /* 0x000ee20000000a00 */
[----:B------:R-:W-:Y:S01]  /*d5f0*/  MOV R0, RZ ;  /* 0x000000ff00007202 */ /* 0x000fe20000000f00 */
[----:B------:R-:W-:Y:S01]  /*d600*/  UIADD3 UR10, UP2, UPT, UR6, 0x20, URZ ;  /* 0x00000020060a7890 */ /* 0x000fe2000ff5e0ff */
[----:B------:R-:W-:-:S03]  /*d610*/  MOV R2, RZ ;  /* 0x000000ff00027202 */ /* 0x000fc60000000f00 */
[----:B------:R-:W-:Y:S02]  /*d620*/  UIADD3.X UR11, UPT, UPT, URZ, UR7, URZ, UP2, !UPT ;  /* 0x00000007ff0b7290 */ /* 0x000fe400097fe4ff */
[----:B-1----:R-:W-:-:S04]  /*d630*/  MOV R22, UR10 ;  /* 0x0000000a00167c02 */ /* 0x002fc80008000f00 */
[----:B------:R-:W-:Y:S02]  /*d640*/  MOV R23, UR11 ;  /* 0x0000000b00177c02 */ /* 0x000fe40008000f00 */
[----:B--2---:R-:W-:Y:S01]  /*d650*/  LEA R6, P0, R10, UR4, 0x3 ;  /* 0x000000040a067c11 */ /* 0x004fe2000f8018ff */
[----:B------:R-:W-:-:S03]  /*d660*/  ULOP3.LUT UR4, UR8, 0xfffffff8, URZ, 0xc0, !UPT ;  /* 0xfffffff808047892 */ /* 0x000fc6000f8ec0ff */
[----:B------:R-:W-:Y:S01]  /*d670*/  LEA.HI.X R5, R10, UR5, R13, 0x3, P0 ;  /* 0x000000050a057c11 */ /* 0x000fe200080f1c0d */
[----:B------:R-:W-:Y:S01]  /*d680*/  ULOP3.LUT UR5, UR9, 0x7fffffff, URZ, 0xc0, !UPT ;  /* 0x7fffffff09057892 */ /* 0x000fe2000f8ec0ff */
[C-C-:B---3--:R-:W-:Y:S02]  /*d690*/  SHF.L.U64.HI R49, R20.reuse, 0x3, R21.reuse ;  /* 0x0000000314317819 */ /* 0x148fe40000010215 */
[----:B------:R-:W-:Y:S01]  /*d6a0*/  UMOV UR10, UR4 ;  /* 0x00000004000a7c82 */ /* 0x000fe20008000000 */
[C---:B------:R-:W-:Y:S01]  /*d6b0*/  SHF.L.U64.HI R52, R20.reuse, 0x6, R21 ;  /* 0x0000000614347819 */ /* 0x040fe20000010215 */
[----:B------:R-:W-:Y:S02]  /*d6c0*/  IMAD.SHL.U32 R21, R20, 0x8, RZ ;  /* 0x0000000814157824 */ /* 0x000fe400078e00ff */
[----:B------:R-:W-:-:S05]  /*d6d0*/  UMOV UR11, UR5 ;  /* 0x00000005000b7c82 */ /* 0x000fca0008000000 */
.L_x_765:
[----:B0-----:R-:W-:Y:S01]  /*d6e0*/  MOV R24, R6 ;  /* 0x0000000600187202 */ /* 0x001fe20000000f00 */
[----:B------:R-:W2:Y:S01]  /*d6f0*/  LDG.E.64.CONSTANT R38, desc[UR12][R22.64+-0x20] ;  /* 0xffffe00c16267981 */ /* 0x000ea2000c1e9b00 */
[----:B------:R-:W-:-:S03]  /*d700*/  MOV R25, R5 ;  /* 0x0000000500197202 */ /* 0x000fc60000000f00 */
[----:B------:R-:W3:Y:S04]  /*d710*/  LDG.E.64.CONSTANT R30, desc[UR12][R22.64+-0x18] ;  /* 0xffffe80c161e7981 */ /* 0x000ee8000c1e9b00 */
[----:B------:R0:W2:Y:S01]  /*d720*/  LDG.E.64.CONSTANT R34, desc[UR12][R24.64] ;  /* 0x0000000c18227981 */ /* 0x0000a2000c1e9b00 */
[----:B------:R-:W-:Y:S02]  /*d730*/  MOV R32, R0 ;  /* 0x0000000000207202 */ /* 0x000fe40000000f00 */
[----:B------:R-:W-:Y:S01]  /*d740*/  MOV R33, R2 ;  /* 0x0000000200217202 */ /* 0x000fe20000000f00 */
[----:B------:R-:W4:Y:S04]  /*d750*/  LDG.E.64.CONSTANT R50, desc[UR12][R22.64+-0x8] ;  /* 0xfffff80c16327981 */ /* 0x000f28000c1e9b00 */
[----:B------:R-:W5:Y:S01]  /*d760*/  LDG.E.64.CONSTANT R40, desc[UR12][R22.64] ;  /* 0x0000000c16287981 */ /* 0x000f62000c1e9b00 */
[----:B0-----:R-:W-:-:S05]  /*d770*/  IADD3 R24, P0, PT, R6, R21, RZ ;  /* 0x0000001506187210 */ /* 0x001fca0007f1e0ff */
[----:B------:R-:W-:Y:S01]  /*d780*/  IMAD.X R25, R5, 0x1, R49, P0 ;  /* 0x0000000105197824 */ /* 0x000fe200000e0631 */
[----:B------:R-:W-:-:S04]  /*d790*/  IADD3 R28, P0, PT, R24, R21, RZ ;  /* 0x00000015181c7210 */ /* 0x000fc80007f1e0ff */
[----:B------:R-:W3:Y:S01]  /*d7a0*/  LDG.E.64.CONSTANT R26, desc[UR12][R24.64] ;  /* 0x0000000c181a7981 */ /* 0x000ee2000c1e9b00 */
[----:B------:R-:W-:-:S05]  /*d7b0*/  IADD3.X R29, PT, PT, R25, R49, RZ, P0, !PT ;  /* 0x00000031191d7210 */ /* 0x000fca00007fe4ff */
[----:B------:R0:W4:Y:S04]  /*d7c0*/  LDG.E.64.CONSTANT R36, desc[UR12][R28.64] ;  /* 0x0000000c1c247981 */ /* 0x000128000c1e9b00 */
[----:B------:R-:W4:Y:S01]  /*d7d0*/  LDG.E.64.CONSTANT R24, desc[UR12][R22.64+-0x10] ;  /* 0xfffff00c16187981 */ /* 0x000f22000c1e9b00 */
[----:B0-----:R-:W-:-:S05]  /*d7e0*/  IADD3 R28, P0, PT, R28, R21, RZ ;  /* 0x000000151c1c7210 */ /* 0x001fca0007f1e0ff */
[----:B------:R-:W-:-:S05]  /*d7f0*/  IMAD.X R29, R29, 0x1, R49, P0 ;  /* 0x000000011d1d7824 */ /* 0x000fca00000e0631 */
[----:B------:R0:W5:Y:S02]  /*d800*/  LDG.E.64.CONSTANT R46, desc[UR12][R28.64] ;  /* 0x0000000c1c2e7981 */ /* 0x000164000c1e9b00 */
[----:B0-----:R-:W-:-:S04]  /*d810*/  IADD3 R28, P0, PT, R28, R21, RZ ;  /* 0x000000151c1c7210 */ /* 0x001fc80007f1e0ff */
[----:B------:R-:W-:Y:S01]  /*d820*/  IADD3.X R29, PT, PT, R29, R49, RZ, P0, !PT ;  /* 0x000000311d1d7210 */ /* 0x000fe200007fe4ff */
[----:B--2---:R-:W-:Y:S02]  /*d830*/  IMAD R35, R35, R38, RZ ;  /* 0x0000002623237224 */ /* 0x004fe400078e02ff */
[----:B------:R-:W-:-:S04]  /*d840*/  IMAD.WIDE.U32 R32, R38, R34, R32 ;  /* 0x0000002226207225 */ /* 0x000fc800078e0020 */
[----:B------:R-:W-:Y:S02]  /*d850*/  IMAD R35, R39, R34, R35 ;  /* 0x0000002227237224 */ /* 0x000fe400078e0223 */
[----:B------:R0:W2:Y:S03]  /*d860*/  LDG.E.64.CONSTANT R38, desc[UR12][R28.64] ;  /* 0x0000000c1c267981 */ /* 0x0000a6000c1e9b00 */
[----:B------:R-:W-:Y:S02]  /*d870*/  IADD3 R33, PT, PT, R33, R35, RZ ;  /* 0x0000002321217210 */ /* 0x000fe40007ffe0ff */
[----:B------:R-:W2:Y:S01]  /*d880*/  LDG.E.64.CONSTANT R34, desc[UR12][R22.64+0x18] ;  /* 0x0000180c16227981 */ /* 0x000ea2000c1e9b00 */
[----:B---3--:R-:W-:-:S04]  /*d890*/  IMAD R27, R27, R30, RZ ;  /* 0x0000001e1b1b7224 */ /* 0x008fc800078e02ff */
[-C--:B------:R-:W-:Y:S02]  /*d8a0*/  IMAD R31, R31, R26.reuse, R27 ;  /* 0x0000001a1f1f7224 */ /* 0x080fe400078e021b */
[----:B------:R-:W-:Y:S01]  /*d8b0*/  IMAD.WIDE.U32 R26, R30, R26, R32 ;  /* 0x0000001a1e1a7225 */ /* 0x000fe200078e0020 */
[----:B------:R-:W-:-:S03]  /*d8c0*/  IADD3 R30, P0, PT, R28, R21, RZ ;  /* 0x000000151c1e7210 */ /* 0x000fc60007f1e0ff */
[----:B----4-:R-:W-:Y:S01]  /*d8d0*/  IMAD R33, R37, R24, RZ ;  /* 0x0000001825217224 */ /* 0x010fe200078e02ff */
[----:B------:R-:W-:Y:S01]  /*d8e0*/  IADD3 R27, PT, PT, R27, R31, RZ ;  /* 0x0000001f1b1b7210 */ /* 0x000fe20007ffe0ff */
[----:B------:R-:W-:Y:S02]  /*d8f0*/  IMAD.X R31, R29, 0x1, R49, P0 ;  /* 0x000000011d1f7824 */ /* 0x000fe400000e0631 */
[-C--:B------:R-:W-:Y:S02]  /*d900*/  IMAD R0, R25, R36.reuse, R33 ;  /* 0x0000002419007224 */ /* 0x080fe400078e0221 */
[----:B------:R-:W-:Y:S01]  /*d910*/  IMAD.WIDE.U32 R36, R24, R36, R26 ;  /* 0x0000002418247225 */ /* 0x000fe200078e001a */
[----:B0-----:R-:W-:Y:S01]  /*d920*/  IADD3 R28, P0, PT, R30, R21, RZ ;  /* 0x000000151e1c7210 */ /* 0x001fe20007f1e0ff */
[----:B------:R-:W3:Y:S04]  /*d930*/  LDG.E.64.CONSTANT R24, desc[UR12][R22.64+0x8] ;  /* 0x0000080c16187981 */ /* 0x000ee8000c1e9b00 */
[----:B------:R-:W3:Y:S01]  /*d940*/  LDG.E.64.CONSTANT R26, desc[UR12][R30.64] ;  /* 0x0000000c1e1a7981 */ /* 0x000ee2000c1e9b00 */
[----:B------:R-:W-:-:S02]  /*d950*/  IADD3.X R29, PT, PT, R31, R49, RZ, P0, !PT ;  /* 0x000000311f1d7210 */ /* 0x000fc400007fe4ff */
[----:B------:R-:W-:-:S04]  /*d960*/  IADD3 R32, P0, PT, R28, R21, RZ ;  /* 0x000000151c207210 */ /* 0x000fc80007f1e0ff */
[----:B------:R-:W-:Y:S02]  /*d970*/  IADD3.X R33, PT, PT, R29, R49, RZ, P0, !PT ;  /* 0x000000311d217210 */ /* 0x000fe400007fe4ff */
[----:B------:R-:W4:Y:S04]  /*d980*/  LDG.E.64.CONSTANT R28, desc[UR12][R28.64] ;  /* 0x0000000c1c1c7981 */ /* 0x000f28000c1e9b00 */
[----:B------:R0:W4:Y:S04]  /*d990*/  LDG.E.64.CONSTANT R30, desc[UR12][R22.64+0x10] ;  /* 0x0000100c161e7981 */ /* 0x000128000c1e9b00 */
[----:B------:R-:W4:Y:S01]  /*d9a0*/  LDG.E.64.CONSTANT R32, desc[UR12][R32.64] ;  /* 0x0000000c20207981 */ /* 0x000f22000c1e9b00 */
[----:B------:R-:W-:Y:S01]  /*d9b0*/  IADD3 R37, PT, PT, R37, R0, RZ ;  /* 0x0000000025257210 */ /* 0x000fe20007ffe0ff */
[----:B-----5:R-:W-:-:S04]  /*d9c0*/  IMAD R47, R47, R50, RZ ;  /* 0x000000322f2f7224 */ /* 0x020fc800078e02ff */
[-C--:B------:R-:W-:Y:S02]  /*d9d0*/  IMAD R47, R51, R46.reuse, R47 ;  /* 0x0000002e332f7224 */ /* 0x080fe400078e022f */
[----:B------:R-:W-:-:S04]  /*d9e0*/  IMAD.WIDE.U32 R36, R50, R46, R36 ;  /* 0x0000002e32247225 */ /* 0x000fc800078e0024 */
[----:B------:R-:W-:Y:S01]  /*d9f0*/  IMAD.IADD R37, R37, 0x1, R47 ;  /* 0x0000000125257824 */ /* 0x000fe200078e022f */
[----:B------:R-:W-:-:S04]  /*da00*/  UIADD3 UR10, UP2, UPT, UR10, -0x8, URZ ;  /* 0xfffffff80a0a7890 */ /* 0x000fc8000ff5e0ff */
[----:B------:R-:W-:Y:S02]  /*da10*/  UIADD3.X UR11, UPT, UPT, UR11, -0x1, URZ, UP2, !UPT ;  /* 0xffffffff0b0b7890 */ /* 0x000fe400097fe4ff */
[----:B------:R-:W-:-:S04]  /*da20*/  UISETP.NE.U32.AND UP2, UPT, UR10, URZ, UPT ;  /* 0x000000ff0a00728c */ /* 0x000fc8000bf45070 */
[----:B------:R-:W-:Y:S01]  /*da30*/  UISETP.NE.AND.EX UP2, UPT, UR11, URZ, UPT, UP2 ;  /* 0x000000ff0b00728c */ /* 0x000fe2000bf45320 */
[----:B0-----:R-:W-:Y:S02]  /*da40*/  IADD3 R22, P1, PT, R22, 0x40, RZ ;  /* 0x0000004016167810 */ /* 0x001fe40007f3e0ff */
[----:B------:R-:W-:-:S03]  /*da50*/  LEA R6, P0, R20, R6, 0x6 ;  /* 0x0000000614067211 */ /* 0x000fc600078030ff */
[----:B------:R-:W-:Y:S01]  /*da60*/  IMAD.X R23, RZ, RZ, R23, P1 ;  /* 0x000000ffff177224 */ /* 0x000fe200008e0617 */
[----:B------:R-:W-:Y:S01]  /*da70*/  IADD3.X R5, PT, PT, R5, R52, RZ, P0, !PT ;  /* 0x0000003405057210 */ /* 0x000fe200007fe4ff */
        /* <DEDUP_REMOVED lines=8> */
[----:B----4-:R-:W-:Y:S02]  /*db00*/  IMAD R27, R29, R30, RZ ;  /* 0x0000001e1d1b7224 */ /* 0x010fe400078e02ff */
[----:B------:R-:W-:-:S04]  /*db10*/  IMAD.WIDE.U32 R24, R30, R28, R24 ;  /* 0x0000001c1e187225 */ /* 0x000fc800078e0018 */
[----:B------:R-:W-:Y:S02]  /*db20*/  IMAD R27, R31, R28, R27 ;  /* 0x0000001c1f1b7224 */ /* 0x000fe400078e021b */
[----:B------:R-:W-:-:S03]  /*db30*/  IMAD R29, R33, R34, RZ ;  /* 0x00000022211d7224 */ /* 0x000fc600078e02ff */
[----:B------:R-:W-:Y:S01]  /*db40*/  IADD3 R25, PT, PT, R25, R27, RZ ;  /* 0x0000001b19197210 */ /* 0x000fe20007ffe0ff */
[-C--:B------:R-:W-:Y:S02]  /*db50*/  IMAD R29, R35, R32.reuse, R29 ;  /* 0x00000020231d7224 */ /* 0x080fe400078e021d */
[----:B------:R-:W-:-:S05]  /*db60*/  IMAD.WIDE.U32 R24, R34, R32, R24 ;  /* 0x0000002022187225 */ /* 0x000fca00078e0018 */
[----:B------:R-:W-:Y:S02]  /*db70*/  IADD3 R2, PT, PT, R25, R29, RZ ;  /* 0x0000001d19027210 */ /* 0x000fe40007ffe0ff */
[----:B------:R-:W-:Y:S01]  /*db80*/  MOV R0, R24 ;  /* 0x0000001800007202 */ /* 0x000fe20000000f00 */
[----:B------:R-:W-:Y:S06]  /*db90*/  BRA.U UP2, `(.L_x_765) ;  /* 0xfffffff902d07547 */ /* 0x000fec000b83ffff */
.L_x_764:
[----:B------:R-:W-:Y:S05]  /*dba0*/  BRA.U !UP1, `(.L_x_766) ;  /* 0x0000000509d87547 */ /* 0x000fea000b800000 */
[----:B------:R-:W2:Y:S01]  /*dbb0*/  LDC.64 R20, c[0x0][0x3a8] ;  /* 0x0000ea00ff147b82 */ /* 0x000ea20000000a00 */
[----:B------:R-:W-:Y:S02]  /*dbc0*/  UISETP.GE.U32.AND UP3, UPT, UR18, 0x4, UPT ;  /* 0x000000041200788c */ /* 0x000fe4000bf66070 */
[----:B------:R-:W-:Y:S02]  /*dbd0*/  UISETP.NE.U32.AND UP2, UPT, UR19, URZ, UPT ;  /* 0x000000ff1300728c */ /* 0x000fe4000bf45070 */
[----:B------:R-:W-:Y:S02]  /*dbe0*/  UISETP.GE.U32.AND.EX UP3, UPT, URZ, URZ, UPT, UP3 ;  /* 0x000000ffff00728c */ /* 0x000fe4000bf66130 */
[----:B------:R-:W-:-:S07]  /*dbf0*/  UISETP.NE.AND.EX UP2, UPT, URZ, URZ, UPT, UP2 ;  /* 0x000000ffff00728c */ /* 0x000fce000bf45320 */
[----:B------:R-:W-:Y:S05]  /*dc00*/  BRA.U !UP3, `(.L_x_767) ;  /* 0x000000010bcc7547 */ /* 0x000fea000b800000 */
[----:B------:R-:W3:Y:S01]  /*dc10*/  LDCU.64 UR20, c[0x0][0x388] ;  /* 0x00007100ff1477ac */ /* 0x000ee20008000a00 */
[C---:B--2---:R-:W-:Y:S01]  /*dc20*/  IMAD R6, R20.reuse, UR5, RZ ;  /* 0x0000000514067c24 */ /* 0x044fe2000f8e02ff */
[C---:B0-----:R-:W-:Y:S01]  /*dc30*/  SHF.L.U32 R25, R21.reuse, 0x3, RZ ;  /* 0x0000000315197819 */ /* 0x041fe200000006ff */
[----:B------:R-:W-:Y:S01]  /*dc40*/  IMAD.MOV.U32 R12, RZ, RZ, R10 ;  /* 0x000000ffff0c7224 */ /* 0x000fe200078e000a */
[----:B------:R-:W-:Y:S02]  /*dc50*/  ULEA UR10, UP3, UR4, UR6, 0x3 ;  /* 0x00000006040a7291 */ /* 0x000fe4000f8618ff */
[----:B------:R-:W-:Y:S02]  /*dc60*/  IMAD R5, R21, UR4, R6 ;  /* 0x0000000415057c24 */ /* 0x000fe4000f8e0206 */
[----:B-1----:R-:W-:Y:S01]  /*dc70*/  IMAD.WIDE.U32 R22, R20, UR4, R12 ;  /* 0x0000000414167c25 */ /* 0x002fe2000f8e000c */
[----:B------:R-:W-:Y:S01]  /*dc80*/  ULEA.HI.X UR11, UR4, UR7, UR5, 0x3, UP3 ;  /* 0x00000007040b7291 */ /* 0x000fe200098f1c05 */
[----:B------:R-:W-:-:S02]  /*dc90*/  MOV R38, UR10 ;  /* 0x0000000a00267c02 */ /* 0x000fc40008000f00 */
[----:B------:R-:W-:Y:S01]  /*dca0*/  IMAD.WIDE.U32 R28, R20, 0x8, RZ ;  /* 0x00000008141c7825 */ /* 0x000fe200078e00ff */
[----:B------:R-:W-:-:S03]  /*dcb0*/  IADD3 R5, PT, PT, R23, R5, RZ ;  /* 0x0000000517057210 */ /* 0x000fc60007ffe0ff */
[----:B------:R-:W-:Y:S01]  /*dcc0*/  IMAD.U32 R39, RZ, RZ, UR11 ;  /* 0x0000000bff277e24 */ /* 0x000fe2000f8e00ff */
[----:B---3--:R-:W-:-:S04]  /*dcd0*/  LEA R40, P0, R22, UR20, 0x3 ;  /* 0x0000001416287c11 */ /* 0x008fc8000f8018ff */
[----:B------:R-:W2:Y:S01]  /*dce0*/  LDG.E.64.CONSTANT R36, desc[UR12][R38.64] ;  /* 0x0000000c26247981 */ /* 0x000ea2000c1e9b00 */
[----:B------:R-:W-:Y:S02]  /*dcf0*/  LEA.HI.X R41, R22, UR21, R5, 0x3, P0 ;  /* 0x0000001516297c11 */ /* 0x000fe400080f1c05 */
[----:B------:R-:W-:Y:S01]  /*dd00*/  IADD3 R5, PT, PT, R29, R25, RZ ;  /* 0x000000191d057210 */ /* 0x000fe20007ffe0ff */
[----:B------:R-:W3:Y:S01]  /*dd10*/  LDG.E.64.CONSTANT R22, desc[UR12][R38.64+0x8] ;  /* 0x0000080c26167981 */ /* 0x000ee2000c1e9b00 */
[----:B------:R-:W-:-:S03]  /*dd20*/  IADD3 R26, P0, PT, R40, R28, RZ ;  /* 0x0000001c281a7210 */ /* 0x000fc60007f1e0ff */
[----:B------:R-:W2:Y:S01]  /*dd30*/  LDG.E.64.CONSTANT R34, desc[UR12][R40.64] ;  /* 0x0000000c28227981 */ /* 0x000ea2000c1e9b00 */
[----:B------:R-:W-:-:S03]  /*dd40*/  IADD3.X R27, PT, PT, R41, R5, RZ, P0, !PT ;  /* 0x00000005291b7210 */ /* 0x000fc600007fe4ff */
[----:B------:R-:W4:Y:S04]  /*dd50*/  LDG.E.64.CONSTANT R30, desc[UR12][R38.64+0x10] ;  /* 0x0000100c261e7981 */ /* 0x000f28000c1e9b00 */
[----:B------:R0:W3:Y:S04]  /*dd60*/  LDG.E.64.CONSTANT R24, desc[UR12][R26.64] ;  /* 0x0000000c1a187981 */ /* 0x0000e8000c1e9b00 */
[----:B------:R-:W5:Y:S01]  /*dd70*/  LDG.E.64.CONSTANT R38, desc[UR12][R38.64+0x18] ;  /* 0x0000180c26267981 */ /* 0x000f62000c1e9b00 */
[----:B0-----:R-:W-:-:S04]  /*dd80*/  IADD3 R26, P0, PT, R26, R28, RZ ;  /* 0x0000001c1a1a7210 */ /* 0x001fc80007f1e0ff */
[----:B------:R-:W-:Y:S02]  /*dd90*/  IADD3.X R27, PT, PT, R27, R5, RZ, P0, !PT ;  /* 0x000000051b1b7210 */ /* 0x000fe400007fe4ff */
[----:B------:R-:W-:-:S03]  /*dda0*/  IADD3 R28, P0, PT, R26, R28, RZ ;  /* 0x0000001c1a1c7210 */ /* 0x000fc60007f1e0ff */
[----:B------:R0:W4:Y:S02]  /*ddb0*/  LDG.E.64.CONSTANT R32, desc[UR12][R26.64] ;  /* 0x0000000c1a207981 */ /* 0x000124000c1e9b00 */
[----:B------:R-:W-:-:S06]  /*ddc0*/  IMAD.X R29, R27, 0x1, R5, P0 ;  /* 0x000000011b1d7824 */ /* 0x000fcc00000e0605 */
[----:B------:R-:W5:Y:S01]  /*ddd0*/  LDG.E.64.CONSTANT R28, desc[UR12][R28.64] ;  /* 0x0000000c1c1c7981 */ /* 0x000f62000c1e9b00 */
[----:B0-----:R-:W-:Y:S02]  /*dde0*/  MOV R26, R0 ;  /* 0x00000000001a7202 */ /* 0x001fe40000000f00 */
[----:B------:R-:W-:Y:S01]  /*ddf0*/  MOV R27, R2 ;  /* 0x00000002001b7202 */ /* 0x000fe20000000f00 */
[----:B------:R-:W-:-:S04]  /*de00*/  UIADD3 UR4, UP3, UPT, UR4, 0x4, URZ ;  /* 0x0000000404047890 */ /* 0x000fc8000ff7e0ff */
[----:B------:R-:W-:Y:S01]  /*de10*/  UIADD3.X UR5, UPT, UPT, URZ, UR5, URZ, UP3, !UPT ;  /* 0x00000005ff057290 */ /* 0x000fe20009ffe4ff */
[----:B--2---:R-:W-:Y:S02]  /*de20*/  IMAD R5, R35, R36, RZ ;  /* 0x0000002423057224 */ /* 0x004fe400078e02ff */
[----:B------:R-:W-:-:S04]  /*de30*/  IMAD.WIDE.U32 R26, R36, R34, R26 ;  /* 0x00000022241a7225 */ /* 0x000fc800078e001a */
[----:B------:R-:W-:Y:S02]  /*de40*/  IMAD R5, R37, R34, R5 ;  /* 0x0000002225057224 */ /* 0x000fe400078e0205 */
[----:B------:R-:W-:-:S03]  /*de50*/  IMAD.MOV.U32 R34, RZ, RZ, R26 ;  /* 0x000000ffff227224 */ /* 0x000fc600078e001a */
[----:B------:R-:W-:Y:S01]  /*de60*/  IADD3 R35, PT, PT, R27, R5, RZ ;  /* 0x000000051b237210 */ /* 0x000fe20007ffe0ff */
[----:B---3--:R-:W-:-:S04]  /*de70*/  IMAD R5, R25, R22, RZ ;  /* 0x0000001619057224 */ /* 0x008fc800078e02ff */
        /* <DEDUP_REMOVED lines=10> */
[----:B------:R-:W-:Y:S01]  /*df20*/  IMAD.MOV.U32 R0, RZ, RZ, R28 ;  /* 0x000000ffff007224 */ /* 0x000fe200078e001c */
[----:B------:R-:W-:-:S07]  /*df30*/  IADD3 R2, PT, PT, R29, R23, RZ ;  /* 0x000000171d027210 */ /* 0x000fce0007ffe0ff */
.L_x_767:
[----:B------:R-:W-:Y:S05]  /*df40*/  BRA.U !UP2, `(.L_x_766) ;  /* 0x000000010af07547 */ /* 0x000fea000b800000 */
[----:B------:R-:W-:Y:S02]  /*df50*/  UISETP.NE.U32.AND UP3, UPT, UR16, URZ, UPT ;  /* 0x000000ff1000728c */ /* 0x000fe4000bf65070 */
[----:B------:R-:W-:Y:S02]  /*df60*/  ULOP3.LUT UR10, UR8, 0x1, URZ, 0xc0, !UPT ;  /* 0x00000001080a7892 */ /* 0x000fe4000f8ec0ff */
[----:B------:R-:W-:Y:S02]  /*df70*/  UISETP.NE.AND.EX UP3, UPT, UR17, URZ, UPT, UP3 ;  /* 0x000000ff1100728c */ /* 0x000fe4000bf65330 */
[----:B------:R-:W-:-:S04]  /*df80*/  UISETP.NE.U32.AND UP2, UPT, UR10, 0x1, UPT ;  /* 0x000000010a00788c */ /* 0x000fc8000bf45070 */
[----:B------:R-:W-:-:S03]  /*df90*/  UISETP.NE.U32.AND.EX UP2, UPT, URZ, URZ, UPT, UP2 ;  /* 0x000000ffff00728c */ /* 0x000fc6000bf45120 */
[----:B------:R-:W-:Y:S08]  /*dfa0*/  BRA.U !UP3, `(.L_x_768) ;  /* 0x000000010b807547 */ /* 0x000ff0000b800000 */
[----:B------:R-:W3:Y:S01]  /*dfb0*/  LDCU.64 UR20, c[0x0][0x388] ;  /* 0x00007100ff1477ac */ /* 0x000ee20008000a00 */
[----:B-1----:R-:W-:Y:S01]  /*dfc0*/  MOV R22, R10 ;  /* 0x0000000a00167202 */ /* 0x002fe20000000f00 */
[C---:B--2---:R-:W-:Y:S01]  /*dfd0*/  IMAD R6, R20.reuse, UR5, RZ ;  /* 0x0000000514067c24 */ /* 0x044fe2000f8e02ff */
        /* <DEDUP_REMOVED lines=8> */
[----:B---3--:R-:W-:-:S03]  /*e060*/  LEA R30, P0, R22, UR20, 0x3 ;  /* 0x00000014161e7c11 */ /* 0x008fc6000f8018ff */
[----:B------:R-:W2:Y:S01]  /*e070*/  LDG.E.64.CONSTANT R26, desc[UR12][R32.64+0x8] ;  /* 0x0000080c201a7981 */ /* 0x000ea2000c1e9b00 */
[----:B------:R-:W-:Y:S02]  /*e080*/  LEA.HI.X R31, R22, UR21, R5, 0x3, P0 ;  /* 0x00000015161f7c11 */ /* 0x000fe400080f1c05 */
[C---:B------:R-:W-:Y:S01]  /*e090*/  LEA R28, P0, R20.reuse, R30, 0x3 ;  /* 0x0000001e141c7211 */ /* 0x040fe200078018ff */
[----:B------:R-:W3:Y:S03]  /*e0a0*/  LDG.E.64.CONSTANT R22, desc[UR12][R32.64] ;  /* 0x0000000c20167981 */ /* 0x000ee6000c1e9b00 */
[----:B------:R-:W-:Y:S01]  /*e0b0*/  LEA.HI.X R29, R20, R31, R21, 0x3, P0 ;  /* 0x0000001f141d7211 */ /* 0x000fe200000f1c15 */
[----:B0-----:R-:W3:Y:S05]  /*e0c0*/  LDG.E.64.CONSTANT R24, desc[UR12][R30.64] ;  /* 0x0000000c1e187981 */ /* 0x001eea000c1e9b00 */
[----:B------:R-:W2:Y:S01]  /*e0d0*/  LDG.E.64.CONSTANT R28, desc[UR12][R28.64] ;  /* 0x0000000c1c1c7981 */ /* 0x000ea2000c1e9b00 */
[----:B------:R-:W-:-:S02]  /*e0e0*/  MOV R34, R0 ;  /* 0x0000000000227202 */ /* 0x000fc40000000f00 */
[----:B------:R-:W-:Y:S01]  /*e0f0*/  MOV R35, R2 ;  /* 0x0000000200237202 */ /* 0x000fe20000000f00 */
        /* <DEDUP_REMOVED lines=9> */
[----:B------:R-:W-:Y:S02]  /*e190*/  IADD3 R2, PT, PT, R27, R5, RZ ;  /* 0x000000051b027210 */ /* 0x000fe40007ffe0ff */
[----:B------:R-:W-:-:S07]  /*e1a0*/  MOV R0, R26 ;  /* 0x0000001a00007202 */ /* 0x000fce0000000f00 */
.L_x_768:
[----:B------:R-:W-:Y:S05]  /*e1b0*/  BRA.U UP2, `(.L_x_766) ;  /* 0x0000000102547547 */ /* 0x000fea000b800000 */
[----:B------:R-:W3:Y:S01]  /*e1c0*/  LDCU.64 UR20, c[0x0][0x388] ;  /* 0x00007100ff1477ac */ /* 0x000ee20008000a00 */
[----:B------:R-:W-:Y:S01]  /*e1d0*/  MOV R12, R10 ;  /* 0x0000000a000c7202 */ /* 0x000fe20000000f00 */
[----:B--2---:R-:W-:Y:S01]  /*e1e0*/  IMAD R6, R20, UR5, RZ ;  /* 0x0000000514067c24 */ /* 0x004fe2000f8e02ff */
[----:B------:R-:W-:-:S03]  /*e1f0*/  ULEA UR10, UP2, UR4, UR6, 0x3 ;  /* 0x00000006040a7291 */ /* 0x000fc6000f8418ff */
[----:B------:R-:W-:-:S04]  /*e200*/  IMAD.WIDE.U32 R12, R20, UR4, R12 ;  /* 0x00000004140c7c25 */ /* 0x000fc8000f8e000c */
[----:B------:R-:W-:Y:S01]  /*e210*/  IMAD R5, R21, UR4, R6 ;  /* 0x0000000415057c24 */ /* 0x000fe2000f8e0206 */
[----:B------:R-:W-:Y:S01]  /*e220*/  ULEA.HI.X UR4, UR4, UR7, UR5, 0x3, UP2 ;  /* 0x0000000704047291 */ /* 0x000fe200090f1c05 */
[----:B------:R-:W-:Y:S02]  /*e230*/  MOV R10, UR10 ;  /* 0x0000000a000a7c02 */ /* 0x000fe40008000f00 */
[----:B------:R-:W-:-:S03]  /*e240*/  IMAD.IADD R5, R13, 0x1, R5 ;  /* 0x000000010d057824 */ /* 0x000fc600078e0205 */
[----:B------:R-:W-:Y:S02]  /*e250*/  MOV R11, UR4 ;  /* 0x00000004000b7c02 */ /* 0x000fe40008000f00 */
[----:B---3--:R-:W-:-:S04]  /*e260*/  LEA R20, P0, R12, UR20, 0x3 ;  /* 0x000000140c147c11 */ /* 0x008fc8000f8018ff */
[----:B------:R-:W-:Y:S01]  /*e270*/  LEA.HI.X R21, R12, UR21, R5, 0x3, P0 ;  /* 0x000000150c157c11 */ /* 0x000fe200080f1c05 */
        /* <DEDUP_REMOVED lines=9> */
.L_x_766:
[----:B------:R-:W3:Y:S01]  /*e310*/  LDC.64 R10, c[0x0][0x3a8] ;  /* 0x0000ea00ff0a7b82 */ /* 0x000ee20000000a00 */
[----:B------:R-:W-:Y:S02]  /*e320*/  IMAD R5, R15, UR14, RZ ;  /* 0x0000000e0f057c24 */ /* 0x000fe4000f8e02ff */
[----:B------:R-:W-:Y:S02]  /*e330*/  HFMA2 R6, -RZ, RZ, 0, 0 ;  /* 0x00000000ff067431 */ /* 0x000fe400000001ff */
[C---:B------:R-:W-:Y:S01]  /*e340*/  IMAD.WIDE.U32 R12, R14.reuse, UR14, RZ ;  /* 0x0000000e0e0c7c25 */ /* 0x040fe2000f8e00ff */
[----:B------:R-:W-:Y:S01]  /*e350*/  UMOV UR4, URZ ;  /* 0x000000ff00047c82 */ /* 0x000fe20008000000 */
[----:B------:R-:W-:Y:S02]  /*e360*/  UMOV UR5, URZ ;  /* 0x000000ff00057c82 */ /* 0x000fe40008000000 */
[----:B------:R-:W-:Y:S02]  /*e370*/  IMAD R15, R14, UR15, R5 ;  /* 0x0000000f0e0f7c24 */ /* 0x000fe4000f8e0205 */
[----:B------:R-:W-:-:S03]  /*e380*/  IMAD.MOV.U32 R5, RZ, RZ, RZ ;  /* 0x000000ffff057224 */ /* 0x000fc600078e00ff */
[----:B------:R-:W-:Y:S01]  /*e390*/  IADD3 R15, PT, PT, R13, R15, RZ ;  /* 0x0000000f0d0f7210 */ /* 0x000fe20007ffe0ff */
[----:B------:R-:W-:Y:S06]  /*e3a0*/  BRA.U !UP0, `(.L_x_769) ;  /* 0x0000000508747547 */ /* 0x000fec000b800000 */
[----:B------:R-:W4:Y:S01]  /*e3b0*/  LDCU.64 UR4, c[0x0][0x388] ;  /* 0x00007100ff0477ac */ /* 0x000f220008000a00 */
[C---:B--23--:R-:W-:Y:S01]  /*e3c0*/  IMAD.WIDE.U32 R20, R10.reuse, 0x8, RZ ;  /* 0x000000080a147825 */ /* 0x04cfe200078e00ff */
[----:B-1----:R-:W-:Y:S01]  /*e3d0*/  SHF.L.U32 R23, R11, 0x3, RZ ;  /* 0x000000030b177819 */ /* 0x002fe200000006ff */
[----:B------:R-:W-:Y:S01]  /*e3e0*/  UIADD3 UR10, UP0, UPT, UR6, 0x20, URZ ;  /* 0x00000020060a7890 */ /* 0x000fe2000ff1e0ff */
[----:B------:R-:W-:Y:S01]  /*e3f0*/  SHF.L.U64.HI R51, R10, 0x6, R11 ;  /* 0x000000060a337819 */ /* 0x000fe2000001020b */
[----:B------:R-:W-:Y:S01]  /*e400*/  IMAD.MOV.U32 R5, RZ, RZ, RZ ;  /* 0x000000ffff057224 */ /* 0x000fe200078e00ff */
[----:B------:R-:W-:Y:S02]  /*e410*/  MOV R6, RZ ;  /* 0x000000ff00067202 */ /* 0x000fe40000000f00 */
[----:B------:R-:W-:Y:S02]  /*e420*/  IADD3 R52, PT, PT, R21, R23, RZ ;  /* 0x0000001715347210 */ /* 0x000fe40007ffe0ff */
[----:B------:R-:W-:-:S02]  /*e430*/  MOV R22, UR10 ;  /* 0x0000000a00167c02 */ /* 0x000fc40008000f00 */
[----:B----4-:R-:W-:Y:S01]  /*e440*/  LEA R50, P0, R12, UR4, 0x3 ;  /* 0x000000040c327c11 */ /* 0x010fe2000f8018ff */
[----:B------:R-:W-:-:S03]  /*e450*/  ULOP3.LUT UR4, UR8, 0xfffffff8, URZ, 0xc0, !UPT ;  /* 0xfffffff808047892 */ /* 0x000fc6000f8ec0ff */
[----:B------:R-:W-:Y:S01]  /*e460*/  LEA.HI.X R49, R12, UR5, R15, 0x3, P0 ;  /* 0x000000050c317c11 */ /* 0x000fe200080f1c0f */
[----:B------:R-:W-:Y:S02]  /*e470*/  ULOP3.LUT UR5, UR9, 0x7fffffff, URZ, 0xc0, !UPT ;  /* 0x7fffffff09057892 */ /* 0x000fe4000f8ec0ff */
[----:B------:R-:W-:-:S05]  /*e480*/  UIADD3.X UR9, UPT, UPT, URZ, UR7, URZ, UP0, !UPT ;  /* 0x00000007ff097290 */ /* 0x000fca00087fe4ff */
[----:B------:R-:W-:Y:S01]  /*e490*/  UMOV UR10, UR5 ;  /* 0x00000005000a7c82 */ /* 0x000fe20008000000 */
[----:B------:R-:W-:Y:S01]  /*e4a0*/  MOV R23, UR9 ;  /* 0x0000000900177c02 */ /* 0x000fe20008000f00 */
[----:B------:R-:W-:-:S06]  /*e4b0*/  UMOV UR9, UR4 ;  /* 0x0000000400097c82 */ /* 0x000fcc0008000000 */
.L_x_770:
[----:B0-----:R-:W-:Y:S01]  /*e4c0*/  IMAD.MOV.U32 R24, RZ, RZ, R50 ;  /* 0x000000ffff187224 */ /* 0x001fe200078e0032 */
        /* <DEDUP_REMOVED lines=10> */
[----:B------:R0:W5:Y:S04]  /*e570*/  LDG.E.64.CONSTANT R34, desc[UR12][R36.64] ;  /* 0x0000000c24227981 */ /* 0x000168000c1e9b00 */
[----:B------:R-:W5:Y:S01]  /*e580*/  LDG.E.64.CONSTANT R32, desc[UR12][R22.64+-0x10] ;  /* 0xfffff00c16207981 */ /* 0x000f62000c1e9b00 */
[----:B0-----:R-:W-:-:S05]  /*e590*/  IADD3 R36, P0, PT, R36, R20, RZ ;  /* 0x0000001424247210 */ /* 0x001fca0007f1e0ff */
[----:B------:R-:W-:-:S05]  /*e5a0*/  IMAD.X R37, R37, 0x1, R52, P0 ;  /* 0x0000000125257824 */ /* 0x000fca00000e0634 */
[----:B------:R-:W4:Y:S01]  /*e5b0*/  LDG.E.64.CONSTANT R38, desc[UR12][R36.64] ;  /* 0x0000000c24267981 */ /* 0x000f22000c1e9b00 */
[----:B------:R-:W-:Y:S02]  /*e5c0*/  MOV R46, R6 ;  /* 0x00000006002e7202 */ /* 0x000fe40000000f00 */
[----:B------:R-:W-:Y:S01]  /*e5d0*/  MOV R47, R5 ;  /* 0x00000005002f7202 */ /* 0x000fe20000000f00 */
[----:B--2---:R-:W-:Y:S02]  /*e5e0*/  IMAD R25, R25, R26, RZ ;  /* 0x0000001a19197224 */ /* 0x004fe400078e02ff */
[----:B------:R-:W-:-:S04]  /*e5f0*/  IMAD.WIDE.U32 R46, R26, R24, R46 ;  /* 0x000000181a2e7225 */ /* 0x000fc800078e002e */
[----:B------:R-:W-:Y:S01]  /*e600*/  IMAD R25, R27, R24, R25 ;  /* 0x000000181b197224 */ /* 0x000fe200078e0219 */
[----:B------:R-:W-:Y:S01]  /*e610*/  IADD3 R24, P0, PT, R36, R20, RZ ;  /* 0x0000001424187210 */ /* 0x000fe20007f1e0ff */
[----:B---3--:R-:W-:-:S03]  /*e620*/  IMAD R5, R31, R28, RZ ;  /* 0x0000001c1f057224 */ /* 0x008fc600078e02ff */
[----:B------:R-:W-:Y:S01]  /*e630*/  IADD3 R47, PT, PT, R47, R25, RZ ;  /* 0x000000192f2f7210 */ /* 0x000fe20007ffe0ff */
[----:B------:R-:W-:Y:S02]  /*e640*/  IMAD.X R25, R37, 0x1, R52, P0 ;  /* 0x0000000125197824 */ /* 0x000fe400000e0634 */
[-C--:B------:R-:W-:Y:S02]  /*e650*/  IMAD R5, R29, R30.reuse, R5 ;  /* 0x0000001e1d057224 */ /* 0x080fe400078e0205 */
[----:B------:R-:W-:Y:S01]  /*e660*/  IMAD.WIDE.U32 R30, R28, R30, R46 ;  /* 0x0000001e1c1e7225 */ /* 0x000fe200078e002e */
[----:B------:R0:W2:Y:S04]  /*e670*/  LDG.E.64.CONSTANT R26, desc[UR12][R24.64] ;  /* 0x0000000c181a7981 */ /* 0x0000a8000c1e9b00 */
[----:B------:R-:W2:Y:S01]  /*e680*/  LDG.E.64.CONSTANT R28, desc[UR12][R22.64] ;  /* 0x0000000c161c7981 */ /* 0x000ea2000c1e9b00 */
[----:B------:R-:W-:Y:S01]  /*e690*/  IADD3 R31, PT, PT, R31, R5, RZ ;  /* 0x000000051f1f7210 */ /* 0x000fe20007ffe0ff */
[----:B-----5:R-:W-:Y:S01]  /*e6a0*/  IMAD R5, R35, R32, RZ ;  /* 0x0000002023057224 */ /* 0x020fe200078e02ff */
[----:B0-----:R-:W-:-:S03]  /*e6b0*/  IADD3 R24, P0, PT, R24, R20, RZ ;  /* 0x0000001418187210 */ /* 0x001fc60007f1e0ff */
[----:B------:R-:W-:Y:S01]  /*e6c0*/  IMAD R5, R33, R34, R5 ;  /* 0x0000002221057224 */ /* 0x000fe200078e0205 */
[----:B------:R-:W-:Y:S01]  /*e6d0*/  IADD3.X R25, PT, PT, R25, R52, RZ, P0, !PT ;  /* 0x0000003419197210 */ /* 0x000fe200007fe4ff */
[----:B------:R-:W-:Y:S02]  /*e6e0*/  IMAD.WIDE.U32 R30, R32, R34, R30 ;  /* 0x00000022201e7225 */ /* 0x000fe400078e001e */
[----:B------:R-:W3:Y:S04]  /*e6f0*/  LDG.E.64.CONSTANT R34, desc[UR12][R22.64+0x8] ;  /* 0x0000080c16227981 */ /* 0x000ee8000c1e9b00 */
[----:B------:R0:W3:Y:S01]  /*e700*/  LDG.E.64.CONSTANT R32, desc[UR12][R24.64] ;  /* 0x0000000c18207981 */ /* 0x0000e2000c1e9b00 */
[----:B------:R-:W-:Y:S01]  /*e710*/  IADD3 R31, PT, PT, R31, R5, RZ ;  /* 0x000000051f1f7210 */ /* 0x000fe20007ffe0ff */
[----:B----4-:R-:W-:Y:S01]  /*e720*/  IMAD R5, R39, R40, RZ ;  /* 0x0000002827057224 */ /* 0x010fe200078e02ff */
[----:B0-----:R-:W-:-:S03]  /*e730*/  IADD3 R24, P0, PT, R24, R20, RZ ;  /* 0x0000001418187210 */ /* 0x001fc60007f1e0ff */
[-C--:B------:R-:W-:Y:S02]  /*e740*/  IMAD R5, R41, R38.reuse, R5 ;  /* 0x0000002629057224 */ /* 0x080fe400078e0205 */
[----:B------:R-:W-:Y:S02]  /*e750*/  IMAD.X R25, R25, 0x1, R52, P0 ;  /* 0x0000000119197824 */ /* 0x000fe400000e0634 */
[----:B------:R-:W-:Y:S01]  /*e760*/  IMAD.WIDE.U32 R38, R40, R38, R30 ;  /* 0x0000002628267225 */ /* 0x000fe200078e001e */
[----:B------:R-:W-:Y:S01]  /*e770*/  IADD3 R30, P0, PT, R24, R20, RZ ;  /* 0x00000014181e7210 */ /* 0x000fe20007f1e0ff */
[----:B------:R-:W4:Y:S04]  /*e780*/  LDG.E.64.CONSTANT R40, desc[UR12][R22.64+0x10] ;  /* 0x0000100c16287981 */ /* 0x000f28000c1e9b00 */
[----:B------:R-:W4:Y:S01]  /*e790*/  LDG.E.64.CONSTANT R36, desc[UR12][R24.64] ;  /* 0x0000000c18247981 */ /* 0x000f22000c1e9b00 */
[----:B------:R-:W-:-:S06]  /*e7a0*/  IADD3.X R31, PT, PT, R25, R52, RZ, P0, !PT ;  /* 0x00000034191f7210 */ /* 0x000fcc00007fe4ff */
[----:B------:R-:W5:Y:S04]  /*e7b0*/  LDG.E.64.CONSTANT R30, desc[UR12][R30.64] ;  /* 0x0000000c1e1e7981 */ /* 0x000f68000c1e9b00 */
[----:B------:R0:W5:Y:S01]  /*e7c0*/  LDG.E.64.CONSTANT R24, desc[UR12][R22.64+0x18] ;  /* 0x0000180c16187981 */ /* 0x000162000c1e9b00 */
        /* <DEDUP_REMOVED lines=25> */
[----:B------:R-:W-:Y:S01]  /*e960*/  IADD3 R5, PT, PT, R25, R29, RZ ;  /* 0x0000001d19057210 */ /* 0x000fe20007ffe0ff */
[----:B------:R-:W-:Y:S06]  /*e970*/  BRA.U UP0, `(.L_x_770) ;  /* 0xfffffff900d07547 */ /* 0x000fec000b83ffff */
.L_x_769:
[----:B------:R-:W-:Y:S05]  /*e980*/  BRA.U !UP1, `(.L_x_733) ;  /* 0x0000000509d07547 */ /* 0x000fea000b800000 */
[----:B------:R-:W-:Y:S02]  /*e990*/  UISETP.GE.U32.AND UP1, UPT, UR18, 0x4, UPT ;  /* 0x000000041200788c */ /* 0x000fe4000bf26070 */
[----:B------:R-:W-:Y:S02]  /*e9a0*/  UISETP.NE.U32.AND UP0, UPT, UR19, URZ, UPT ;  /* 0x000000ff1300728c */ /* 0x000fe4000bf05070 */
[----:B------:R-:W-:Y:S02]  /*e9b0*/  UISETP.GE.U32.AND.EX UP1, UPT, URZ, URZ, UPT, UP1 ;  /* 0x000000ffff00728c */ /* 0x000fe4000bf26110 */
[----:B------:R-:W-:-:S07]  /*e9c0*/  UISETP.NE.AND.EX UP0, UPT, URZ, URZ, UPT, UP0 ;  /* 0x000000ffff00728c */ /* 0x000fce000bf05300 */
[----:B------:R-:W-:Y:S05]  /*e9d0*/  BRA.U !UP1, `(.L_x_771) ;  /* 0x0000000109c87547 */ /* 0x000fea000b800000 */
[----:B------:R-:W4:Y:S01]  /*e9e0*/  LDCU.64 UR14, c[0x0][0x388] ;  /* 0x00007100ff0e77ac */ /* 0x000f220008000a00 */
[----:B------:R-:W-:Y:S01]  /*e9f0*/  MOV R14, R12 ;  /* 0x0000000c000e7202 */ /* 0x000fe20000000f00 */
[C---:B-1-3--:R-:W-:Y:S01]  /*ea00*/  IMAD R22, R10.reuse, UR5, RZ ;  /* 0x000000050a167c24 */ /* 0x04afe2000f8e02ff */
[C---:B------:R-:W-:Y:S01]  /*ea10*/  SHF.L.U32 R29, R10.reuse, 0x3, RZ ;  /* 0x000000030a1d7819 */ /* 0x040fe200000006ff */
[----:B------:R-:W-:Y:S01]  /*ea20*/  ULEA UR9, UP1, UR4, UR6, 0x3 ;  /* 0x0000000604097291 */ /* 0x000fe2000f8218ff */
[C---:B------:R-:W-:Y:S01]  /*ea30*/  SHF.L.U64.HI R27, R10.reuse, 0x3, R11 ;  /* 0x000000030a1b7819 */ /* 0x040fe2000001020b */
[----:B--2---:R-:W-:Y:S02]  /*ea40*/  IMAD.WIDE.U32 R20, R10, UR4, R14 ;  /* 0x000000040a147c25 */ /* 0x004fe4000f8e000e */
[----:B------:R-:W-:Y:S02]  /*ea50*/  ULEA.HI.X UR10, UR4, UR7, UR5, 0x3, UP1 ;  /* 0x00000007040a7291 */ /* 0x000fe400088f1c05 */
[----:B------:R-:W-:-:S02]  /*ea60*/  IMAD R23, R11, UR4, R22 ;  /* 0x000000040b177c24 */ /* 0x000fc4000f8e0216 */
[----:B------:R-:W-:Y:S02]  /*ea70*/  IMAD.U32 R36, RZ, RZ, UR9 ;  /* 0x00000009ff247e24 */ /* 0x000fe4000f8e00ff */
[----:B------:R-:W-:Y:S02]  /*ea80*/  MOV R37, UR10 ;  /* 0x0000000a00257c02 */ /* 0x000fe40008000f00 */
[----:B------:R-:W-:Y:S02]  /*ea90*/  IADD3 R21, PT, PT, R21, R23, RZ ;  /* 0x0000001715157210 */ /* 0x000fe40007ffe0ff */
[C---:B----4-:R-:W-:Y:S01]  /*eaa0*/  LEA R38, P0, R20.reuse, UR14, 0x3 ;  /* 0x0000000e14267c11 */ /* 0x050fe2000f8018ff */
[----:B------:R-:W2:Y:S03]  /*eab0*/  LDG.E.64.CONSTANT R34, desc[UR12][R36.64] ;  /* 0x0000000c24227981 */ /* 0x000ea6000c1e9b00 */
[----:B------:R-:W-:Y:S01]  /*eac0*/  LEA.HI.X R39, R20, UR15, R21, 0x3, P0 ;  /* 0x0000000f14277c11 */ /* 0x000fe200080f1c15 */
[----:B------:R-:W3:Y:S01]  /*ead0*/  LDG.E.64.CONSTANT R30, desc[UR12][R36.64+0x8] ;  /* 0x0000080c241e7981 */ /* 0x000ee2000c1e9b00 */
[----:B------:R-:W-:-:S03]  /*eae0*/  IADD3 R22, P0, PT, R38, R29, RZ ;  /* 0x0000001d26167210 */ /* 0x000fc60007f1e0ff */
[----:B------:R-:W2:Y:S01]  /*eaf0*/  LDG.E.64.CONSTANT R32, desc[UR12][R38.64] ;  /* 0x0000000c26207981 */ /* 0x000ea2000c1e9b00 */
[----:B------:R-:W-:-:S03]  /*eb00*/  IADD3.X R23, PT, PT, R39, R27, RZ, P0, !PT ;  /* 0x0000001b27177210 */ /* 0x000fc600007fe4ff */
[----:B0-----:R-:W4:Y:S04]  /*eb10*/  LDG.E.64.CONSTANT R24, desc[UR12][R36.64+0x10] ;  /* 0x0000100c24187981 */ /* 0x001f28000c1e9b00 */
[----:B------:R0:W3:Y:S04]  /*eb20*/  LDG.E.64.CONSTANT R20, desc[UR12][R22.64] ;  /* 0x0000000c16147981 */ /* 0x0000e8000c1e9b00 */
[----:B------:R-:W5:Y:S01]  /*eb30*/  LDG.E.64.CONSTANT R36, desc[UR12][R36.64+0x18] ;  /* 0x0000180c24247981 */ /* 0x000f62000c1e9b00 */
[----:B0-----:R-:W-:-:S05]  /*eb40*/  IADD3 R22, P0, PT, R22, R29, RZ ;  /* 0x0000001d16167210 */ /* 0x001fca0007f1e0ff */
[----:B------:R-:W-:Y:S01]  /*eb50*/  IMAD.X R23, R23, 0x1, R27, P0 ;  /* 0x0000000117177824 */ /* 0x000fe200000e061b */
[----:B------:R-:W-:-:S04]  /*eb60*/  IADD3 R26, P0, PT, R22, R29, RZ ;  /* 0x0000001d161a7210 */ /* 0x000fc80007f1e0ff */
[----:B------:R0:W4:Y:S01]  /*eb70*/  LDG.E.64.CONSTANT R28, desc[UR12][R22.64] ;  /* 0x0000000c161c7981 */ /* 0x000122000c1e9b00 */
[----:B------:R-:W-:-:S06]  /*eb80*/  IADD3.X R27, PT, PT, R23, R27, RZ, P0, !PT ;  /* 0x0000001b171b7210 */ /* 0x000fcc00007fe4ff */
[----:B------:R-:W5:Y:S01]  /*eb90*/  LDG.E.64.CONSTANT R26, desc[UR12][R26.64] ;  /* 0x0000000c1a1a7981 */ /* 0x000f62000c1e9b00 */
[----:B0-----:R-:W-:Y:S02]  /*eba0*/  MOV R22, R6 ;  /* 0x0000000600167202 */ /* 0x001fe40000000f00 */
[----:B------:R-:W-:Y:S01]  /*ebb0*/  MOV R23, R5 ;  /* 0x0000000500177202 */ /* 0x000fe20000000f00 */
[----:B------:R-:W-:-:S04]  /*ebc0*/  UIADD3 UR4, UP1, UPT, UR4, 0x4, URZ ;  /* 0x0000000404047890 */ /* 0x000fc8000ff3e0ff */
[----:B------:R-:W-:Y:S01]  /*ebd0*/  UIADD3.X UR5, UPT, UPT, URZ, UR5, URZ, UP1, !UPT ;  /* 0x00000005ff057290 */ /* 0x000fe20008ffe4ff */
[----:B--2---:R-:W-:Y:S02]  /*ebe0*/  IMAD R33, R33, R34, RZ ;  /* 0x0000002221217224 */ /* 0x004fe400078e02ff */
[----:B------:R-:W-:-:S04]  /*ebf0*/  IMAD.WIDE.U32 R22, R34, R32, R22 ;  /* 0x0000002022167225 */ /* 0x000fc800078e0016 */
[----:B------:R-:W-:Y:S01]  /*ec00*/  IMAD R33, R35, R32, R33 ;  /* 0x0000002023217224 */ /* 0x000fe200078e0221 */
[----:B------:R-:W-:Y:S01]  /*ec10*/  MOV R32, R22 ;  /* 0x0000001600207202 */ /* 0x000fe20000000f00 */
[----:B---3--:R-:W-:Y:S02]  /*ec20*/  IMAD R5, R21, R30, RZ ;  /* 0x0000001e15057224 */ /* 0x008fe400078e02ff */
[----:B------:R-:W-:Y:S02]  /*ec30*/  IMAD.IADD R33, R23, 0x1, R33 ;  /* 0x0000000117217824 */ /* 0x000fe400078e0221 */
        /* <DEDUP_REMOVED lines=12> */
.L_x_771:
        /* <DEDUP_REMOVED lines=9> */
[C---:B-1-3--:R-:W-:Y:S01]  /*ed90*/  IMAD R22, R10.reuse, UR5, RZ ;  /* 0x000000050a167c24 */ /* 0x04afe2000f8e02ff */
[----:B------:R-:W-:Y:S01]  /*eda0*/  MOV R21, R15 ;  /* 0x0000000f00157202 */ /* 0x000fe20000000f00 */
[----:B------:R-:W-:Y:S02]  /*edb0*/  ULEA UR8, UP1, UR4, UR6, 0x3 ;  /* 0x0000000604087291 */ /* 0x000fe4000f8218ff */
[----:B------:R-:W-:Y:S02]  /*edc0*/  IMAD R23, R11, UR4, R22 ;  /* 0x000000040b177c24 */ /* 0x000fe4000f8e0216 */
[----:B------:R-:W-:Y:S01]  /*edd0*/  IMAD.WIDE.U32 R20, R10, UR4, R20 ;  /* 0x000000040a147c25 */ /* 0x000fe2000f8e0014 */
[----:B------:R-:W-:Y:S01]  /*ede0*/  ULEA.HI.X UR9, UR4, UR7, UR5, 0x3, UP1 ;  /* 0x0000000704097291 */ /* 0x000fe200088f1c05 */
[----:B------:R-:W-:-:S02]  /*edf0*/  MOV R28, UR8 ;  /* 0x00000008001c7c02 */ /* 0x000fc40008000f00 */
[----:B------:R-:W-:-:S03]  /*ee00*/  IMAD.IADD R23, R21, 0x1, R23 ;  /* 0x0000000115177824 */ /* 0x000fc600078e0217 */
[----:B------:R-:W-:Y:S02]  /*ee10*/  MOV R29, UR9 ;  /* 0x00000009001d7c02 */ /* 0x000fe40008000f00 */
[----:B----4-:R-:W-:-:S03]  /*ee20*/  LEA R26, P0, R20, UR10, 0x3 ;  /* 0x0000000a141a7c11 */ /* 0x010fc6000f8018ff */
[----:B------:R-:W2:Y:S01]  /*ee30*/  LDG.E.64.CONSTANT R30, desc[UR12][R28.64+0x8] ;  /* 0x0000080c1c1e7981 */ /* 0x000ea2000c1e9b00 */
[----:B------:R-:W-:Y:S02]  /*ee40*/  LEA.HI.X R27, R20, UR11, R23, 0x3, P0 ;  /* 0x0000000b141b7c11 */ /* 0x000fe400080f1c17 */
[C---:B0-----:R-:W-:Y:S01]  /*ee50*/  LEA R24, P0, R10.reuse, R26, 0x3 ;  /* 0x0000001a0a187211 */ /* 0x041fe200078018ff */
[----:B------:R-:W3:Y:S04]  /*ee60*/  LDG.E.64.CONSTANT R20, desc[UR12][R28.64] ;  /* 0x0000000c1c147981 */ /* 0x000ee8000c1e9b00 */
[----:B------:R-:W3:Y:S01]  /*ee70*/  LDG.E.64.CONSTANT R22, desc[UR12][R26.64] ;  /* 0x0000000c1a167981 */ /* 0x000ee2000c1e9b00 */
[----:B------:R-:W-:-:S06]  /*ee80*/  LEA.HI.X R25, R10, R27, R11, 0x3, P0 ;  /* 0x0000001b0a197211 */ /* 0x000fcc00000f1c0b */
[----:B------:R-:W2:Y:S01]  /*ee90*/  LDG.E.64.CONSTANT R24, desc[UR12][R24.64] ;  /* 0x0000000c18187981 */ /* 0x000ea2000c1e9b00 */
[----:B------:R-:W-:Y:S01]  /*eea0*/  MOV R32, R6 ;  /* 0x0000000600207202 */ /* 0x000fe20000000f00 */
[----:B------:R-:W-:Y:S01]  /*eeb0*/  IMAD.MOV.U32 R33, RZ, RZ, R5 ;  /* 0x000000ffff217224 */ /* 0x000fe200078e0005 */
        /* <DEDUP_REMOVED lines=9> */
[----:B------:R-:W-:Y:S02]  /*ef50*/  IADD3 R5, PT, PT, R31, R5, RZ ;  /* 0x000000051f057210 */ /* 0x000fe40007ffe0ff */
[----:B------:R-:W-:-:S07]  /*ef60*/  MOV R6, R30 ;  /* 0x0000001e00067202 */ /* 0x000fce0000000f00 */
.L_x_772:
[----:B------:R-:W-:Y:S05]  /*ef70*/  BRA.U UP0, `(.L_x_733) ;  /* 0x0000000100547547 */ /* 0x000fea000b800000 */
[----:B------:R-:W4:Y:S01]  /*ef80*/  LDCU.64 UR8, c[0x0][0x388] ;  /* 0x00007100ff0877ac */ /* 0x000f220008000a00 */
[C---:B---3--:R-:W-:Y:S02]  /*ef90*/  IMAD R14, R10.reuse, UR5, RZ ;  /* 0x000000050a0e7c24 */ /* 0x048fe4000f8e02ff */
        /* <DEDUP_REMOVED lines=8> */
[----:B----4-:R-:W-:-:S04]  /*f020*/  LEA R14, P0, R12, UR8, 0x3 ;  /* 0x000000080c0e7c11 */ /* 0x010fc8000f8018ff */
[----:B------:R-:W3:Y:S01]  /*f030*/  LDG.E.64.CONSTANT R10, desc[UR12][R10.64] ;  /* 0x0000000c0a0a7981 */ /* 0x000ee2000c1e9b00 */
[----:B------:R-:W-:-:S05]  /*f040*/  LEA.HI.X R15, R12, UR9, R13, 0x3, P0 ;  /* 0x000000090c0f7c11 */ /* 0x000fca00080f1c0d */
[----:B------:R-:W3:Y:S01]  /*f050*/  LDG.E.64.CONSTANT R12, desc[UR12][R14.64] ;  /* 0x0000000c0e0c7981 */ /* 0x000ee2000c1e9b00 */
[----:B--2---:R-:W-:Y:S01]  /*f060*/  MOV R21, R5 ;  /* 0x0000000500157202 */ /* 0x004fe20000000f00 */
[----:B------:R-:W-:Y:S02]  /*f070*/  IMAD.MOV.U32 R20, RZ, RZ, R6 ;  /* 0x000000ffff147224 */ /* 0x000fe400078e0006 */
[----:B---3--:R-:W-:Y:S02]  /*f080*/  IMAD R13, R13, R10, RZ ;  /* 0x0000000a0d0d7224 */ /* 0x008fe400078e02ff */
[----:B------:R-:W-:-:S04]  /*f090*/  IMAD.WIDE.U32 R20, R10, R12, R20 ;  /* 0x0000000c0a147225 */ /* 0x000fc800078e0014 */
[----:B------:R-:W-:Y:S01]  /*f0a0*/  IMAD R13, R11, R12, R13 ;  /* 0x0000000c0b0d7224 */ /* 0x000fe200078e020d */
[----:B------:R-:W-:-:S04]  /*f0b0*/  MOV R6, R20 ;  /* 0x0000001400067202 */ /* 0x000fc80000000f00 */
[----:B------:R-:W-:-:S07]  /*f0c0*/  IADD3 R5, PT, PT, R21, R13, RZ ;  /* 0x0000000d15057210 */ /* 0x000fce0007ffe0ff */
.L_x_733:
[----:B---3--:R-:W3:Y:S01]  /*f0d0*/  LDC.64 R10, c[0x0][0x3b8] ;  /* 0x0000ee00ff0a7b82 */ /* 0x008ee20000000a00 */
[-C--:B------:R-:W-:Y:S02]  /*f0e0*/  LOP3.LUT R19, R19, R18.reuse, RZ, 0x3c, !PT ;  /* 0x0000001213137212 */ /* 0x080fe400078e3cff */
[----:B------:R-:W-:Y:S01]  /*f0f0*/  MOV R14, R17 ;  /* 0x00000011000e7202 */ /* 0x000fe20000000f00 */
[----:B------:R-:W-:Y:S01]  /*f100*/  IMAD.MOV.U32 R17, RZ, RZ, R9 ;  /* 0x000000ffff117224 */ /* 0x000fe200078e0009 */
[----:B------:R-:W-:Y:S01]  /*f110*/  LOP3.LUT R18, R19, R18, RZ, 0x3c, !PT ;  /* 0x0000001213127212 */ /* 0x000fe200078e3cff */
[----:B------:R-:W-:Y:S01]  /*f120*/  IMAD.MOV.U32 R9, RZ, RZ, R4 ;  /* 0x000000ffff097224 */ /* 0x000fe200078e0004 */
[----:B------:R-:W-:Y:S02]  /*f130*/  MOV R12, R7 ;  /* 0x00000007000c7202 */ /* 0x000fe40000000f00 */
[----:B------:R-:W-:Y:S02]  /*f140*/  MOV R13, R8 ;  /* 0x00000008000d7202 */ /* 0x000fe40000000f00 */
[----:B------:R-:W-:-:S02]  /*f150*/  MOV R7, R5 ;  /* 0x0000000500077202 */ /* 0x000fc40000000f00 */
[----:B------:R-:W-:Y:S02]  /*f160*/  MOV R15, R42 ;  /* 0x0000002a000f7202 */ /* 0x000fe40000000f00 */
[----:B------:R-:W-:Y:S02]  /*f170*/  LOP3.LUT R19, R19, R18, RZ, 0x3c, !PT ;  /* 0x0000001213137212 */ /* 0x000fe400078e3cff */
[----:B------:R-:W-:Y:S02]  /*f180*/  MOV R8, R3 ;  /* 0x0000000300087202 */ /* 0x000fe40000000f00 */
[----:B------:R-:W-:Y:S02]  /*f190*/  MOV R4, R0 ;  /* 0x0000000000047202 */ /* 0x000fe40000000f00 */
[----:B------:R-:W-:Y:S01]  /*f1a0*/  MOV R5, R2 ;  /* 0x0000000200057202 */ /* 0x000fe20000000f00 */
[----:B---3--:R-:W-:-:S04]  /*f1b0*/  IMAD.WIDE.U32 R10, R45, 0x8, R10 ;  /* 0x000000082d0a7825 */ /* 0x008fc800078e000a */
[----:B-12---:R-:W-:Y:S01]  /*f1c0*/  IMAD.WIDE.U32 R20, R43, 0x10, R10 ;  /* 0x000000102b147825 */ /* 0x006fe200078e000a */
[----:B------:R-:W-:-:S03]  /*f1d0*/  MOV R11, R44 ;  /* 0x0000002c000b7202 */ /* 0x000fc60000000f00 */
[----:B------:R-:W-:Y:S01]  /*f1e0*/  IMAD.MOV.U32 R10, RZ, RZ, R48 ;  /* 0x000000ffff0a7224 */ /* 0x000fe200078e0030 */
[----:B------:R-:W-:Y:S04]  /*f1f0*/  STG.E.128 desc[UR12][R20.64], R16 ;  /* 0x0000001014007986 */ /* 0x000fe8000c101d0c */
[----:B------:R-:W-:Y:S04]  /*f200*/  STG.E.128 desc[UR12][R20.64+0x800], R12 ;  /* 0x0008000c14007986 */ /* 0x000fe8000c101d0c */
[----:B------:R-:W-:Y:S04]  /*f210*/  STG.E.128 desc[UR12][R20.64+0x1000], R8 ;  /* 0x0010000814007986 */ /* 0x000fe8000c101d0c */
[----:B------:R-:W-:Y:S01]  /*f220*/  STG.E.128 desc[UR12][R20.64+0x1800], R4 ;  /* 0x0018000414007986 */ /* 0x000fe2000c101d0c */
[----:B------:R-:W-:Y:S05]  /*f230*/  EXIT ;  /* 0x000000000000794d */ /* 0x000fea0003800000 */
.L_x_773:
        /* <DEDUP_REMOVED lines=12> */
.L_x_3884:


//--------------------- .text._ZN2at6native29vectorized_elementwise_kernelILi4EZZNS0_61_GLOBAL__N__ae8afa13_23_FlattenIndicesKernel_cu_7dd49032_311621_flatten_indices_implINS2_18CUDAKernelLauncherElLl0EEENS_6TensorERKS5_N3c108ArrayRefIlEEENKUlvE0_clEvEUllE_St5arrayIPcLm2EEEEviT0_T1_ --------------------------
	.section	.text._ZN2at6native29vectorized_elementwise_kernelILi4EZZNS0_61_GLOBAL__N__ae8afa13_23_FlattenIndicesKernel_cu_7dd49032_311621_flatten_indices_implINS2_18CUDAKernelLauncherElLl0EEENS_6TensorERKS5_N3c108ArrayRefIlEEENKUlvE0_clEvEUllE_St5arrayIPcLm2EEEEviT0_T1_,"ax",@progbits
	.align	128
        .global         _ZN2at6native29vectorized_elementwise_kernelILi4EZZNS0_61_GLOBAL__N__ae8afa13_23_FlattenIndicesKernel_cu_7dd49032_311621_flatten_indices_implINS2_18CUDAKernelLauncherElLl0EEENS_6TensorERKS5_N3c108ArrayRefIlEEENKUlvE0_clEvEUllE_St5arrayIPcLm2EEEEviT0_T1_
        .type           _ZN2at6native29vectorized_elementwise_kernelILi4EZZNS0_61_GLOBAL__N__ae8afa13_23_FlattenIndicesKernel_cu_7dd49032_311621_flatten_indices_implINS2_18CUDAKernelLauncherElLl0EEENS_6TensorERKS5_N3c108ArrayRefIlEEENKUlvE0_clEvEUllE_St5arrayIPcLm2EEEEviT0_T1_,@function
        .size           _ZN2at6native29vectorized_elementwise_kernelILi4EZZNS0_61_GLOBAL__N__ae8afa13_23_FlattenIndicesKernel_cu_7dd49032_311621_flatten_indices_implINS2_18CUDAKernelLauncherElLl0EEENS_6TensorERKS5_N3c108ArrayRefIlEEENKUlvE0_clEvEUllE_St5arrayIPcLm2EEEEviT0_T1_,(.L_x_3885 - _ZN2at6native29vectorized_elementwise_kernelILi4EZZNS0_61_GLOBAL__N__ae8afa13_23_FlattenIndicesKernel_cu_7dd49032_311621_flatten_indices_implINS2_18CUDAKernelLauncherElLl0EEENS_6TensorERKS5_N3c108ArrayRefIlEEENKUlvE0_clEvEUllE_St5arrayIPcLm2EEEEviT0_T1_)
        .other          _ZN2at6native29vectorized_elementwise_kernelILi4EZZNS0_61_GLOBAL__N__ae8afa13_23_FlattenIndicesKernel_cu_7dd49032_311621_flatten_indices_implINS2_18CUDAKernelLauncherElLl0EEENS_6TensorERKS5_N3c108ArrayRefIlEEENKUlvE0_clEvEUllE_St5arrayIPcLm2EEEEviT0_T1_,@"STO_CUDA_ENTRY STV_DEFAULT"
_ZN2at6native29vectorized_elementwise_kernelILi4EZZNS0_61_GLOBAL__N__ae8afa13_23_FlattenIndicesKernel_cu_7dd49032_311621_flatten_indices_implINS2_18CUDAKernelLauncherElLl0EEENS_6TensorERKS5_N3c108ArrayRefIlEEENKUlvE0_clEvEUllE_St5arrayIPcLm2EEEEviT0_T1_:
.text._ZN2at6native29vectorized_elementwise_kernelILi4EZZNS0_61_GLOBAL__N__ae8afa13_23_FlattenIndicesKernel_cu_7dd49032_311621_flatten_indices_implINS2_18CUDAKernelLauncherElLl0EEENS_6TensorERKS5_N3c108ArrayRefIlEEENKUlvE0_clEvEUllE_St5arrayIPcLm2EEEEviT0_T1_:
        /* <DEDUP_REMOVED lines=111> */
.L_x_779:
        /* <DEDUP_REMOVED lines=76> */
.L_x_778:
        /* <DEDUP_REMOVED lines=59> */
.L_x_780:
        /* <DEDUP_REMOVED lines=43> */
.L_x_781:
        /* <DEDUP_REMOVED lines=23> */
.L_x_777:
[----:B------:R-:W-:Y:S05]  /*1380*/  BSYNC.RECONVERGENT B0 ;  /* 0x0000000000007941 */ /* 0x000fea0003800200 */
.L_x_776:
        /* <DEDUP_REMOVED lines=38> */
.L_x_785:
        /* <DEDUP_REMOVED lines=78> */
.L_x_784:
        /* <DEDUP_REMOVED lines=60> */
.L_x_786:
        /* <DEDUP_REMOVED lines=43> */
.L_x_787:
        /* <DEDUP_REMOVED lines=23> */
.L_x_783:
[----:B------:R-:W-:Y:S05]  /*22b0*/  BSYNC.RECONVERGENT B0 ;  /* 0x0000000000007941 */ /* 0x000fea0003800200 */
.L_x_782:
        /* <DEDUP_REMOVED lines=38> */
.L_x_791:
        /* <DEDUP_REMOVED lines=79> */
.L_x_790:
        /* <DEDUP_REMOVED lines=59> */
.L_x_792:
        /* <DEDUP_REMOVED lines=42> */
.L_x_793:
        /* <DEDUP_REMOVED lines=21> */
.L_x_789:
[----:B------:R-:W-:Y:S05]  /*31b0*/  BSYNC.RECONVERGENT B0 ;  /* 0x0000000000007941 */ /* 0x000fea0003800200 */
.L_x_788:
        /* <DEDUP_REMOVED lines=35> */
.L_x_797:
        /* <DEDUP_REMOVED lines=78> */
.L_x_796:
        /* <DEDUP_REMOVED lines=60> */
.L_x_798:
        /* <DEDUP_REMOVED lines=43> */
.L_x_799:
        /* <DEDUP_REMOVED lines=23> */
.L_x_795:
[----:B------:R-:W-:Y:S05]  /*40b0*/  BSYNC.RECONVERGENT B0 ;  /* 0x0000000000007941 */ /* 0x000fea0003800200 */
.L_x_794:
        /* <DEDUP_REMOVED lines=35> */
.L_x_803:
        /* <DEDUP_REMOVED lines=77> */
.L_x_802:
        /* <DEDUP_REMOVED lines=60> */
.L_x_804:
        /* <DEDUP_REMOVED lines=43> */
.L_x_805:
        /* <DEDUP_REMOVED lines=23> */
.L_x_801:
[----:B------:R-:W-:Y:S05]  /*4fa0*/  BSYNC.RECONVERGENT B0 ;  /* 0x0000000000007941 */ /* 0x000fea0003800200 */
.L_x_800:
        /* <DEDUP_REMOVED lines=35> */
.L_x_809:
        /* <DEDUP_REMOVED lines=76> */
.L_x_808:
        /* <DEDUP_REMOVED lines=60> */
.L_x_810:
        /* <DEDUP_REMOVED lines=43> */
.L_x_811:
        /* <DEDUP_REMOVED lines=23> */
.L_x_807:
[----:B------:R-:W-:Y:S05]  /*5e80*/  BSYNC.RECONVERGENT B0 ;  /* 0x0000000000007941 */ /* 0x000fea0003800200 */
.L_x_806:
        /* <DEDUP_REMOVED lines=38> */
.L_x_815:
        /* <DEDUP_REMOVED lines=76> */
.L_x_814:
        /* <DEDUP_REMOVED lines=59> */
.L_x_816:
        /* <DEDUP_REMOVED lines=41> */
.L_x_817:
        /* <DEDUP_REMOVED lines=23> */
.L_x_813:
[----:B------:R-:W-:Y:S05]  /*6d60*/  BSYNC.RECONVERGENT B0 ;  /* 0x0000000000007941 */ /* 0x000fea0003800200 */
.L_x_812:
        /* <DEDUP_REMOVED lines=32> */
.L_x_820:
        /* <DEDUP_REMOVED lines=76> */
.L_x_819:
        /* <DEDUP_REMOVED lines=59> */
.L_x_821:
        /* <DEDUP_REMOVED lines=19> */
[----:B------:R-:W-:Y:S02]  /*7910*/  LEA.HI.X R27, R20, UR11, R23, 0x3, P0 ;  /* 0x0000000b141b7c11 */ /* 0x000fe400080f1c17 */
[----:B------:R-:W-:Y:S02]  /*7920*/  MOV R29, UR7 ;  /* 0x00000007001d7c02 */ /* 0x000fe40008000f00 */
[C---:B--2---:R-:W-:Y:S01]  /*7930*/  LEA R24, P0, R18.reuse, R26, 0x3 ;  /* 0x0000001a12187211 */ /* 0x044fe200078018ff */
[----:B------:R-:W2:Y:S04]  /*7940*/  LDG.E.64.CONSTANT R22, desc[UR12][R26.64] ;  /* 0x0000000c1a167981 */ /* 0x000ea8000c1e9b00 */
[----:B------:R-:W2:Y:S01]  /*7950*/  LDG.E.64.CONSTANT R20, desc[UR12][R28.64] ;  /* 0x0000000c1c147981 */ /* 0x000ea2000c1e9b00 */
[----:B------:R-:W-:-:S03]  /*7960*/  LEA.HI.X R25, R18, R27, R19, 0x3, P0 ;  /* 0x0000001b12197211 */ /* 0x000fc600000f1c13 */
[----:B------:R-:W3:Y:S04]  /*7970*/  LDG.E.64.CONSTANT R30, desc[UR12][R28.64+0x8] ;  /* 0x0000080c1c1e7981 */ /* 0x000ee8000c1e9b00 */
[----:B------:R-:W3:Y:S01]  /*7980*/  LDG.E.64.CONSTANT R24, desc[UR12][R24.64] ;  /* 0x0000000c18187981 */ /* 0x000ee2000c1e9b00 */
[----:B------:R-:W-:Y:S01]  /*7990*/  MOV R33, R42 ;  /* 0x0000002a00217202 */ /* 0x000fe20000000f00 */
        /* <DEDUP_REMOVED lines=12> */
.L_x_822:
[----:B------:R-:W-:Y:S05]  /*7a60*/  BRA.U UP0, `(.L_x_818) ;  /* 0x0000000100587547 */ /* 0x000fea000b800000 */
[----:B------:R-:W5:Y:S01]  /*7a70*/  LDCU.64 UR6, c[0x0][0x3a0] ;  /* 0x00007400ff0677ac */ /* 0x000f620008000a00 */
[----:B------:R-:W-:Y:S01]  /*7a80*/  MOV R16, R14 ;  /* 0x0000000e00107202 */ /* 0x000fe20000000f00 */
[C---:B----4-:R-:W-:Y:S01]  /*7a90*/  IMAD R0, R18.reuse, UR5, RZ ;  /* 0x0000000512007c24 */ /* 0x050fe2000f8e02ff */
[----:B------:R-:W4:Y:S03]  /*7aa0*/  LDCU.64 UR10, c[0x0][0x388] ;  /* 0x00007100ff0a77ac */ /* 0x000f260008000a00 */
[----:B------:R-:W-:-:S04]  /*7ab0*/  IMAD.WIDE.U32 R16, R18, UR4, R16 ;  /* 0x0000000412107c25 */ /* 0x000fc8000f8e0010 */
[----:B------:R-:W-:-:S05]  /*7ac0*/  IMAD R15, R19, UR4, R0 ;  /* 0x00000004130f7c24 */ /* 0x000fca000f8e0200 */
        /* <DEDUP_REMOVED lines=13> */
[----:B------:R-:W-:Y:S01]  /*7ba0*/  IMAD R17, R15, R16, R17 ;  /* 0x000000100f117224 */ /* 0x000fe200078e0211 */
[----:B------:R-:W-:-:S03]  /*7bb0*/  MOV R43, R20 ;  /* 0x00000014002b7202 */ /* 0x000fc60000000f00 */
[----:B------:R-:W-:-:S07]  /*7bc0*/  IMAD.IADD R42, R21, 0x1, R17 ;  /* 0x00000001152a7824 */ /* 0x000fce00078e0211 */
.L_x_818:
[----:B------:R-:W-:Y:S05]  /*7bd0*/  BSYNC.RECONVERGENT B0 ;  /* 0x0000000000007941 */ /* 0x000fea0003800200 */
.L_x_775:
[----:B------:R-:W0:Y:S01]  /*7be0*/  LDCU UR4, c[0x0][0x380] ;  /* 0x00007000ff0477ac */ /* 0x000e220008000800 */
[----:B------:R-:W-:Y:S01]  /*7bf0*/  LOP3.LUT R43, R43, R42, RZ, 0x3c, !PT ;  /* 0x0000002a2b2b7212 */ /* 0x000fe200078e3cff */
[----:B------:R-:W-:Y:S01]  /*7c00*/  BSSY.RECONVERGENT B0, `(.L_x_823) ;  /* 0x0000049000007945 */ /* 0x000fe20003800200 */
[----:B------:R-:W-:-:S03]  /*7c10*/  LOP3.LUT R13, R13, R12, RZ, 0x3c, !PT ;  /* 0x0000000c0d0d7212 */ /* 0x000fc600078e3cff */
[----:B------:R-:W-:Y:S01]  /*7c20*/  BSSY.RELIABLE B1, `(.L_x_824) ;  /* 0x0000040000017945 */ /* 0x000fe20003800100 */
[----:B------:R-:W-:Y:S02]  /*7c30*/  LOP3.LUT R11, R11, R10, RZ, 0x3c, !PT ;  /* 0x0000000a0b0b7212 */ /* 0x000fe400078e3cff */
[----:B------:R-:W-:Y:S02]  /*7c40*/  LOP3.LUT R9, R9, R8, RZ, 0x3c, !PT ;  /* 0x0000000809097212 */ /* 0x000fe400078e3cff */
[----:B------:R-:W-:Y:S02]  /*7c50*/  LOP3.LUT R7, R7, R6, RZ, 0x3c, !PT ;  /* 0x0000000607077212 */ /* 0x000fe400078e3cff */
[----:B------:R-:W-:Y:S02]  /*7c60*/  LOP3.LUT R5, R5, R4, RZ, 0x3c, !PT ;  /* 0x0000000405057212 */ /* 0x000fe400078e3cff */
[----:B------:R-:W-:Y:S02]  /*7c70*/  LOP3.LUT R42, R43, R42, RZ, 0x3c, !PT ;  /* 0x0000002a2b2a7212 */ /* 0x000fe400078e3cff */
[----:B------:R-:W-:-:S02]  /*7c80*/  LOP3.LUT R12, R13, R12, RZ, 0x3c, !PT ;  /* 0x0000000c0d0c7212 */ /* 0x000fc400078e3cff */
[----:B------:R-:W-:Y:S02]  /*7c90*/  LOP3.LUT R10, R11, R10, RZ, 0x3c, !PT ;  /* 0x0000000a0b0a7212 */ /* 0x000fe400078e3cff */
[----:B0----5:R-:W-:Y:S02]  /*7ca0*/  IADD3 R15, PT, PT, -R45, UR4, RZ ;  /* 0x000000042d0f7c10 */ /* 0x021fe4000fffe1ff */
        /* <DEDUP_REMOVED lines=11> */
[----:B------:R-:W-:Y:S02]  /*7d60*/  MOV R16, R3 ;  /* 0x0000000300107202 */ /* 0x000fe40000000f00 */
[----:B------:R-:W-:Y:S01]  /*7d70*/  MOV R17, R2 ;  /* 0x0000000200117202 */ /* 0x000fe20000000f00 */
[----:B------:R-:W-:Y:S06]  /*7d80*/  @P0 BRA `(.L_x_825) ;  /* 0x0000000000300947 */ /* 0x000fec0003800000 */
[----:B------:R-:W0:Y:S01]  /*7d90*/  LDC.64 R2, c[0x0][0x3b8] ;  /* 0x0000ee00ff027b82 */ /* 0x000e220000000a00 */
[----:B----4-:R-:W-:Y:S01]  /*7da0*/  IMAD.IADD R19, R45, 0x1, R44 ;  /* 0x000000012d137824 */ /* 0x010fe200078e022c */
[----:B------:R-:W-:-:S04]  /*7db0*/  IADD3 R44, PT, PT, R44, 0x80, RZ ;  /* 0x000000802c2c7810 */ /* 0x000fc80007ffe0ff */
        /* <DEDUP_REMOVED lines=9> */
.L_x_825:
[----:B------:R-:W-:-:S13]  /*7e50*/  ISETP.GE.U32.AND P0, PT, R44, R15, PT ;  /* 0x0000000f2c00720c */ /* 0x000fda0003f06070 */
[----:B------:R-:W-:Y:S05]  /*7e60*/  @P0 BRA `(.L_x_827) ;  /* 0x0000000000300947 */ /* 0x000fea0003800000 */
[----:B0-----:R-:W0:Y:S01]  /*7e70*/  LDC.64 R2, c[0x0][0x3b8] ;  /* 0x0000ee00ff027b82 */ /* 0x001e220000000a00 */
[----:B------:R-:W-:Y:S01]  /*7e80*/  IMAD.IADD R5, R45, 0x1, R44 ;  /* 0x000000012d057824 */ /* 0x000fe200078e022c */
[----:B------:R-:W-:-:S03]  /*7e90*/  IADD3 R44, PT, PT, R44, 0x80, RZ ;  /* 0x000000802c2c7810 */ /* 0x000fc60007ffe0ff */
[----:B0-----:R-:W-:-:S05]  /*7ea0*/  IMAD.WIDE.U32 R2, R5, 0x8, R2 ;  /* 0x0000000805027825 */ /* 0x001fca00078e0002 */
[----:B------:R0:W-:Y:S02]  /*7eb0*/  STG.E.64 desc[UR12][R2.64], R48 ;  /* 0x0000003002007986 */ /* 0x0001e4000c101b0c */
.L_x_826:
[----:B------:R-:W-:-:S13]  /*7ec0*/  ISETP.GE.U32.AND P0, PT, R44, R15, PT ;  /* 0x0000000f2c00720c */ /* 0x000fda0003f06070 */
[----:B------:R-:W-:Y:S05]  /*7ed0*/  @P0 BRA `(.L_x_828) ;  /* 0x0000000000300947 */ /* 0x000fea0003800000 */
[----:B0-----:R-:W0:Y:S01]  /*7ee0*/  LDC.64 R2, c[0x0][0x3b8] ;  /* 0x0000ee00ff027b82 */ /* 0x001e220000000a00 */
[----:B------:R-:W-:Y:S02]  /*7ef0*/  IADD3 R5, PT, PT, R45, R44, RZ ;  /* 0x0000002c2d057210 */ /* 0x000fe40007ffe0ff */
[----:B------:R-:W-:-:S03]  /*7f00*/  IADD3 R44, PT, PT, R44, 0x80, RZ ;  /* 0x000000802c2c7810 */ /* 0x000fc60007ffe0ff */
[----:B0-----:R-:W-:-:S05]  /*7f10*/  IMAD.WIDE.U32 R2, R5, 0x8, R2 ;  /* 0x0000000805027825 */ /* 0x001fca00078e0002 */
[----:B------:R0:W-:Y:S02]  /*7f20*/  STG.E.64 desc[UR12][R2.64], R6 ;  /* 0x0000000602007986 */ /* 0x0001e4000c101b0c */
.L_x_827:
[----:B------:R-:W-:-:S13]  /*7f30*/  ISETP.GE.U32.AND P0, PT, R44, R15, PT ;  /* 0x0000000f2c00720c */ /* 0x000fda0003f06070 */
[----:B------:R-:W-:Y:S05]  /*7f40*/  @P0 BRA `(.L_x_829) ;  /* 0x0000000000340947 */ /* 0x000fea0003800000 */
[----:B0-----:R-:W0:Y:S01]  /*7f50*/  LDC.64 R2, c[0x0][0x3b8] ;  /* 0x0000ee00ff027b82 */ /* 0x001e220000000a00 */
[----:B------:R-:W-:Y:S01]  /*7f60*/  IMAD.IADD R5, R45, 0x1, R44 ;  /* 0x000000012d057824 */ /* 0x000fe200078e022c */
[----:B------:R-:W-:-:S03]  /*7f70*/  IADD3 R44, PT, PT, R44, 0x80, RZ ;  /* 0x000000802c2c7810 */ /* 0x000fc60007ffe0ff */
[----:B0-----:R-:W-:-:S05]  /*7f80*/  IMAD.WIDE.U32 R2, R5, 0x8, R2 ;  /* 0x0000000805027825 */ /* 0x001fca00078e0002 */
[----:B------:R0:W-:Y:S02]  /*7f90*/  STG.E.64 desc[UR12][R2.64], R8 ;  /* 0x0000000802007986 */ /* 0x0001e4000c101b0c */
.L_x_828:
[----:B------:R-:W-:-:S13]  /*7fa0*/  ISETP.GE.U32.AND P0, PT, R44, R15, PT ;  /* 0x0000000f2c00720c */ /* 0x000fda0003f06070 */
[----:B------:R-:W-:Y:S05]  /*7fb0*/  @P0 BREAK.RELIABLE B1 ;  /* 0x0000000000010942 */ /* 0x000fea0003800100 */
[----:B------:R-:W-:Y:S05]  /*7fc0*/  @P0 BRA `(.L_x_830) ;  /* 0x0000000000300947 */ /* 0x000fea0003800000 */
[----:B0-----:R-:W0:Y:S01]  /*7fd0*/  LDC.64 R2, c[0x0][0x3b8] ;  /* 0x0000ee00ff027b82 */ /* 0x001e220000000a00 */
[----:B------:R-:W-:Y:S02]  /*7fe0*/  IADD3 R5, PT, PT, R45, R44, RZ ;  /* 0x0000002c2d057210 */ /* 0x000fe40007ffe0ff */
[----:B------:R-:W-:-:S03]  /*7ff0*/  IADD3 R44, PT, PT, R44, 0x80, RZ ;  /* 0x000000802c2c7810 */ /* 0x000fc60007ffe0ff */
[----:B0-----:R-:W-:-:S05]  /*8000*/  IMAD.WIDE.U32 R2, R5, 0x8, R2 ;  /* 0x0000000805027825 */ /* 0x001fca00078e0002 */
[----:B------:R0:W-:Y:S02]  /*8010*/  STG.E.64 desc[UR12][R2.64], R10 ;  /* 0x0000000a02007986 */ /* 0x0001e4000c101b0c */
.L_x_829:
[----:B------:R-:W-:Y:S05]  /*8020*/  BSYNC.RELIABLE B1 ;  /* 0x0000000000017941 */ /* 0x000fea0003800100 */
.L_x_824:
[----:B------:R-:W-:-:S13]  /*8030*/  ISETP.GE.U32.AND P0, PT, R44, R15, PT ;  /* 0x0000000f2c00720c */ /* 0x000fda0003f06070 */
[----:B0-----:R-:W0:Y:S01]  /*8040*/  @!P0 LDC.64 R2, c[0x0][0x3b8] ;  /* 0x0000ee00ff028b82 */ /* 0x001e220000000a00 */
[----:B------:R-:W-:Y:S01]  /*8050*/  @!P0 IMAD.IADD R5, R45, 0x1, R44 ;  /* 0x000000012d058824 */ /* 0x000fe200078e022c */
[----:B------:R-:W-:-:S03]  /*8060*/  @!P0 IADD3 R44, PT, PT, R44, 0x80, RZ ;  /* 0x000000802c2c8810 */ /* 0x000fc60007ffe0ff */
[----:B0-----:R-:W-:-:S05]  /*8070*/  @!P0 IMAD.WIDE.U32 R2, R5, 0x8, R2 ;  /* 0x0000000805028825 */ /* 0x001fca00078e0002 */
[----:B------:R0:W-:Y:S02]  /*8080*/  @!P0 STG.E.64 desc[UR12][R2.64], R12 ;  /* 0x0000000c02008986 */ /* 0x0001e4000c101b0c */
.L_x_830:
[----:B------:R-:W-:Y:S05]  /*8090*/  BSYNC.RECONVERGENT B0 ;  /* 0x0000000000007941 */ /* 0x000fea0003800200 */
.L_x_823:
        /* <DEDUP_REMOVED lines=8> */
.L_x_774:
[----:B------:R-:W0:Y:S01]  /*8120*/  LDCU.64 UR8, c[0x0][0x398] ;  /* 0x00007300ff0877ac */ /* 0x000e220008000a00 */
[----:B------:R-:W1:Y:S01]  /*8130*/  S2R R9, SR_TID.X ;  /* 0x0000000000097919 */ /* 0x000e620000002100 */
[----:B------:R-:W-:Y:S01]  /*8140*/  HFMA2 R44, -RZ, RZ, 0, 0 ;  /* 0x00000000ff2c7431 */ /* 0x000fe200000001ff */
[----:B------:R-:W-:Y:S01]  /*8150*/  CS2R R30, SRZ ;  /* 0x00000000001e7805 */ /* 0x000fe2000001ff00 */
[----:B------:R-:W-:Y:S01]  /*8160*/  HFMA2 R0, -RZ, RZ, 0, 0 ;  /* 0x00000000ff007431 */ /* 0x000fe200000001ff */
[----:B------:R-:W-:Y:S01]  /*8170*/  CS2R R20, SRZ ;  /* 0x0000000000147805 */ /* 0x000fe2000001ff00 */
[----:B------:R-:W-:Y:S01]  /*8180*/  IMAD.MOV.U32 R46, RZ, RZ, RZ ;  /* 0x000000ffff2e7224 */ /* 0x000fe200078e00ff */
[----:B------:R-:W-:Y:S02]  /*8190*/  CS2R R42, SRZ ;  /* 0x00000000002a7805 */ /* 0x000fe4000001ff00 */
        /* <DEDUP_REMOVED lines=21> */
[----:B------:R2:W5:Y:S01]  /*82f0*/  LDG.E.ENL2.256 R12, R16, desc[UR12][R2.64+0x1000] ;  /* 0xfe00800c0210797e */ /* 0x000562000812190c */
[----:B------:R-:W-:Y:S01]  /*8300*/  UIADD3.X UR23, UPT, UPT, UR9, -0x1, URZ, UP2, !UPT ;  /* 0xffffffff09177890 */ /* 0x000fe200097fe4ff */
[----:B------:R-:W-:Y:S01]  /*8310*/  MOV R5, RZ ;  /* 0x000000ff00057202 */ /* 0x000fe20000000f00 */
[----:B------:R-:W-:Y:S02]  /*8320*/  UISETP.NE.U32.AND UP1, UPT, UR18, URZ, UPT ;  /* 0x000000ff1200728c */ /* 0x000fe4000bf25070 */
[----:B------:R-:W-:Y:S02]  /*8330*/  UIADD3 UR16, UP2, UPT, UR19, -0x1, URZ ;  /* 0xffffffff13107890 */ /* 0x000fe4000ff5e0ff */
[----:B------:R-:W-:-:S02]  /*8340*/  UISETP.NE.AND.EX UP1, UPT, URZ, URZ, UPT, UP1 ;  /* 0x000000ffff00728c */ /* 0x000fc4000bf25310 */
[----:B------:R-:W-:Y:S01]  /*8350*/  UIADD3.X UR17, UPT, UPT, URZ, -0x1, URZ, UP2, !UPT ;  /* 0xffffffffff117890 */ /* 0x000fe200097fe4ff */
[----:B--2---:R-:W-:Y:S02]  /*8360*/  IMAD R3, R25, UR14, RZ ;  /* 0x0000000e19037c24 */ /* 0x004fe4000f8e02ff */
[----:B------:R-:W-:-:S04]  /*8370*/  IMAD.WIDE.U32 R6, R24, UR14, RZ ;  /* 0x0000000e18067c25 */ /* 0x000fc8000f8e00ff */
[----:B------:R-:W-:Y:S02]  /*8380*/  IMAD R11, R24, UR15, R3 ;  /* 0x0000000f180b7c24 */ /* 0x000fe4000f8e0203 */
[----:B------:R-:W-:-:S03]  /*8390*/  IMAD.MOV.U32 R3, RZ, RZ, RZ ;  /* 0x000000ffff037224 */ /* 0x000fc600078e00ff */
[----:B------:R-:W-:Y:S01]  /*83a0*/  IADD3 R11, PT, PT, R7, R11, RZ ;  /* 0x0000000b070b7210 */ /* 0x000fe20007ffe0ff */
[----:B---3--:R-:W-:Y:S06]  /*83b0*/  BRA.U !UP0, `(.L_x_832) ;  /* 0x0000000508847547 */ /* 0x008fec000b800000 */
[----:B------:R-:W0:Y:S01]  /*83c0*/  LDC.64 R24, c[0x0][0x3a8] ;  /* 0x0000ea00ff187b82 */ /* 0x000e220000000a00 */
[----:B------:R-:W1:Y:S01]  /*83d0*/  LDCU.64 UR20, c[0x0][0x388] ;  /* 0x00007100ff1477ac */ /* 0x000e620008000a00 */
[----:B------:R-:W-:Y:S01]  /*83e0*/  MOV R3, RZ ;  /* 0x000000ff00037202 */ /* 0x000fe20000000f00 */
[----:B------:R-:W-:Y:S01]  /*83f0*/  UMOV UR10, 0x20 ;  /* 0x00000020000a7882 */ /* 0x000fe20000000000 */
[----:B------:R-:W-:Y:S01]  /*8400*/  UMOV UR11, 0x0 ;  /* 0x00000000000b7882 */ /* 0x000fe20000000000 */
[----:B------:R-:W-:Y:S02]  /*8410*/  ULOP3.LUT UR4, UR8, 0xfffffff8, URZ, 0xc0, !UPT ;  /* 0xfffffff808047892 */ /* 0x000fe4000f8ec0ff */
[----:B------:R-:W-:Y:S02]  /*8420*/  UIMAD.WIDE.U32 UR10, UR6, 0x1, UR10 ;  /* 0x00000001060a78a5 */ /* 0x000fe4000f8e000a */
[----:B------:R-:W-:-:S04]  /*8430*/  ULOP3.LUT UR5, UR9, 0x7fffffff, URZ, 0xc0, !UPT ;  /* 0x7fffffff09057892 */ /* 0x000fc8000f8ec0ff */
[----:B------:R-:W-:Y:S01]  /*8440*/  MOV R4, UR10 ;  /* 0x0000000a00047c02 */ /* 0x000fe20008000f00 */
[----:B------:R-:W-:Y:S02]  /*8450*/  UIADD3 UR10, UPT, UPT, UR11, UR7, URZ ;  /* 0x000000070b0a7290 */ /* 0x000fe4000fffe0ff */
[----:B------:R-:W-:Y:S01]  /*8460*/  MOV R5, UR11 ;  /* 0x0000000b00057c02 */ /* 0x000fe20008000f00 */
[----:B------:R-:W-:Y:S01]  /*8470*/  HFMA2 R5, -RZ, RZ, 0, 0 ;  /* 0x00000000ff057431 */ /* 0x000fe200000001ff */
[C---:B-1----:R-:W-:Y:S01]  /*8480*/  LEA R2, P0, R6.reuse, UR20, 0x3 ;  /* 0x0000001406027c11 */ /* 0x042fe2000f8018ff */
[----:B------:R-:W-:Y:S01]  /*8490*/  IMAD.MOV.U32 R28, RZ, RZ, R4 ;  /* 0x000000ffff1c7224 */ /* 0x000fe200078e0004 */
[----:B------:R-:W-:Y:S01]  /*84a0*/  UMOV UR11, UR5 ;  /* 0x00000005000b7c82 */ /* 0x000fe20008000000 */
[----:B------:R-:W-:Y:S01]  /*84b0*/  IMAD.U32 R29, RZ, RZ, UR10 ;  /* 0x0000000aff1d7e24 */ /* 0x000fe2000f8e00ff */
[----:B------:R-:W-:Y:S01]  /*84c0*/  LEA.HI.X R0, R6, UR21, R11, 0x3, P0 ;  /* 0x0000001506007c11 */ /* 0x000fe200080f1c0b */
[----:B------:R-:W-:Y:S01]  /*84d0*/  UMOV UR10, UR4 ;  /* 0x00000004000a7c82 */ /* 0x000fe20008000000 */
[----:B0-----:R-:W-:-:S02]  /*84e0*/  SHF.L.U64.HI R8, R24, 0x3, R25 ;  /* 0x0000000318087819 */ /* 0x001fc40000010219 */
[C---:B------:R-:W-:Y:S02]  /*84f0*/  SHF.L.U64.HI R44, R24.reuse, 0x6, R25 ;  /* 0x00000006182c7819 */ /* 0x040fe40000010219 */
[----:B------:R-:W-:-:S07]  /*8500*/  SHF.L.U32 R25, R24, 0x3, RZ ;  /* 0x0000000318197819 */ /* 0x000fce00000006ff */
.L_x_833:
        /* <DEDUP_REMOVED lines=76> */
.L_x_832:
        /* <DEDUP_REMOVED lines=23> */
[----:B------:R-:W3:Y:S01]  /*8b40*/  LDG.E.64.CONSTANT R28, desc[UR12][R46.64] ;  /* 0x0000000c2e1c7981 */ /* 0x000ee2000c1e9b00 */
[----:B------:R-:W-:-:S03]  /*8b50*/  IADD3 R48, P0, PT, R40, R36, RZ ;  /* 0x0000002428307210 */ /* 0x000fc60007f1e0ff */
[----:B------:R-:W3:Y:S01]  /*8b60*/  LDG.E.64.CONSTANT R30, desc[UR12][R40.64] ;  /* 0x0000000c281e7981 */ /* 0x000ee2000c1e9b00 */
[----:B------:R-:W-:Y:S02]  /*8b70*/  IADD3.X R49, PT, PT, R41, R43, RZ, P0, !PT ;  /* 0x0000002b29317210 */ /* 0x000fe400007fe4ff */
        /* <DEDUP_REMOVED lines=18> */
[----:B------:R-:W-:-:S04]  /*8ca0*/  IMAD.WIDE.U32 R32, R32, R34, R2 ;  /* 0x0000002220207225 */ /* 0x000fc800078e0002 */
[----:B----4-:R-:W-:Y:S01]  /*8cb0*/  IMAD R3, R39, R36, RZ ;  /* 0x0000002427037224 */ /* 0x010fe200078e02ff */
[----:B------:R-:W-:-:S03]  /*8cc0*/  IADD3 R33, PT, PT, R33, R5, RZ ;  /* 0x0000000521217210 */ /* 0x000fc60007ffe0ff */
[-C--:B------:R-:W-:Y:S02]  /*8cd0*/  IMAD R3, R37, R38.reuse, R3 ;  /* 0x0000002625037224 */ /* 0x080fe400078e0203 */
[----:B------:R-:W-:-:S04]  /*8ce0*/  IMAD.WIDE.U32 R36, R36, R38, R32 ;  /* 0x0000002624247225 */ /* 0x000fc800078e0020 */
[----:B------:R-:W-:Y:S01]  /*8cf0*/  IMAD R5, R43, R40, RZ ;  /* 0x000000282b057224 */ /* 0x000fe200078e02ff */
[----:B------:R-:W-:-:S03]  /*8d00*/  IADD3 R37, PT, PT, R37, R3, RZ ;  /* 0x0000000325257210 */ /* 0x000fc60007ffe0ff */
[-C--:B------:R-:W-:Y:S02]  /*8d10*/  IMAD R5, R41, R42.reuse, R5 ;  /* 0x0000002a29057224 */ /* 0x080fe400078e0205 */
[----:B------:R-:W-:-:S04]  /*8d20*/  IMAD.WIDE.U32 R40, R40, R42, R36 ;  /* 0x0000002a28287225 */ /* 0x000fc800078e0024 */
[----:B------:R-:W-:Y:S01]  /*8d30*/  IMAD.IADD R3, R41, 0x1, R5 ;  /* 0x0000000129037824 */ /* 0x000fe200078e0205 */
[----:B------:R-:W-:-:S07]  /*8d40*/  MOV R5, R40 ;  /* 0x0000002800057202 */ /* 0x000fce0000000f00 */
.L_x_835:
        /* <DEDUP_REMOVED lines=38> */
.L_x_836:
        /* <DEDUP_REMOVED lines=16> */
[----:B--2---:R-:W-:-:S04]  /*90b0*/  IMAD R11, R11, R6, RZ ;  /* 0x000000060b0b7224 */ /* 0x004fc800078e02ff */
[----:B------:R-:W-:-:S04]  /*90c0*/  IMAD.WIDE.U32 R2, R6, R10, R2 ;  /* 0x0000000a06027225 */ /* 0x000fc800078e0002 */
[----:B------:R-:W-:Y:S02]  /*90d0*/  IMAD R11, R7, R10, R11 ;  /* 0x0000000a070b7224 */ /* 0x000fe400078e020b */
[----:B------:R-:W-:-:S03]  /*90e0*/  IMAD.MOV.U32 R5, RZ, RZ, R2 ;  /* 0x000000ffff057224 */ /* 0x000fc600078e0002 */
[----:B------:R-:W-:-:S07]  /*90f0*/  IADD3 R3, PT, PT, R3, R11, RZ ;  /* 0x0000000b03037210 */ /* 0x000fce0007ffe0ff */
.L_x_834:
[----:B------:R-:W-:Y:S01]  /*9100*/  UISETP.GE.U32.AND UP0, UPT, UR22, 0x7, UPT ;  /* 0x000000071600788c */ /* 0x000fe2000bf06070 */
[----:B------:R-:W-:Y:S02]  /*9110*/  IMAD R7, R27, UR14, RZ ;  /* 0x0000000e1b077c24 */ /* 0x000fe4000f8e02ff */
[----:B------:R-:W-:Y:S02]  /*9120*/  HFMA2 R6, -RZ, RZ, 0, 0 ;  /* 0x00000000ff067431 */ /* 0x000fe400000001ff */
[C---:B------:R-:W-:Y:S01]  /*9130*/  IMAD.WIDE.U32 R10, R26.reuse, UR14, RZ ;  /* 0x0000000e1a0a7c25 */ /* 0x040fe2000f8e00ff */
[----:B------:R-:W-:Y:S01]  /*9140*/  UISETP.GE.U32.AND.EX UP0, UPT, UR23, URZ, UPT, UP0 ;  /* 0x000000ff1700728c */ /* 0x000fe2000bf06100 */
[----:B------:R-:W-:Y:S01]  /*9150*/  MOV R4, RZ ;  /* 0x000000ff00047202 */ /* 0x000fe20000000f00 */
[----:B------:R-:W-:Y:S01]  /*9160*/  UMOV UR4, URZ ;  /* 0x000000ff00047c82 */ /* 0x000fe20008000000 */
[----:B------:R-:W-:Y:S01]  /*9170*/  IMAD R7, R26, UR15, R7 ;  /* 0x0000000f1a077c24 */ /* 0x000fe2000f8e0207 */
[----:B------:R-:W-:-:S03]  /*9180*/  UMOV UR5, URZ ;  /* 0x000000ff00057c82 */ /* 0x000fc60008000000 */
[----:B0-----:R-:W-:Y:S02]  /*9190*/  IMAD.IADD R25, R11, 0x1, R7 ;  /* 0x000000010b197824 */ /* 0x001fe400078e0207 */
[----:B------:R-:W-:Y:S05]  /*91a0*/  BRA.U !UP0, `(.L_x_837) ;  /* 0x0000000508707547 */ /* 0x000fea000b800000 */
[----:B------:R-:W0:Y:S01]  /*91b0*/  LDCU.64 UR4, c[0x0][0x388] ;  /* 0x00007100ff0477ac */ /* 0x000e220008000a00 */
[----:B------:R-:W1:Y:S01]  /*91c0*/  LDC.64 R26, c[0x0][0x3a8] ;  /* 0x0000ea00ff1a7b82 */ /* 0x000e620000000a00 */
[----:B------:R-:W-:Y:S01]  /*91d0*/  MOV R6, RZ ;  /* 0x000000ff00067202 */ /* 0x000fe20000000f00 */
[----:B------:R-:W-:Y:S01]  /*91e0*/  UIADD3 UR10, UP2, UPT, UR6, 0x20, URZ ;  /* 0x00000020060a7890 */ /* 0x000fe2000ff5e0ff */
[----:B------:R-:W-:-:S03]  /*91f0*/  MOV R4, RZ ;  /* 0x000000ff00047202 */ /* 0x000fc60000000f00 */
[----:B------:R-:W-:Y:S02]  /*9200*/  UIADD3.X UR11, UPT, UPT, URZ, UR7, URZ, UP2, !UPT ;  /* 0x00000007ff0b7290 */ /* 0x000fe400097fe4ff */
[----:B------:R-:W-:-:S04]  /*9210*/  MOV R28, UR10 ;  /* 0x0000000a001c7c02 */ /* 0x000fc80008000f00 */
[----:B------:R-:W-:Y:S02]  /*9220*/  MOV R29, UR11 ;  /* 0x0000000b001d7c02 */ /* 0x000fe40008000f00 */
[----:B0-----:R-:W-:Y:S01]  /*9230*/  LEA R2, P0, R10, UR4, 0x3 ;  /* 0x000000040a027c11 */ /* 0x001fe2000f8018ff */
[----:B------:R-:W-:-:S03]  /*9240*/  ULOP3.LUT UR4, UR8, 0xfffffff8, URZ, 0xc0, !UPT ;  /* 0xfffffff808047892 */ /* 0x000fc6000f8ec0ff */
[----:B------:R-:W-:Y:S01]  /*9250*/  LEA.HI.X R0, R10, UR5, R25, 0x3, P0 ;  /* 0x000000050a007c11 */ /* 0x000fe200080f1c19 */
[----:B------:R-:W-:Y:S01]  /*9260*/  ULOP3.LUT UR5, UR9, 0x7fffffff, URZ, 0xc0, !UPT ;  /* 0x7fffffff09057892 */ /* 0x000fe2000f8ec0ff */
[C-C-:B-1----:R-:W-:Y:S02]  /*9270*/  SHF.L.U64.HI R8, R26.reuse, 0x3, R27.reuse ;  /* 0x000000031a087819 */ /* 0x142fe4000001021b */
[----:B------:R-:W-:Y:S01]  /*9280*/  UMOV UR10, UR4 ;  /* 0x00000004000a7c82 */ /* 0x000fe20008000000 */
[C---:B------:R-:W-:Y:S01]  /*9290*/  SHF.L.U64.HI R44, R26.reuse, 0x6, R27 ;  /* 0x000000061a2c7819 */ /* 0x040fe2000001021b */
[----:B------:R-:W-:Y:S02]  /*92a0*/  IMAD.SHL.U32 R27, R26, 0x8, RZ ;  /* 0x000000081a1b7824 */ /* 0x000fe400078e00ff */
[----:B------:R-:W-:-:S05]  /*92b0*/  UMOV UR11, UR5 ;  /* 0x00000005000b7c82 */ /* 0x000fca0008000000 */
.L_x_838:
[----:B------:R-:W-:Y:S01]  /*92c0*/  MOV R30, R2 ;  /* 0x00000002001e7202 */ /* 0x000fe20000000f00 */
[----:B------:R-:W2:Y:S01]  /*92d0*/  LDG.E.64.CONSTANT R40, desc[UR12][R28.64+-0x20] ;  /* 0xffffe00c1c287981 */ /* 0x000ea2000c1e9b00 */
[----:B------:R-:W-:Y:S02]  /*92e0*/  MOV R31, R0 ;  /* 0x00000000001f7202 */ /* 0x000fe40000000f00 */
[-C--:B------:R-:W-:Y:S01]  /*92f0*/  IADD3 R46, P0, PT, R2, R27.reuse, RZ ;  /* 0x0000001b022e7210 */ /* 0x080fe20007f1e0ff */
[----:B------:R-:W3:Y:S04]  /*9300*/  LDG.E.64.CONSTANT R34, desc[UR12][R28.64+-0x18] ;  /* 0xffffe80c1c227981 */ /* 0x000ee8000c1e9b00 */
[----:B------:R-:W2:Y:S01]  /*9310*/  LDG.E.64.CONSTANT R30, desc[UR12][R30.64] ;  /* 0x0000000c1e1e7981 */ /* 0x000ea2000c1e9b00 */
[----:B------:R-:W-:Y:S01]  /*9320*/  IMAD.X R47, R0, 0x1, R8, P0 ;  /* 0x00000001002f7824 */ /* 0x000fe200000e0608 */
[----:B------:R-:W-:-:S02]  /*9330*/  IADD3 R38, P0, PT, R46, R27, RZ ;  /* 0x0000001b2e267210 */ /* 0x000fc40007f1e0ff */
[----:B------:R-:W4:Y:S04]  /*9340*/  LDG.E.64.CONSTANT R36, desc[UR12][R28.64+-0x10] ;  /* 0xfffff00c1c247981 */ /* 0x000f28000c1e9b00 */
[----:B------:R-:W3:Y:S01]  /*9350*/  LDG.E.64.CONSTANT R32, desc[UR12][R46.64] ;  /* 0x0000000c2e207981 */ /* 0x000ee2000c1e9b00 */
[----:B------:R-:W-:Y:S02]  /*9360*/  IADD3.X R39, PT, PT, R47, R8, RZ, P0, !PT ;  /* 0x000000082f277210 */ /* 0x000fe400007fe4ff */
[----:B------:R-:W-:Y:S01]  /*9370*/  MOV R42, R6 ;  /* 0x00000006002a7202 */ /* 0x000fe20000000f00 */
[----:B------:R-:W4:Y:S04]  /*9380*/  LDG.E.64.CONSTANT R48, desc[UR12][R28.64+0x18] ;  /* 0x0000180c1c307981 */ /* 0x000f28000c1e9b00 */
[----:B------:R0:W4:Y:S01]  /*9390*/  LDG.E.64.CONSTANT R50, desc[UR12][R38.64] ;  /* 0x0000000c26327981 */ /* 0x000122000c1e9b00 */
[----:B------:R-:W-:-:S02]  /*93a0*/  MOV R43, R4 ;  /* 0x00000004002b7202 */ /* 0x000fc40000000f00 */
[----:B0-----:R-:W-:-:S05]  /*93b0*/  IADD3 R38, P0, PT, R38, R27, RZ ;  /* 0x0000001b26267210 */ /* 0x001fca0007f1e0ff */
[----:B------:R-:W-:Y:S02]  /*93c0*/  IMAD.X R39, R39, 0x1, R8, P0 ;  /* 0x0000000127277824 */ /* 0x000fe400000e0608 */
[----:B--2---:R-:W-:Y:S02]  /*93d0*/  IMAD R7, R31, R40, RZ ;  /* 0x000000281f077224 */ /* 0x004fe400078e02ff */
[----:B------:R-:W-:-:S04]  /*93e0*/  IMAD.WIDE.U32 R42, R40, R30, R42 ;  /* 0x0000001e282a7225 */ /* 0x000fc800078e002a */
[----:B------:R-:W-:Y:S01]  /*93f0*/  IMAD R31, R41, R30, R7 ;  /* 0x0000001e291f7224 */ /* 0x000fe200078e0207 */
[----:B------:R-:W-:Y:S01]  /*9400*/  IADD3 R40, P0, PT, R38, R27, RZ ;  /* 0x0000001b26287210 */ /* 0x000fe20007f1e0ff */
[----:B------:R-:W2:Y:S03]  /*9410*/  LDG.E.64.CONSTANT R6, desc[UR12][R28.64+-0x8] ;  /* 0xfffff80c1c067981 */ /* 0x000ea6000c1e9b00 */
[----:B------:R-:W-:Y:S02]  /*9420*/  IADD3 R43, PT, PT, R43, R31, RZ ;  /* 0x0000001f2b2b7210 */ /* 0x000fe40007ffe0ff */
        /* <DEDUP_REMOVED lines=9> */
[----:B----4-:R-:W-:-:S02]  /*94c0*/  IMAD R47, R51, R36, RZ ;  /* 0x00000024332f7224 */ /* 0x010fc400078e02ff */
[----:B------:R-:W-:Y:S02]  /*94d0*/  IMAD.X R43, R41, 0x1, R8, P0 ;  /* 0x00000001292b7824 */ /* 0x000fe400000e0608 */
[-C--:B------:R-:W-:Y:S02]  /*94e0*/  IMAD R4, R37, R50.reuse, R47 ;  /* 0x0000003225047224 */ /* 0x080fe400078e022f */
[----:B------:R-:W-:Y:S02]  /*94f0*/  IMAD.WIDE.U32 R50, R36, R50, R38 ;  /* 0x0000003224327225 */ /* 0x000fe400078e0026 */
[----:B------:R-:W4:Y:S01]  /*9500*/  LDG.E.64.CONSTANT R36, desc[UR12][R28.64+0x8] ;  /* 0x0000080c1c247981 */ /* 0x000f22000c1e9b00 */
[----:B0-----:R-:W-:-:S03]  /*9510*/  IADD3 R40, P0, PT, R42, R27, RZ ;  /* 0x0000001b2a287210 */ /* 0x001fc60007f1e0ff */
[----:B------:R-:W4:Y:S01]  /*9520*/  LDG.E.64.CONSTANT R38, desc[UR12][R42.64] ;  /* 0x0000000c2a267981 */ /* 0x000f22000c1e9b00 */
[----:B------:R-:W-:Y:S02]  /*9530*/  IADD3.X R41, PT, PT, R43, R8, RZ, P0, !PT ;  /* 0x000000082b297210 */ /* 0x000fe400007fe4ff */
        /* <DEDUP_REMOVED lines=35> */
.L_x_837:
        /* <DEDUP_REMOVED lines=54> */
[----:B------:R-:W-:-:S07]  /*9ad0*/  IMAD.IADD R4, R7, 0x1, R29 ;  /* 0x0000000107047824 */ /* 0x000fce00078e021d */
.L_x_840:
        /* <DEDUP_REMOVED lines=37> */
.L_x_841:
        /* <DEDUP_REMOVED lines=15> */
[----:B------:R-:W-:Y:S01]  /*9e20*/  MOV R7, R4 ;  /* 0x0000000400077202 */ /* 0x000fe20000000f00 */
[----:B--2---:R-:W-:Y:S02]  /*9e30*/  IMAD R25, R25, R10, RZ ;  /* 0x0000000a19197224 */ /* 0x004fe400078e02ff */
[----:B------:R-:W-:-:S04]  /*9e40*/  IMAD.WIDE.U32 R6, R10, R24, R6 ;  /* 0x000000180a067225 */ /* 0x000fc800078e0006 */
[----:B------:R-:W-:-:S05]  /*9e50*/  IMAD R25, R11, R24, R25 ;  /* 0x000000180b197224 */ /* 0x000fca00078e0219 */
[----:B------:R-:W-:-:S07]  /*9e60*/  IADD3 R4, PT, PT, R7, R25, RZ ;  /* 0x0000001907047210 */ /* 0x000fce0007ffe0ff */
.L_x_839:
[----:B-----5:R-:W-:Y:S01]  /*9e70*/  IMAD R7, R21, UR14, RZ ;  /* 0x0000000e15077c24 */ /* 0x020fe2000f8e02ff */
[----:B------:R-:W-:Y:S01]  /*9e80*/  UMOV UR4, URZ ;  /* 0x000000ff00047c82 */ /* 0x000fe20008000000 */
[----:B------:R-:W-:Y:S01]  /*9e90*/  IMAD.WIDE.U32 R10, R20, UR14, RZ ;  /* 0x0000000e140a7c25 */ /* 0x000fe2000f8e00ff */
[----:B------:R-:W-:-:S03]  /*9ea0*/  UMOV UR5, URZ ;  /* 0x000000ff00057c82 */ /* 0x000fc60008000000 */
[----:B------:R-:W-:Y:S02]  /*9eb0*/  IMAD R21, R20, UR15, R7 ;  /* 0x0000000f14157c24 */ /* 0x000fe4000f8e0207 */
[----:B------:R-:W-:Y:S02]  /*9ec0*/  HFMA2 R7, -RZ, RZ, 0, 0 ;  /* 0x00000000ff077431 */ /* 0x000fe400000001ff */
[----:B------:R-:W-:Y:S01]  /*9ed0*/  IMAD.MOV.U32 R2, RZ, RZ, RZ ;  /* 0x000000ffff027224 */ /* 0x000fe200078e00ff */
[----:B------:R-:W-:Y:S01]  /*9ee0*/  IADD3 R21, PT, PT, R11, R21, RZ ;  /* 0x000000150b157210 */ /* 0x000fe20007ffe0ff */
[----:B------:R-:W-:Y:S06]  /*9ef0*/  BRA.U !UP0, `(.L_x_842) ;  /* 0x0000000508747547 */ /* 0x000fec000b800000 */
[----:B------:R-:W1:Y:S01]  /*9f00*/  LDCU.64 UR4, c[0x0][0x388] ;  /* 0x00007100ff0477ac */ /* 0x000e620008000a00 */
[----:B------:R-:W2:Y:S01]  /*9f10*/  LDC.64 R24, c[0x0][0x3a8] ;  /* 0x0000ea00ff187b82 */ /* 0x000ea20000000a00 */
[----:B------:R-:W-:Y:S01]  /*9f20*/  MOV R7, RZ ;  /* 0x000000ff00077202 */ /* 0x000fe20000000f00 */
[----:B------:R-:W-:Y:S01]  /*9f30*/  UIADD3 UR10, UP2, UPT, UR6, 0x20, URZ ;  /* 0x00000020060a7890 */ /* 0x000fe2000ff5e0ff */
[----:B------:R-:W-:-:S03]  /*9f40*/  MOV R2, RZ ;  /* 0x000000ff00027202 */ /* 0x000fc60000000f00 */
[----:B------:R-:W-:Y:S02]  /*9f50*/  UIADD3.X UR11, UPT, UPT, URZ, UR7, URZ, UP2, !UPT ;  /* 0x00000007ff0b7290 */ /* 0x000fe400097fe4ff */
[----:B0-----:R-:W-:-:S04]  /*9f60*/  IMAD.U32 R26, RZ, RZ, UR10 ;  /* 0x0000000aff1a7e24 */ /* 0x001fc8000f8e00ff */
[----:B------:R-:W-:Y:S02]  /*9f70*/  MOV R27, UR11 ;  /* 0x0000000b001b7c02 */ /* 0x000fe40008000f00 */
        /* <DEDUP_REMOVED lines=9> */
.L_x_843:
[----:B------:R-:W-:Y:S01]  /*a010*/  MOV R28, R8 ;  /* 0x00000008001c7202 */ /* 0x000fe20000000f00 */
[----:B------:R-:W-:Y:S01]  /*a020*/  IMAD.MOV.U32 R29, RZ, RZ, R0 ;  /* 0x000000ffff1d7224 */ /* 0x000fe200078e0000 */
[----:B------:R-:W2:Y:S01]  /*a030*/  LDG.E.64.CONSTANT R30, desc[UR12][R26.64+-0x20] ;  /* 0xffffe00c1a1e7981 */ /* 0x000ea2000c1e9b00 */
[----:B------:R-:W-:-:S03]  /*a040*/  IADD3 R36, P0, PT, R8, R25, RZ ;  /* 0x0000001908247210 */ /* 0x000fc60007f1e0ff */
[----:B------:R-:W3:Y:S04]  /*a050*/  LDG.E.64.CONSTANT R34, desc[UR12][R26.64+-0x18] ;  /* 0xffffe80c1a227981 */ /* 0x000ee8000c1e9b00 */
[----:B------:R-:W2:Y:S01]  /*a060*/  LDG.E.64.CONSTANT R28, desc[UR12][R28.64] ;  /* 0x0000000c1c1c7981 */ /* 0x000ea2000c1e9b00 */
[-C--:B------:R-:W-:Y:S02]  /*a070*/  IADD3.X R37, PT, PT, R0, R44.reuse, RZ, P0, !PT ;  /* 0x0000002c00257210 */ /* 0x080fe400007fe4ff */
[----:B------:R-:W-:Y:S01]  /*a080*/  IADD3 R38, P0, PT, R36, R25, RZ ;  /* 0x0000001924267210 */ /* 0x000fe20007f1e0ff */
[----:B------:R-:W-:Y:S01]  /*a090*/  IMAD.MOV.U32 R43, RZ, RZ, R2 ;  /* 0x000000ffff2b7224 */ /* 0x000fe200078e0002 */
[----:B------:R-:W-:Y:S01]  /*a0a0*/  MOV R42, R7 ;  /* 0x00000007002a7202 */ /* 0x000fe20000000f00 */
[----:B------:R-:W3:Y:S01]  /*a0b0*/  LDG.E.64.CONSTANT R32, desc[UR12][R36.64] ;  /* 0x0000000c24207981 */ /* 0x000ee2000c1e9b00 */
[----:B------:R-:W-:-:S03]  /*a0c0*/  IADD3.X R39, PT, PT, R37, R44, RZ, P0, !PT ;  /* 0x0000002c25277210 */ /* 0x000fc600007fe4ff */
[----:B------:R-:W4:Y:S04]  /*a0d0*/  LDG.E.64.CONSTANT R48, desc[UR12][R26.64+0x18] ;  /* 0x0000180c1a307981 */ /* 0x000f28000c1e9b00 */
[----:B------:R0:W5:Y:S04]  /*a0e0*/  LDG.E.64.CONSTANT R50, desc[UR12][R38.64] ;  /* 0x0000000c26327981 */ /* 0x000168000c1e9b00 */
[----:B------:R-:W5:Y:S01]  /*a0f0*/  LDG.E.64.CONSTANT R36, desc[UR12][R26.64+-0x10] ;  /* 0xfffff00c1a247981 */ /* 0x000f62000c1e9b00 */
[----:B0-----:R-:W-:-:S04]  /*a100*/  IADD3 R38, P0, PT, R38, R25, RZ ;  /* 0x0000001926267210 */ /* 0x001fc80007f1e0ff */
[----:B------:R-:W-:Y:S02]  /*a110*/  IADD3.X R39, PT, PT, R39, R44, RZ, P0, !PT ;  /* 0x0000002c27277210 */ /* 0x000fe400007fe4ff */
[----:B------:R-:W-:-:S04]  /*a120*/  IADD3 R40, P0, PT, R38, R25, RZ ;  /* 0x0000001926287210 */ /* 0x000fc80007f1e0ff */
[----:B------:R-:W-:Y:S01]  /*a130*/  IADD3.X R41, PT, PT, R39, R44, RZ, P0, !PT ;  /* 0x0000002c27297210 */ /* 0x000fe200007fe4ff */
[----:B--2---:R-:W-:Y:S02]  /*a140*/  IMAD R29, R29, R30, RZ ;  /* 0x0000001e1d1d7224 */ /* 0x004fe400078e02ff */
[----:B------:R-:W-:-:S04]  /*a150*/  IMAD.WIDE.U32 R42, R30, R28, R42 ;  /* 0x0000001c1e2a7225 */ /* 0x000fc800078e002a */
[----:B------:R-:W-:Y:S02]  /*a160*/  IMAD R31, R31, R28, R29 ;  /* 0x0000001c1f1f7224 */ /* 0x000fe400078e021d */
[----:B------:R-:W2:Y:S03]  /*a170*/  LDG.E.64.CONSTANT R28, desc[UR12][R26.64+-0x8] ;  /* 0xfffff80c1a1c7981 */ /* 0x000ea6000c1e9b00 */
[----:B------:R-:W-:Y:S02]  /*a180*/  IADD3 R43, PT, PT, R43, R31, RZ ;  /* 0x0000001f2b2b7210 */ /* 0x000fe40007ffe0ff */
[----:B------:R0:W2:Y:S01]  /*a190*/  LDG.E.64.CONSTANT R30, desc[UR12][R38.64] ;  /* 0x0000000c261e7981 */ /* 0x0000a2000c1e9b00 */
[----:B---3--:R-:W-:-:S04]  /*a1a0*/  IMAD R7, R33, R34, RZ ;  /* 0x0000002221077224 */ /* 0x008fc800078e02ff */
[-C--:B------:R-:W-:Y:S02]  /*a1b0*/  IMAD R7, R35, R32.reuse, R7 ;  /* 0x0000002023077224 */ /* 0x080fe400078e0207 */
[----:B0-----:R-:W-:Y:S01]  /*a1c0*/  IMAD.WIDE.U32 R38, R34, R32, R42 ;  /* 0x0000002022267225 */ /* 0x001fe200078e002a */
[----:B------:R-:W-:Y:S01]  /*a1d0*/  IADD3 R42, P0, PT, R40, R25, RZ ;  /* 0x00000019282a7210 */ /* 0x000fe20007f1e0ff */
[----:B------:R-:W3:Y:S04]  /*a1e0*/  LDG.E.64.CONSTANT R32, desc[UR12][R26.64] ;  /* 0x0000000c1a207981 */ /* 0x000ee8000c1e9b00 */
[----:B------:R0:W3:Y:S01]  /*a1f0*/  LDG.E.64.CONSTANT R34, desc[UR12][R40.64] ;  /* 0x0000000c28227981 */ /* 0x0000e2000c1e9b00 */
[----:B------:R-:W-:Y:S01]  /*a200*/  IMAD.IADD R39, R39, 0x1, R7 ;  /* 0x0000000127277824 */ /* 0x000fe200078e0207 */
[----:B------:R-:W-:Y:S01]  /*a210*/  IADD3.X R43, PT, PT, R41, R44, RZ, P0, !PT ;  /* 0x0000002c292b7210 */ /* 0x000fe200007fe4ff */
[----:B-----5:R-:W-:-:S04]  /*a220*/  IMAD R7, R51, R36, RZ ;  /* 0x0000002433077224 */ /* 0x020fc800078e02ff */
[-C--:B------:R-:W-:Y:S02]  /*a230*/  IMAD R2, R37, R50.reuse, R7 ;  /* 0x0000003225027224 */ /* 0x080fe400078e0207 */
[----:B------:R-:W-:Y:S01]  /*a240*/  IMAD.WIDE.U32 R50, R36, R50, R38 ;  /* 0x0000003224327225 */ /* 0x000fe200078e0026 */
[-C--:B0-----:R-:W-:Y:S01]  /*a250*/  IADD3 R40, P0, PT, R42, R25.reuse, RZ ;  /* 0x000000192a287210 */ /* 0x081fe20007f1e0ff */
[----:B------:R-:W5:Y:S04]  /*a260*/  LDG.E.64.CONSTANT R36, desc[UR12][R26.64+0x8] ;  /* 0x0000080c1a247981 */ /* 0x000f68000c1e9b00 */
[----:B------:R-:W5:Y:S01]  /*a270*/  LDG.E.64.CONSTANT R38, desc[UR12][R42.64] ;  /* 0x0000000c2a267981 */ /* 0x000f62000c1e9b00 */
[----:B------:R-:W-:Y:S02]  /*a280*/  IADD3.X R41, PT, PT, R43, R44, RZ, P0, !PT ;  /* 0x0000002c2b297210 */ /* 0x000fe400007fe4ff */
[----:B------:R-:W-:-:S04]  /*a290*/  IADD3 R46, P0, PT, R40, R25, RZ ;  /* 0x00000019282e7210 */ /* 0x000fc80007f1e0ff */
[----:B------:R-:W-:Y:S02]  /*a2a0*/  IADD3.X R47, PT, PT, R41, R44, RZ, P0, !PT ;  /* 0x0000002c292f7210 */ /* 0x000fe400007fe4ff */
[----:B------:R-:W4:Y:S04]  /*a2b0*/  LDG.E.64.CONSTANT R40, desc[UR12][R40.64] ;  /* 0x0000000c28287981 */ /* 0x000f28000c1e9b00 */
[----:B------:R0:W4:Y:S04]  /*a2c0*/  LDG.E.64.CONSTANT R42, desc[UR12][R26.64+0x10] ;  /* 0x0000100c1a2a7981 */ /* 0x000128000c1e9b00 */
[----:B------:R-:W4:Y:S01]  /*a2d0*/  LDG.E.64.CONSTANT R46, desc[UR12][R46.64] ;  /* 0x0000000c2e2e7981 */ /* 0x000f22000c1e9b00 */
[----:B------:R-:W-:Y:S01]  /*a2e0*/  IMAD.IADD R51, R51, 0x1, R2 ;  /* 0x0000000133337824 */ /* 0x000fe200078e0202 */
        /* <DEDUP_REMOVED lines=16> */
[----:B-----5:R-:W-:Y:S02]  /*a3f0*/  IMAD R7, R39, R36, RZ ;  /* 0x0000002427077224 */ /* 0x020fe400078e02ff */
[----:B------:R-:W-:-:S04]  /*a400*/  IMAD.WIDE.U32 R28, R36, R38, R28 ;  /* 0x00000026241c7225 */ /* 0x000fc800078e001c */
[----:B------:R-:W-:-:S05]  /*a410*/  IMAD R7, R37, R38, R7 ;  /* 0x0000002625077224 */ /* 0x000fca00078e0207 */
[----:B------:R-:W-:Y:S01]  /*a420*/  IADD3 R29, PT, PT, R29, R7, RZ ;  /* 0x000000071d1d7210 */ /* 0x000fe20007ffe0ff */
[----:B----4-:R-:W-:Y:S02]  /*a430*/  IMAD R7, R41, R42, RZ ;  /* 0x0000002a29077224 */ /* 0x010fe400078e02ff */
[----:B------:R-:W-:-:S04]  /*a440*/  IMAD.WIDE.U32 R28, R42, R40, R28 ;  /* 0x000000282a1c7225 */ /* 0x000fc800078e001c */
[----:B------:R-:W-:Y:S02]  /*a450*/  IMAD R7, R43, R40, R7 ;  /* 0x000000282b077224 */ /* 0x000fe400078e0207 */
[----:B------:R-:W-:Y:S02]  /*a460*/  IMAD R31, R47, R48, RZ ;  /* 0x000000302f1f7224 */ /* 0x000fe400078e02ff */
[----:B------:R-:W-:Y:S02]  /*a470*/  IMAD.IADD R29, R29, 0x1, R7 ;  /* 0x000000011d1d7824 */ /* 0x000fe400078e0207 */
[-C--:B------:R-:W-:Y:S02]  /*a480*/  IMAD R31, R49, R46.reuse, R31 ;  /* 0x0000002e311f7224 */ /* 0x080fe400078e021f */
[----:B------:R-:W-:-:S05]  /*a490*/  IMAD.WIDE.U32 R46, R48, R46, R28 ;  /* 0x0000002e302e7225 */ /* 0x000fca00078e001c */
[----:B------:R-:W-:Y:S02]  /*a4a0*/  IADD3 R2, PT, PT, R47, R31, RZ ;  /* 0x0000001f2f027210 */ /* 0x000fe40007ffe0ff */
[----:B------:R-:W-:Y:S01]  /*a4b0*/  MOV R7, R46 ;  /* 0x0000002e00077202 */ /* 0x000fe20000000f00 */
[----:B------:R-:W-:Y:S06]  /*a4c0*/  BRA.U UP2, `(.L_x_843) ;  /* 0xfffffff902d07547 */ /* 0x000fec000b83ffff */
.L_x_842:
        /* <DEDUP_REMOVED lines=15> */
[----:B------:R-:W-:-:S03]  /*a5c0*/  IADD3 R43, PT, PT, R35, R31, RZ ;  /* 0x0000001f232b7210 */ /* 0x000fc60007ffe0ff */
[----:B------:R-:W-:Y:S01]  /*a5d0*/  IMAD R29, R25, UR4, R0 ;  /* 0x00000004191d7c24 */ /* 0x000fe2000f8e0200 */
[----:B------:R-:W-:Y:S01]  /*a5e0*/  MOV R39, UR11 ;  /* 0x0000000b00277c02 */ /* 0x000fe20008000f00 */
[----:B------:R-:W-:-:S03]  /*a5f0*/  IMAD.U32 R38, RZ, RZ, UR10 ;  /* 0x0000000aff267e24 */ /* 0x000fc6000f8e00ff */
[----:B------:R-:W-:Y:S02]  /*a600*/  IADD3 R27, PT, PT, R27, R29, RZ ;  /* 0x0000001d1b1b7210 */ /* 0x000fe40007ffe0ff */
[C---:B--2---:R-:W-:Y:S01]  /*a610*/  LEA R40, P0, R26.reuse, UR20, 0x3 ;  /* 0x000000141a287c11 */ /* 0x044fe2000f8018ff */
[----:B------:R-:W2:Y:S03]  /*a620*/  LDG.E.64.CONSTANT R30, desc[UR12][R38.64] ;  /* 0x0000000c261e7981 */ /* 0x000ea6000c1e9b00 */
[----:B------:R-:W-:Y:S02]  /*a630*/  LEA.HI.X R41, R26, UR21, R27, 0x3, P0 ;  /* 0x000000151a297c11 */ /* 0x000fe400080f1c1b */
[----:B------:R-:W-:Y:S01]  /*a640*/  IADD3 R48, P0, PT, R40, R34, RZ ;  /* 0x0000002228307210 */ /* 0x000fe20007f1e0ff */
[----:B------:R-:W3:Y:S04]  /*a650*/  LDG.E.64.CONSTANT R26, desc[UR12][R38.64+0x8] ;  /* 0x0000080c261a7981 */ /* 0x000ee8000c1e9b00 */
[----:B------:R-:W2:Y:S01]  /*a660*/  LDG.E.64.CONSTANT R32, desc[UR12][R40.64] ;  /* 0x0000000c28207981 */ /* 0x000ea2000c1e9b00 */
[----:B------:R-:W-:-:S02]  /*a670*/  IADD3.X R49, PT, PT, R41, R43, RZ, P0, !PT ;  /* 0x0000002b29317210 */ /* 0x000fc400007fe4ff */
[----:B------:R-:W-:-:S03]  /*a680*/  IADD3 R46, P0, PT, R48, R34, RZ ;  /* 0x00000022302e7210 */ /* 0x000fc60007f1e0ff */
[----:B------:R0:W3:Y:S02]  /*a690*/  LDG.E.64.CONSTANT R28, desc[UR12][R48.64] ;  /* 0x0000000c301c7981 */ /* 0x0000e4000c1e9b00 */
[----:B------:R-:W-:Y:S01]  /*a6a0*/  IMAD.X R47, R49, 0x1, R43, P0 ;  /* 0x00000001312f7824 */ /* 0x000fe200000e062b */
[----:B------:R-:W-:Y:S01]  /*a6b0*/  IADD3 R42, P0, PT, R46, R34, RZ ;  /* 0x000000222e2a7210 */ /* 0x000fe20007f1e0ff */
[----:B------:R-:W4:Y:S04]  /*a6c0*/  LDG.E.64.CONSTANT R40, desc[UR12][R38.64+0x18] ;  /* 0x0000180c26287981 */ /* 0x000f28000c1e9b00 */
[----:B------:R-:W5:Y:S04]  /*a6d0*/  LDG.E.64.CONSTANT R34, desc[UR12][R38.64+0x10] ;  /* 0x0000100c26227981 */ /* 0x000f68000c1e9b00 */
[----:B------:R-:W5:Y:S01]  /*a6e0*/  LDG.E.64.CONSTANT R36, desc[UR12][R46.64] ;  /* 0x0000000c2e247981 */ /* 0x000f62000c1e9b00 */
[----:B------:R-:W-:-:S06]  /*a6f0*/  IADD3.X R43, PT, PT, R47, R43, RZ, P0, !PT ;  /* 0x0000002b2f2b7210 */ /* 0x000fcc00007fe4ff */
[----:B------:R-:W4:Y:S01]  /*a700*/  LDG.E.64.CONSTANT R42, desc[UR12][R42.64] ;  /* 0x0000000c2a2a7981 */ /* 0x000f22000c1e9b00 */
[----:B0-----:R-:W-:Y:S02]  /*a710*/  MOV R48, R7 ;  /* 0x0000000700307202 */ /* 0x001fe40000000f00 */
        /* <DEDUP_REMOVED lines=11> */
[----:B-----5:R-:W-:-:S04]  /*a7d0*/  IMAD R7, R37, R34, RZ ;  /* 0x0000002225077224 */ /* 0x020fc800078e02ff */
        /* <DEDUP_REMOVED lines=8> */
.L_x_845:
        /* <DEDUP_REMOVED lines=9> */
[C---:B-1----:R-:W-:Y:S01]  /*a8f0*/  IMAD R0, R24.reuse, UR5, RZ ;  /* 0x0000000518007c24 */ /* 0x042fe2000f8e02ff */
        /* <DEDUP_REMOVED lines=8> */
[----:B--2---:R-:W-:-:S03]  /*a980*/  LEA R34, P0, R26, UR20, 0x3 ;  /* 0x000000141a227c11 */ /* 0x004fc6000f8018ff */
[----:B------:R-:W2:Y:S01]  /*a990*/  LDG.E.64.CONSTANT R32, desc[UR12][R30.64] ;  /* 0x0000000c1e207981 */ /* 0x000ea2000c1e9b00 */
[----:B------:R-:W-:Y:S02]  /*a9a0*/  LEA.HI.X R35, R26, UR21, R29, 0x3, P0 ;  /* 0x000000151a237c11 */ /* 0x000fe400080f1c1d */
[C---:B------:R-:W-:Y:S01]  /*a9b0*/  LEA R28, P0, R24.reuse, R34, 0x3 ;  /* 0x00000022181c7211 */ /* 0x040fe200078018ff */
[----:B------:R0:W3:Y:S03]  /*a9c0*/  LDG.E.64.CONSTANT R26, desc[UR12][R30.64+0x8] ;  /* 0x0000080c1e1a7981 */ /* 0x0000e6000c1e9b00 */
[----:B------:R-:W-:Y:S01]  /*a9d0*/  LEA.HI.X R29, R24, R35, R25, 0x3, P0 ;  /* 0x00000023181d7211 */ /* 0x000fe200000f1c19 */
[----:B------:R-:W2:Y:S05]  /*a9e0*/  LDG.E.64.CONSTANT R36, desc[UR12][R34.64] ;  /* 0x0000000c22247981 */ /* 0x000eaa000c1e9b00 */
[----:B------:R-:W3:Y:S01]  /*a9f0*/  LDG.E.64.CONSTANT R28, desc[UR12][R28.64] ;  /* 0x0000000c1c1c7981 */ /* 0x000ee2000c1e9b00 */
[----:B0-----:R-:W-:-:S02]  /*aa00*/  MOV R30, R7 ;  /* 0x00000007001e7202 */ /* 0x001fc40000000f00 */
        /* <DEDUP_REMOVED lines=12> */
.L_x_846:
[----:B------:R-:W-:Y:S05]  /*aad0*/  BRA.U UP2, `(.L_x_844) ;  /* 0x0000000102547547 */ /* 0x000fea000b800000 */
[----:B------:R-:W2:Y:S01]  /*aae0*/  LDCU.64 UR20, c[0x0][0x388] ;  /* 0x00007100ff1477ac */ /* 0x000ea20008000a00 */
[----:B------:R-:W-:Y:S01]  /*aaf0*/  MOV R20, R10 ;  /* 0x0000000a00147202 */ /* 0x000fe20000000f00 */
[----:B-1----:R-:W-:Y:S01]  /*ab00*/  IMAD R0, R24, UR5, RZ ;  /* 0x0000000518007c24 */ /* 0x002fe2000f8e02ff */
[----:B------:R-:W-:-:S03]  /*ab10*/  ULEA UR10, UP2, UR4, UR6, 0x3 ;  /* 0x00000006040a7291 */ /* 0x000fc6000f8418ff */
[----:B------:R-:W-:-:S04]  /*ab20*/  IMAD.WIDE.U32 R20, R24, UR4, R20 ;  /* 0x0000000418147c25 */ /* 0x000fc8000f8e0014 */
[----:B------:R-:W-:Y:S01]  /*ab30*/  IMAD R25, R25, UR4, R0 ;  /* 0x0000000419197c24 */ /* 0x000fe2000f8e0200 */
[----:B------:R-:W-:Y:S01]  /*ab40*/  ULEA.HI.X UR4, UR4, UR7, UR5, 0x3, UP2 ;  /* 0x0000000704047291 */ /* 0x000fe200090f1c05 */
[----:B------:R-:W-:Y:S02]  /*ab50*/  MOV R10, UR10 ;  /* 0x0000000a000a7c02 */ /* 0x000fe40008000f00 */
[----:B------:R-:W-:-:S03]  /*ab60*/  IMAD.IADD R21, R21, 0x1, R25 ;  /* 0x0000000115157824 */ /* 0x000fc600078e0219 */
[----:B------:R-:W-:Y:S02]  /*ab70*/  MOV R11, UR4 ;  /* 0x00000004000b7c02 */ /* 0x000fe40008000f00 */
[----:B--2---:R-:W-:-:S04]  /*ab80*/  LEA R24, P0, R20, UR20, 0x3 ;  /* 0x0000001414187c11 */ /* 0x004fc8000f8018ff */
[----:B------:R-:W-:Y:S01]  /*ab90*/  LEA.HI.X R25, R20, UR21, R21, 0x3, P0 ;  /* 0x0000001514197c11 */ /* 0x000fe200080f1c15 */
        /* <DEDUP_REMOVED lines=9> */
.L_x_844:
        /* <DEDUP_REMOVED lines=9> */
[----:B------:R-:W2:Y:S01]  /*acc0*/  LDCU.64 UR4, c[0x0][0x388] ;  /* 0x00007100ff0477ac */ /* 0x000ea20008000a00 */
[----:B------:R-:W3:Y:S01]  /*acd0*/  LDC.64 R22, c[0x0][0x3a8] ;  /* 0x0000ea00ff167b82 */ /* 0x000ee20000000a00 */
[----:B------:R-:W-:Y:S01]  /*ace0*/  MOV R8, RZ ;  /* 0x000000ff00087202 */ /* 0x000fe20000000f00 */
[----:B------:R-:W-:Y:S01]  /*acf0*/  UIADD3 UR10, UP2, UPT, UR6, 0x20, URZ ;  /* 0x00000020060a7890 */ /* 0x000fe2000ff5e0ff */
[----:B------:R-:W-:-:S03]  /*ad00*/  MOV R0, RZ ;  /* 0x000000ff00007202 */ /* 0x000fc60000000f00 */
[----:B------:R-:W-:Y:S02]  /*ad10*/  UIADD3.X UR11, UPT, UPT, URZ, UR7, URZ, UP2, !UPT ;  /* 0x00000007ff0b7290 */ /* 0x000fe400097fe4ff */
[----:B-1----:R-:W-:-:S04]  /*ad20*/  IMAD.U32 R24, RZ, RZ, UR10 ;  /* 0x0000000aff187e24 */ /* 0x002fc8000f8e00ff */
[----:B------:R-:W-:Y:S02]  /*ad30*/  MOV R25, UR11 ;  /* 0x0000000b00197c02 */ /* 0x000fe40008000f00 */
[----:B--2---:R-:W-:Y:S01]  /*ad40*/  LEA R50, P0, R10, UR4, 0x3 ;  /* 0x000000040a327c11 */ /* 0x004fe2000f8018ff */
[----:B------:R-:W-:-:S03]  /*ad50*/  ULOP3.LUT UR4, UR8, 0xfffffff8, URZ, 0xc0, !UPT ;  /* 0xfffffff808047892 */ /* 0x000fc6000f8ec0ff */
[----:B------:R-:W-:Y:S01]  /*ad60*/  LEA.HI.X R44, R10, UR5, R21, 0x3, P0 ;  /* 0x000000050a2c7c11 */ /* 0x000fe200080f1c15 */
[----:B------:R-:W-:Y:S01]  /*ad70*/  ULOP3.LUT UR5, UR9, 0x7fffffff, URZ, 0xc0, !UPT ;  /* 0x7fffffff09057892 */ /* 0x000fe2000f8ec0ff */
[C-C-:B---3--:R-:W-:Y:S02]  /*ad80*/  SHF.L.U64.HI R51, R22.reuse, 0x3, R23.reuse ;  /* 0x0000000316337819 */ /* 0x148fe40000010217 */
[----:B------:R-:W-:Y:S01]  /*ad90*/  UMOV UR10, UR4 ;  /* 0x00000004000a7c82 */ /* 0x000fe20008000000 */
[C---:B------:R-:W-:Y:S02]  /*ada0*/  SHF.L.U64.HI R52, R22.reuse, 0x6, R23 ;  /* 0x0000000616347819 */ /* 0x040fe40000010217 */
[----:B------:R-:W-:Y:S01]  /*adb0*/  SHF.L.U32 R23, R22, 0x3, RZ ;  /* 0x0000000316177819 */ /* 0x000fe200000006ff */
[----:B------:R-:W-:-:S06]  /*adc0*/  UMOV UR11, UR5 ;  /* 0x00000005000b7c82 */ /* 0x000fcc0008000000 */
.L_x_848:
[----:B0-----:R-:W-:Y:S01]  /*add0*/  MOV R26, R50 ;  /* 0x00000032001a7202 */ /* 0x001fe20000000f00 */
[----:B------:R-:W-:Y:S01]  /*ade0*/  IMAD.MOV.U32 R27, RZ, RZ, R44 ;  /* 0x000000ffff1b7224 */ /* 0x000fe200078e002c */
[----:B------:R-:W2:Y:S01]  /*adf0*/  LDG.E.64.CONSTANT R36, desc[UR12][R24.64+-0x20] ;  /* 0xffffe00c18247981 */ /* 0x000ea2000c1e9b00 */
[----:B------:R-:W-:-:S03]  /*ae00*/  IADD3 R32, P0, PT, R50, R23, RZ ;  /* 0x0000001732207210 */ /* 0x000fc60007f1e0ff */
[----:B------:R-:W3:Y:S04]  /*ae10*/  LDG.E.64.CONSTANT R30, desc[UR12][R24.64+-0x18] ;  /* 0xffffe80c181e7981 */ /* 0x000ee8000c1e9b00 */
[----:B------:R-:W2:Y:S01]  /*ae20*/  LDG.E.64.CONSTANT R26, desc[UR12][R26.64] ;  /* 0x0000000c1a1a7981 */ /* 0x000ea2000c1e9b00 */
[----:B------:R-:W-:Y:S02]  /*ae30*/  IADD3.X R33, PT, PT, R44, R51, RZ, P0, !PT ;  /* 0x000000332c217210 */ /* 0x000fe400007fe4ff */
[----:B------:R-:W-:Y:S01]  /*ae40*/  IADD3 R34, P0, PT, R32, R23, RZ ;  /* 0x0000001720227210 */ /* 0x000fe20007f1e0ff */
[----:B------:R-:W-:Y:S01]  /*ae50*/  IMAD.MOV.U32 R39, RZ, RZ, R0 ;  /* 0x000000ffff277224 */ /* 0x000fe200078e0000 */
[----:B------:R-:W-:Y:S01]  /*ae60*/  MOV R38, R8 ;  /* 0x0000000800267202 */ /* 0x000fe20000000f00 */
[----:B------:R-:W3:Y:S01]  /*ae70*/  LDG.E.64.CONSTANT R28, desc[UR12][R32.64] ;  /* 0x0000000c201c7981 */ /* 0x000ee2000c1e9b00 */
[----:B------:R-:W-:-:S03]  /*ae80*/  IADD3.X R35, PT, PT, R33, R51, RZ, P0, !PT ;  /* 0x0000003321237210 */ /* 0x000fc600007fe4ff */
[----:B------:R-:W4:Y:S04]  /*ae90*/  LDG.E.64.CONSTANT R48, desc[UR12][R24.64+-0x8] ;  /* 0xfffff80c18307981 */ /* 0x000f28000c1e9b00 */
[----:B------:R0:W5:Y:S04]  /*aea0*/  LDG.E.64.CONSTANT R46, desc[UR12][R34.64] ;  /* 0x0000000c222e7981 */ /* 0x000168000c1e9b00 */
[----:B------:R-:W5:Y:S04]  /*aeb0*/  LDG.E.64.CONSTANT R32, desc[UR12][R24.64+-0x10] ;  /* 0xfffff00c18207981 */ /* 0x000f68000c1e9b00 */
        /* <DEDUP_REMOVED lines=16> */
[----:B------:R-:W-:Y:S01]  /*afc0*/  IMAD.IADD R35, R35, 0x1, R41 ;  /* 0x0000000123237824 */ /* 0x000fe200078e0229 */
[----:B------:R-:W-:Y:S01]  /*afd0*/  IADD3.X R39, PT, PT, R37, R51, RZ, P0, !PT ;  /* 0x0000003325277210 */ /* 0x000fe200007fe4ff */
[----:B-----5:R-:W-:-:S04]  /*afe0*/  IMAD R41, R47, R32, RZ ;  /* 0x000000202f297224 */ /* 0x020fc800078e02ff */
[-C--:B------:R-:W-:Y:S02]  /*aff0*/  IMAD R0, R33, R46.reuse, R41 ;  /* 0x0000002e21007224 */ /* 0x080fe400078e0229 */
[----:B------:R-:W-:Y:S01]  /*b000*/  IMAD.WIDE.U32 R46, R32, R46, R34 ;  /* 0x0000002e202e7225 */ /* 0x000fe200078e0022 */
[----:B0-----:R-:W-:Y:S01]  /*b010*/  IADD3 R36, P0, PT, R38, R23, RZ ;  /* 0x0000001726247210 */ /* 0x001fe20007f1e0ff */
[----:B------:R-:W3:Y:S04]  /*b020*/  LDG.E.64.CONSTANT R32, desc[UR12][R24.64+0x8] ;  /* 0x0000080c18207981 */ /* 0x000ee8000c1e9b00 */
[----:B------:R-:W3:Y:S01]  /*b030*/  LDG.E.64.CONSTANT R34, desc[UR12][R38.64] ;  /* 0x0000000c26227981 */ /* 0x000ee2000c1e9b00 */
[----:B------:R-:W-:Y:S02]  /*b040*/  IADD3.X R37, PT, PT, R39, R51, RZ, P0, !PT ;  /* 0x0000003327257210 */ /* 0x000fe400007fe4ff */
[----:B------:R-:W-:-:S04]  /*b050*/  IADD3 R40, P0, PT, R36, R23, RZ ;  /* 0x0000001724287210 */ /* 0x000fc80007f1e0ff */
[----:B------:R-:W-:Y:S02]  /*b060*/  IADD3.X R41, PT, PT, R37, R51, RZ, P0, !PT ;  /* 0x0000003325297210 */ /* 0x000fe400007fe4ff */
[----:B------:R-:W5:Y:S04]  /*b070*/  LDG.E.64.CONSTANT R36, desc[UR12][R36.64] ;  /* 0x0000000c24247981 */ /* 0x000f68000c1e9b00 */
[----:B------:R0:W5:Y:S04]  /*b080*/  LDG.E.64.CONSTANT R38, desc[UR12][R24.64+0x10] ;  /* 0x0000100c18267981 */ /* 0x000168000c1e9b00 */
[----:B------:R-:W5:Y:S01]  /*b090*/  LDG.E.64.CONSTANT R40, desc[UR12][R40.64] ;  /* 0x0000000c28287981 */ /* 0x000f62000c1e9b00 */
        /* <DEDUP_REMOVED lines=9> */
[----:B----4-:R-:W-:-:S04]  /*b130*/  IMAD R27, R27, R48, RZ ;  /* 0x000000301b1b7224 */ /* 0x010fc800078e02ff */
[-C--:B------:R-:W-:Y:S02]  /*b140*/  IMAD R49, R49, R26.reuse, R27 ;  /* 0x0000001a31317224 */ /* 0x080fe400078e021b */
[----:B------:R-:W-:-:S05]  /*b150*/  IMAD.WIDE.U32 R26, R48, R26, R46 ;  /* 0x0000001a301a7225 */ /* 0x000fca00078e002e */
[----:B------:R-:W-:Y:S01]  /*b160*/  IADD3 R27, PT, PT, R27, R49, RZ ;  /* 0x000000311b1b7210 */ /* 0x000fe20007ffe0ff */
[----:B--2---:R-:W-:Y:S02]  /*b170*/  IMAD R31, R31, R28, RZ ;  /* 0x0000001c1f1f7224 */ /* 0x004fe400078e02ff */
[----:B------:R-:W-:-:S04]  /*b180*/  IMAD.WIDE.U32 R26, R28, R30, R26 ;  /* 0x0000001e1c1a7225 */ /* 0x000fc800078e001a */
[----:B------:R-:W-:-:S05]  /*b190*/  IMAD R31, R29, R30, R31 ;  /* 0x0000001e1d1f7224 */ /* 0x000fca00078e021f */
[----:B------:R-:W-:Y:S01]  /*b1a0*/  IADD3 R27, PT, PT, R27, R31, RZ ;  /* 0x0000001f1b1b7210 */ /* 0x000fe20007ffe0ff */
[----:B---3--:R-:W-:Y:S02]  /*b1b0*/  IMAD R29, R35, R32, RZ ;  /* 0x00000020231d7224 */ /* 0x008fe400078e02ff */
[----:B------:R-:W-:-:S04]  /*b1c0*/  IMAD.WIDE.U32 R26, R32, R34, R26 ;  /* 0x00000022201a7225 */ /* 0x000fc800078e001a */
[----:B------:R-:W-:-:S05]  /*b1d0*/  IMAD R29, R33, R34, R29 ;  /* 0x00000022211d7224 */ /* 0x000fca00078e021d */
[----:B------:R-:W-:Y:S01]  /*b1e0*/  IADD3 R27, PT, PT, R27, R29, RZ ;  /* 0x0000001d1b1b7210 */ /* 0x000fe20007ffe0ff */
[----:B-----5:R-:W-:Y:S02]  /*b1f0*/  IMAD R29, R37, R38, RZ ;  /* 0x00000026251d7224 */ /* 0x020fe400078e02ff */
        /* <DEDUP_REMOVED lines=9> */
.L_x_847:
        /* <DEDUP_REMOVED lines=8> */
[----:B------:R-:W-:Y:S01]  /*b310*/  MOV R20, R10 ;  /* 0x0000000a00147202 */ /* 0x000fe20000000f00 */
[C---:B0-2---:R-:W-:Y:S01]  /*b320*/  IMAD R26, R22.reuse, UR5, RZ ;  /* 0x00000005161a7c24 */ /* 0x045fe2000f8e02ff */
[----:B------:R-:W-:Y:S01]  /*b330*/  SHF.L.U32 R29, R23, 0x3, RZ ;  /* 0x00000003171d7819 */ /* 0x000fe200000006ff */
[----:B------:R-:W-:Y:S01]  /*b340*/  ULEA UR10, UP3, UR4, UR6, 0x3 ;  /* 0x00000006040a7291 */ /* 0x000fe2000f8618ff */
[----:B------:R-:W-:-:S03]  /*b350*/  IMAD.WIDE.U32 R36, R22, 0x8, RZ ;  /* 0x0000000816247825 */ /* 0x000fc600078e00ff */
[----:B------:R-:W-:Y:S02]  /*b360*/  ULEA.HI.X UR11, UR4, UR7, UR5, 0x3, UP3 ;  /* 0x00000007040b7291 */ /* 0x000fe400098f1c05 */
[----:B-1----:R-:W-:Y:S01]  /*b370*/  IMAD.WIDE.U32 R24, R22, UR4, R20 ;  /* 0x0000000416187c25 */ /* 0x002fe2000f8e0014 */
[----:B------:R-:W-:-:S03]  /*b380*/  IADD3 R37, PT, PT, R37, R29, RZ ;  /* 0x0000001d25257210 */ /* 0x000fc60007ffe0ff */
[----:B------:R-:W-:Y:S01]  /*b390*/  IMAD R27, R23, UR4, R26 ;  /* 0x00000004171b7c24 */ /* 0x000fe2000f8e021a */
[----:B------:R-:W-:Y:S01]  /*b3a0*/  MOV R39, UR11 ;  /* 0x0000000b00277c02 */ /* 0x000fe20008000f00 */
[----:B------:R-:W-:-:S03]  /*b3b0*/  IMAD.U32 R38, RZ, RZ, UR10 ;  /* 0x0000000aff267e24 */ /* 0x000fc6000f8e00ff */
[----:B------:R-:W-:Y:S02]  /*b3c0*/  IADD3 R25, PT, PT, R25, R27, RZ ;  /* 0x0000001b19197210 */ /* 0x000fe40007ffe0ff */
[C---:B---3--:R-:W-:Y:S01]  /*b3d0*/  LEA R42, P0, R24.reuse, UR20, 0x3 ;  /* 0x00000014182a7c11 */ /* 0x048fe2000f8018ff */
[----:B------:R-:W2:Y:S03]  /*b3e0*/  LDG.E.64.CONSTANT R32, desc[UR12][R38.64] ;  /* 0x0000000c26207981 */ /* 0x000ea6000c1e9b00 */
[----:B------:R-:W-:Y:S01]  /*b3f0*/  LEA.HI.X R43, R24, UR21, R25, 0x3, P0 ;  /* 0x00000015182b7c11 */ /* 0x000fe200080f1c19 */
[----:B------:R-:W3:Y:S01]  /*b400*/  LDG.E.64.CONSTANT R28, desc[UR12][R38.64+0x8] ;  /* 0x0000080c261c7981 */ /* 0x000ee2000c1e9b00 */
[----:B------:R-:W-:-:S03]  /*b410*/  IADD3 R46, P0, PT, R42, R36, RZ ;  /* 0x000000242a2e7210 */ /* 0x000fc60007f1e0ff */
[----:B------:R-:W2:Y:S01]  /*b420*/  LDG.E.64.CONSTANT R34, desc[UR12][R42.64] ;  /* 0x0000000c2a227981 */ /* 0x000ea2000c1e9b00 */
[----:B------:R-:W-:Y:S02]  /*b430*/  IADD3.X R47, PT, PT, R43, R37, RZ, P0, !PT ;  /* 0x000000252b2f7210 */ /* 0x000fe400007fe4ff */
[-C--:B------:R-:W-:Y:S01]  /*b440*/  IADD3 R40, P0, PT, R46, R36.reuse, RZ ;  /* 0x000000242e287210 */ /* 0x080fe20007f1e0ff */
[----:B------:R-:W4:Y:S04]  /*b450*/  LDG.E.64.CONSTANT R24, desc[UR12][R38.64+0x10] ;  /* 0x0000100c26187981 */ /* 0x000f28000c1e9b00 */
[----:B------:R0:W3:Y:S01]  /*b460*/  LDG.E.64.CONSTANT R30, desc[UR12][R46.64] ;  /* 0x0000000c2e1e7981 */ /* 0x0000e2000c1e9b00 */
[----:B------:R-:W-:Y:S01]  /*b470*/  IMAD.X R41, R47, 0x1, R37, P0 ;  /* 0x000000012f297824 */ /* 0x000fe200000e0625 */
[----:B------:R-:W-:-:S02]  /*b480*/  IADD3 R36, P0, PT, R40, R36, RZ ;  /* 0x0000002428247210 */ /* 0x000fc40007f1e0ff */
[----:B------:R-:W5:Y:S04]  /*b490*/  LDG.E.64.CONSTANT R42, desc[UR12][R38.64+0x18] ;  /* 0x0000180c262a7981 */ /* 0x000f68000c1e9b00 */
[----:B------:R-:W4:Y:S01]  /*b4a0*/  LDG.E.64.CONSTANT R26, desc[UR12][R40.64] ;  /* 0x0000000c281a7981 */ /* 0x000f22000c1e9b00 */
        /* <DEDUP_REMOVED lines=23> */
.L_x_850:
        /* <DEDUP_REMOVED lines=9> */
[C---:B0-2---:R-:W-:Y:S01]  /*b6b0*/  IMAD R26, R22.reuse, UR5, RZ ;  /* 0x00000005161a7c24 */ /* 0x045fe2000f8e02ff */
        /* <DEDUP_REMOVED lines=29> */
.L_x_851:
[----:B------:R-:W-:Y:S05]  /*b890*/  BRA.U UP2, `(.L_x_849) ;  /* 0x0000000102547547 */ /* 0x000fea000b800000 */
[----:B------:R-:W3:Y:S01]  /*b8a0*/  LDCU.64 UR20, c[0x0][0x388] ;  /* 0x00007100ff1477ac */ /* 0x000ee20008000a00 */
[----:B------:R-:W-:Y:S01]  /*b8b0*/  MOV R20, R10 ;  /* 0x0000000a00147202 */ /* 0x000fe20000000f00 */
[----:B-12---:R-:W-:Y:S01]  /*b8c0*/  IMAD R24, R22, UR5, RZ ;  /* 0x0000000516187c24 */ /* 0x006fe2000f8e02ff */
        /* <DEDUP_REMOVED lines=18> */
.L_x_849:
[----:B------:R-:W-:Y:S01]  /*b9f0*/  IMAD R17, R17, UR14, RZ ;  /* 0x0000000e11117c24 */ /* 0x000fe2000f8e02ff */
[----:B------:R-:W-:Y:S01]  /*ba00*/  CS2R R42, SRZ ;  /* 0x00000000002a7805 */ /* 0x000fe2000001ff00 */
[C---:B------:R-:W-:Y:S01]  /*ba10*/  IMAD.WIDE.U32 R10, R16.reuse, UR14, RZ ;  /* 0x0000000e100a7c25 */ /* 0x040fe2000f8e00ff */
[----:B------:R-:W-:Y:S01]  /*ba20*/  UMOV UR4, URZ ;  /* 0x000000ff00047c82 */ /* 0x000fe20008000000 */
[----:B------:R-:W-:Y:S02]  /*ba30*/  UMOV UR5, URZ ;  /* 0x000000ff00057c82 */ /* 0x000fe40008000000 */
[----:B------:R-:W-:-:S05]  /*ba40*/  IMAD R17, R16, UR15, R17 ;  /* 0x0000000f10117c24 */ /* 0x000fca000f8e0211 */
[----:B------:R-:W-:Y:S01]  /*ba50*/  IADD3 R17, PT, PT, R11, R17, RZ ;  /* 0x000000110b117210 */ /* 0x000fe20007ffe0ff */
[----:B------:R-:W-:Y:S06]  /*ba60*/  BRA.U !UP0, `(.L_x_852) ;  /* 0x00000005086c7547 */ /* 0x000fec000b800000 */
[----:B------:R-:W3:Y:S01]  /*ba70*/  LDCU.64 UR4, c[0x0][0x388] ;  /* 0x00007100ff0477ac */ /* 0x000ee20008000a00 */
[----:B------:R-:W4:Y:S01]  /*ba80*/  LDC.64 R20, c[0x0][0x3a8] ;  /* 0x0000ea00ff147b82 */ /* 0x000f220000000a00 */
[----:B------:R-:W-:Y:S01]  /*ba90*/  CS2R R42, SRZ ;  /* 0x00000000002a7805 */ /* 0x000fe2000001ff00 */
[----:B------:R-:W-:-:S04]  /*baa0*/  UIADD3 UR10, UP2, UPT, UR6, 0x20, URZ ;  /* 0x00000020060a7890 */ /* 0x000fc8000ff5e0ff */
[----:B------:R-:W-:Y:S02]  /*bab0*/  UIADD3.X UR11, UPT, UPT, URZ, UR7, URZ, UP2, !UPT ;  /* 0x00000007ff0b7290 */ /* 0x000fe400097fe4ff */
[----:B--2---:R-:W-:-:S04]  /*bac0*/  IMAD.U32 R22, RZ, RZ, UR10 ;  /* 0x0000000aff167e24 */ /* 0x004fc8000f8e00ff */
[----:B------:R-:W-:Y:S02]  /*bad0*/  MOV R23, UR11 ;  /* 0x0000000b00177c02 */ /* 0x000fe40008000f00 */
[----:B---3--:R-:W-:Y:S01]  /*bae0*/  LEA R48, P0, R10, UR4, 0x3 ;  /* 0x000000040a307c11 */ /* 0x008fe2000f8018ff */
[----:B------:R-:W-:-:S03]  /*baf0*/  ULOP3.LUT UR4, UR8, 0xfffffff8, URZ, 0xc0, !UPT ;  /* 0xfffffff808047892 */ /* 0x000fc6000f8ec0ff */
[----:B------:R-:W-:Y:S01]  /*bb00*/  LEA.HI.X R44, R10, UR5, R17, 0x3, P0 ;  /* 0x000000050a2c7c11 */ /* 0x000fe200080f1c11 */
[----:B------:R-:W-:Y:S01]  /*bb10*/  ULOP3.LUT UR5, UR9, 0x7fffffff, URZ, 0xc0, !UPT ;  /* 0x7fffffff09057892 */ /* 0x000fe2000f8ec0ff */
[C-C-:B----4-:R-:W-:Y:S02]  /*bb20*/  SHF.L.U64.HI R49, R20.reuse, 0x3, R21.reuse ;  /* 0x0000000314317819 */ /* 0x150fe40000010215 */
[----:B------:R-:W-:Y:S01]  /*bb30*/  UMOV UR10, UR4 ;  /* 0x00000004000a7c82 */ /* 0x000fe20008000000 */
[C---:B------:R-:W-:Y:S02]  /*bb40*/  SHF.L.U64.HI R50, R20.reuse, 0x6, R21 ;  /* 0x0000000614327819 */ /* 0x040fe40000010215 */
[----:B------:R-:W-:Y:S01]  /*bb50*/  SHF.L.U32 R21, R20, 0x3, RZ ;  /* 0x0000000314157819 */ /* 0x000fe200000006ff */
[----:B------:R-:W-:-:S06]  /*bb60*/  UMOV UR11, UR5 ;  /* 0x00000005000b7c82 */ /* 0x000fcc0008000000 */
.L_x_853:
[----:B------:R-:W-:Y:S01]  /*bb70*/  MOV R32, R48 ;  /* 0x0000003000207202 */ /* 0x000fe20000000f00 */
[----:B------:R-:W-:Y:S01]  /*bb80*/  IMAD.MOV.U32 R33, RZ, RZ, R44 ;  /* 0x000000ffff217224 */ /* 0x000fe200078e002c */
[----:B------:R-:W2:Y:S01]  /*bb90*/  LDG.E.64.CONSTANT R36, desc[UR12][R22.64+-0x20] ;  /* 0xffffe00c16247981 */ /* 0x000ea2000c1e9b00 */
[----:B------:R-:W-:-:S03]  /*bba0*/  IADD3 R28, P0, PT, R48, R21, RZ ;  /* 0x00000015301c7210 */ /* 0x000fc60007f1e0ff */
[----:B0-----:R-:W3:Y:S04]  /*bbb0*/  LDG.E.64.CONSTANT R26, desc[UR12][R22.64+-0x18] ;  /* 0xffffe80c161a7981 */ /* 0x001ee8000c1e9b00 */
[----:B------:R-:W2:Y:S01]  /*bbc0*/  LDG.E.64.CONSTANT R32, desc[UR12][R32.64] ;  /* 0x0000000c20207981 */ /* 0x000ea2000c1e9b00 */
[----:B------:R-:W-:Y:S02]  /*bbd0*/  IADD3.X R29, PT, PT, R44, R49, RZ, P0, !PT ;  /* 0x000000312c1d7210 */ /* 0x000fe400007fe4ff */
[----:B------:R-:W-:Y:S01]  /*bbe0*/  IADD3 R30, P0, PT, R28, R21, RZ ;  /* 0x000000151c1e7210 */ /* 0x000fe20007f1e0ff */
[----:B------:R-:W-:Y:S01]  /*bbf0*/  IMAD.MOV.U32 R35, RZ, RZ, R43 ;  /* 0x000000ffff237224 */ /* 0x000fe200078e002b */
[----:B------:R-:W-:Y:S01]  /*bc00*/  MOV R34, R42 ;  /* 0x0000002a00227202 */ /* 0x000fe20000000f00 */
[----:B-1----:R-:W3:Y:S01]  /*bc10*/  LDG.E.64.CONSTANT R24, desc[UR12][R28.64] ;  /* 0x0000000c1c187981 */ /* 0x002ee2000c1e9b00 */
[----:B------:R-:W-:-:S03]  /*bc20*/  IADD3.X R31, PT, PT, R29, R49, RZ, P0, !PT ;  /* 0x000000311d1f7210 */ /* 0x000fc600007fe4ff */
[----:B------:R-:W4:Y:S04]  /*bc30*/  LDG.E.64.CONSTANT R46, desc[UR12][R22.64+-0x8] ;  /* 0xfffff80c162e7981 */ /* 0x000f28000c1e9b00 */
[----:B------:R0:W5:Y:S04]  /*bc40*/  LDG.E.64.CONSTANT R40, desc[UR12][R30.64] ;  /* 0x0000000c1e287981 */ /* 0x000168000c1e9b00 */
[----:B------:R-:W5:Y:S04]  /*bc50*/  LDG.E.64.CONSTANT R28, desc[UR12][R22.64+-0x10] ;  /* 0xfffff00c161c7981 */ /* 0x000f68000c1e9b00 */
[----:B------:R-:W4:Y:S01]  /*bc60*/  LDG.E.64.CONSTANT R38, desc[UR12][R22.64+0x18] ;  /* 0x0000180c16267981 */ /* 0x000f22000c1e9b00 */
[----:B0-----:R-:W-:-:S04]  /*bc70*/  IADD3 R30, P0, PT, R30, R21, RZ ;  /* 0x000000151e1e7210 */ /* 0x001fc80007f1e0ff */
[----:B------:R-:W-:-:S05]  /*bc80*/  IADD3.X R31, PT, PT, R31, R49, RZ, P0, !PT ;  /* 0x000000311f1f7210 */ /* 0x000fca00007fe4ff */
[----:B------:R0:W4:Y:S01]  /*bc90*/  LDG.E.64.CONSTANT R42, desc[UR12][R30.64] ;  /* 0x0000000c1e2a7981 */ /* 0x000122000c1e9b00 */
[----:B--2---:R-:W-:Y:S02]  /*bca0*/  IMAD R33, R33, R36, RZ ;  /* 0x0000002421217224 */ /* 0x004fe400078e02ff */
[----:B------:R-:W-:-:S04]  /*bcb0*/  IMAD.WIDE.U32 R34, R36, R32, R34 ;  /* 0x0000002024227225 */ /* 0x000fc800078e0022 */
[----:B------:R-:W-:Y:S01]  /*bcc0*/  IMAD R33, R37, R32, R33 ;  /* 0x0000002025217224 */ /* 0x000fe200078e0221 */
[----:B------:R-:W-:Y:S01]  /*bcd0*/  IADD3 R32, P0, PT, R30, R21, RZ ;  /* 0x000000151e207210 */ /* 0x000fe20007f1e0ff */
[----:B---3--:R-:W-:-:S03]  /*bce0*/  IMAD R25, R25, R26, RZ ;  /* 0x0000001a19197224 */ /* 0x008fc600078e02ff */
[----:B------:R-:W-:Y:S02]  /*bcf0*/  IADD3 R35, PT, PT, R35, R33, RZ ;  /* 0x0000002123237210 */ /* 0x000fe40007ffe0ff */
[----:B------:R-:W-:Y:S01]  /*bd00*/  IADD3.X R33, PT, PT, R31, R49, RZ, P0, !PT ;  /* 0x000000311f217210 */ /* 0x000fe200007fe4ff */
[-C--:B------:R-:W-:Y:S02]  /*bd10*/  IMAD R37, R27, R24.reuse, R25 ;  /* 0x000000181b257224 */ /* 0x080fe400078e0219 */
[----:B0-----:R-:W-:Y:S02]  /*bd20*/  IMAD.WIDE.U32 R30, R26, R24, R34 ;  /* 0x000000181a1e7225 */ /* 0x001fe400078e0022 */
[----:B------:R-:W2:Y:S01]  /*bd30*/  LDG.E.64.CONSTANT R24, desc[UR12][R22.64] ;  /* 0x0000000c16187981 */ /* 0x000ea2000c1e9b00 */
[----:B------:R-:W-:-:S03]  /*bd40*/  IADD3 R34, P0, PT, R32, R21, RZ ;  /* 0x0000001520227210 */ /* 0x000fc60007f1e0ff */
        /* <DEDUP_REMOVED lines=15> */
[----:B------:R-:W-:-:S02]  /*be40*/  IMAD.IADD R41, R41, 0x1, R51 ;  /* 0x0000000129297824 */ /* 0x000fc400078e0233 */
[----:B----4-:R-:W-:Y:S02]  /*be50*/  IMAD R43, R43, R46, RZ ;  /* 0x0000002e2b2b7224 */ /* 0x010fe400078e02ff */
        /* <DEDUP_REMOVED lines=26> */
[----:B------:R-:W-:Y:S01]  /*c000*/  IADD3 R43, PT, PT, R43, R29, RZ ;  /* 0x0000001d2b2b7210 */ /* 0x000fe20007ffe0ff */
[----:B------:R-:W-:Y:S06]  /*c010*/  BRA.U UP2, `(.L_x_853) ;  /* 0xfffffff902d47547 */ /* 0x000fec000b83ffff */
.L_x_852:
        /* <DEDUP_REMOVED lines=8> */
[C---:B-1-3--:R-:W-:Y:S01]  /*c0a0*/  IMAD R24, R20.reuse, UR5, RZ ;  /* 0x0000000514187c24 */ /* 0x04afe2000f8e02ff */
[C---:B0-----:R-:W-:Y:S01]  /*c0b0*/  SHF.L.U32 R27, R21.reuse, 0x3, RZ ;  /* 0x00000003151b7819 */ /* 0x041fe200000006ff */
[----:B------:R-:W-:Y:S01]  /*c0c0*/  IMAD.MOV.U32 R16, RZ, RZ, R10 ;  /* 0x000000ffff107224 */ /* 0x000fe200078e000a */
[----:B------:R-:W-:Y:S02]  /*c0d0*/  ULEA UR10, UP3, UR4, UR6, 0x3 ;  /* 0x00000006040a7291 */ /* 0x000fe4000f8618ff */
[----:B------:R-:W-:Y:S02]  /*c0e0*/  IMAD R25, R21, UR4, R24 ;  /* 0x0000000415197c24 */ /* 0x000fe4000f8e0218 */
[----:B--2---:R-:W-:Y:S01]  /*c0f0*/  IMAD.WIDE.U32 R22, R20, UR4, R16 ;  /* 0x0000000414167c25 */ /* 0x004fe2000f8e0010 */
[----:B------:R-:W-:Y:S01]  /*c100*/  ULEA.HI.X UR11, UR4, UR7, UR5, 0x3, UP3 ;  /* 0x00000007040b7291 */ /* 0x000fe200098f1c05 */
[----:B------:R-:W-:-:S02]  /*c110*/  MOV R38, UR10 ;  /* 0x0000000a00267c02 */ /* 0x000fc40008000f00 */
[----:B------:R-:W-:Y:S01]  /*c120*/  IMAD.WIDE.U32 R32, R20, 0x8, RZ ;  /* 0x0000000814207825 */ /* 0x000fe200078e00ff */
[----:B------:R-:W-:-:S03]  /*c130*/  IADD3 R23, PT, PT, R23, R25, RZ ;  /* 0x0000001917177210 */ /* 0x000fc60007ffe0ff */
[----:B------:R-:W-:Y:S01]  /*c140*/  IMAD.U32 R39, RZ, RZ, UR11 ;  /* 0x0000000bff277e24 */ /* 0x000fe2000f8e00ff */
[----:B------:R-:W-:Y:S02]  /*c150*/  IADD3 R33, PT, PT, R33, R27, RZ ;  /* 0x0000001b21217210 */ /* 0x000fe40007ffe0ff */
[C---:B----4-:R-:W-:Y:S02]  /*c160*/  LEA R40, P0, R22.reuse, UR20, 0x3 ;  /* 0x0000001416287c11 */ /* 0x050fe4000f8018ff */
[----:B------:R-:W2:Y:S02]  /*c170*/  LDG.E.64.CONSTANT R26, desc[UR12][R38.64+0x8] ;  /* 0x0000080c261a7981 */ /* 0x000ea4000c1e9b00 */
[----:B------:R-:W-:Y:S02]  /*c180*/  LEA.HI.X R41, R22, UR21, R23, 0x3, P0 ;  /* 0x0000001516297c11 */ /* 0x000fe400080f1c17 */
[----:B------:R-:W3:Y:S01]  /*c190*/  LDG.E.64.CONSTANT R22, desc[UR12][R38.64] ;  /* 0x0000000c26167981 */ /* 0x000ee2000c1e9b00 */
[----:B------:R-:W-:-:S03]  /*c1a0*/  IADD3 R46, P0, PT, R40, R32, RZ ;  /* 0x00000020282e7210 */ /* 0x000fc60007f1e0ff */
[----:B------:R-:W3:Y:S01]  /*c1b0*/  LDG.E.64.CONSTANT R24, desc[UR12][R40.64] ;  /* 0x0000000c28187981 */ /* 0x000ee2000c1e9b00 */
[-C--:B------:R-:W-:Y:S02]  /*c1c0*/  IADD3.X R47, PT, PT, R41, R33.reuse, RZ, P0, !PT ;  /* 0x00000021292f7210 */ /* 0x080fe400007fe4ff */
[-C--:B------:R-:W-:Y:S01]  /*c1d0*/  IADD3 R30, P0, PT, R46, R32.reuse, RZ ;  /* 0x000000202e1e7210 */ /* 0x080fe20007f1e0ff */
[----:B------:R-:W4:Y:S04]  /*c1e0*/  LDG.E.64.CONSTANT R34, desc[UR12][R38.64+0x10] ;  /* 0x0000100c26227981 */ /* 0x000f28000c1e9b00 */
[----:B------:R-:W2:Y:S01]  /*c1f0*/  LDG.E.64.CONSTANT R28, desc[UR12][R46.64] ;  /* 0x0000000c2e1c7981 */ /* 0x000ea2000c1e9b00 */
[----:B------:R-:W-:Y:S02]  /*c200*/  IADD3.X R31, PT, PT, R47, R33, RZ, P0, !PT ;  /* 0x000000212f1f7210 */ /* 0x000fe400007fe4ff */
[----:B------:R-:W-:Y:S01]  /*c210*/  IADD3 R32, P0, PT, R30, R32, RZ ;  /* 0x000000201e207210 */ /* 0x000fe20007f1e0ff */
[----:B------:R-:W5:Y:S04]  /*c220*/  LDG.E.64.CONSTANT R40, desc[UR12][R38.64+0x18] ;  /* 0x0000180c26287981 */ /* 0x000f68000c1e9b00 */
[----:B------:R-:W4:Y:S01]  /*c230*/  LDG.E.64.CONSTANT R36, desc[UR12][R30.64] ;  /* 0x0000000c1e247981 */ /* 0x000f22000c1e9b00 */
[----:B------:R-:W-:-:S06]  /*c240*/  IMAD.X R33, R31, 0x1, R33, P0 ;  /* 0x000000011f217824 */ /* 0x000fcc00000e0621 */
[----:B------:R-:W5:Y:S01]  /*c250*/  LDG.E.64.CONSTANT R32, desc[UR12][R32.64] ;  /* 0x0000000c20207981 */ /* 0x000f62000c1e9b00 */
        /* <DEDUP_REMOVED lines=17> */
[----:B------:R-:W-:-:S07]  /*c370*/  IMAD.IADD R43, R43, 0x1, R25 ;  /* 0x000000012b2b7824 */ /* 0x000fce00078e0219 */
.L_x_855:
        /* <DEDUP_REMOVED lines=18> */
[----:B----4-:R-:W-:-:S03]  /*c4a0*/  LEA R32, P0, R22, UR20, 0x3 ;  /* 0x0000001416207c11 */ /* 0x010fc6000f8018ff */
[----:B0-----:R-:W2:Y:S01]  /*c4b0*/  LDG.E.64.CONSTANT R26, desc[UR12][R30.64+0x8] ;  /* 0x0000080c1e1a7981 */ /* 0x001ea2000c1e9b00 */
[----:B------:R-:W-:Y:S02]  /*c4c0*/  LEA.HI.X R33, R22, UR21, R25, 0x3, P0 ;  /* 0x0000001516217c11 */ /* 0x000fe400080f1c19 */
[C---:B------:R-:W-:Y:S01]  /*c4d0*/  LEA R28, P0, R20.reuse, R32, 0x3 ;  /* 0x00000020141c7211 */ /* 0x040fe200078018ff */
[----:B------:R-:W3:Y:S04]  /*c4e0*/  LDG.E.64.CONSTANT R22, desc[UR12][R30.64] ;  /* 0x0000000c1e167981 */ /* 0x000ee8000c1e9b00 */
[----:B------:R-:W3:Y:S01]  /*c4f0*/  LDG.E.64.CONSTANT R24, desc[UR12][R32.64] ;  /* 0x0000000c20187981 */ /* 0x000ee2000c1e9b00 */
[----:B------:R-:W-:-:S06]  /*c500*/  LEA.HI.X R29, R20, R33, R21, 0x3, P0 ;  /* 0x00000021141d7211 */ /* 0x000fcc00000f1c15 */
[----:B------:R-:W2:Y:S01]  /*c510*/  LDG.E.64.CONSTANT R28, desc[UR12][R28.64] ;  /* 0x0000000c1c1c7981 */ /* 0x000ea2000c1e9b00 */
        /* <DEDUP_REMOVED lines=10> */
.L_x_856:
[----:B------:R-:W-:Y:S05]  /*c5c0*/  BRA.U UP2, `(.L_x_854) ;  /* 0x0000000102487547 */ /* 0x000fea000b800000 */
[----:B------:R-:W4:Y:S01]  /*c5d0*/  LDCU.64 UR20, c[0x0][0x388] ;  /* 0x00007100ff1477ac */ /* 0x000f220008000a00 */
[C---:B--23--:R-:W-:Y:S02]  /*c5e0*/  IMAD R22, R20.reuse, UR5, RZ ;  /* 0x0000000514167c24 */ /* 0x04cfe4000f8e02ff */
        /* <DEDUP_REMOVED lines=9> */
[----:B------:R-:W2:Y:S01]  /*c680*/  LDG.E.64.CONSTANT R10, desc[UR12][R10.64] ;  /* 0x0000000c0a0a7981 */ /* 0x000ea2000c1e9b00 */
[----:B------:R-:W-:-:S05]  /*c690*/  LEA.HI.X R21, R16, UR21, R17, 0x3, P0 ;  /* 0x0000001510157c11 */ /* 0x000fca00080f1c11 */
[----:B------:R-:W2:Y:S02]  /*c6a0*/  LDG.E.64.CONSTANT R16, desc[UR12][R20.64] ;  /* 0x0000000c14107981 */ /* 0x000ea4000c1e9b00 */
[----:B--2---:R-:W-:Y:S02]  /*c6b0*/  IMAD R17, R17, R10, RZ ;  /* 0x0000000a11117224 */ /* 0x004fe400078e02ff */
[----:B------:R-:W-:-:S04]  /*c6c0*/  IMAD.WIDE.U32 R42, R10, R16, R42 ;  /* 0x000000100a2a7225 */ /* 0x000fc800078e002a */
[----:B------:R-:W-:-:S04]  /*c6d0*/  IMAD R17, R11, R16, R17 ;  /* 0x000000100b117224 */ /* 0x000fc800078e0211 */
[----:B------:R-:W-:-:S07]  /*c6e0*/  IMAD.IADD R43, R43, 0x1, R17 ;  /* 0x000000012b2b7824 */ /* 0x000fce00078e0211 */
.L_x_854:
        /* <DEDUP_REMOVED lines=9> */
[----:B------:R-:W4:Y:S01]  /*c780*/  LDCU.64 UR4, c[0x0][0x388] ;  /* 0x00007100ff0477ac */ /* 0x000f220008000a00 */
[----:B------:R-:W5:Y:S01]  /*c790*/  LDC.64 R18, c[0x0][0x3a8] ;  /* 0x0000ea00ff127b82 */ /* 0x000f620000000a00 */
[----:B------:R-:W-:Y:S01]  /*c7a0*/  IMAD.MOV.U32 R44, RZ, RZ, RZ ;  /* 0x000000ffff2c7224 */ /* 0x000fe200078e00ff */
[----:B------:R-:W-:Y:S01]  /*c7b0*/  MOV R46, RZ ;  /* 0x000000ff002e7202 */ /* 0x000fe20000000f00 */
[----:B------:R-:W-:-:S04]  /*c7c0*/  UIADD3 UR10, UP2, UPT, UR6, 0x20, URZ ;  /* 0x00000020060a7890 */ /* 0x000fc8000ff5e0ff */
[----:B------:R-:W-:Y:S02]  /*c7d0*/  UIADD3.X UR11, UPT, UPT, URZ, UR7, URZ, UP2, !UPT ;  /* 0x00000007ff0b7290 */ /* 0x000fe400097fe4ff */
[----:B---3--:R-:W-:-:S04]  /*c7e0*/  MOV R20, UR10 ;  /* 0x0000000a00147c02 */ /* 0x008fc80008000f00 */
[----:B------:R-:W-:Y:S01]  /*c7f0*/  IMAD.U32 R21, RZ, RZ, UR11 ;  /* 0x0000000bff157e24 */ /* 0x000fe2000f8e00ff */
[----:B----4-:R-:W-:Y:S01]  /*c800*/  LEA R49, P0, R10, UR4, 0x3 ;  /* 0x000000040a317c11 */ /* 0x010fe2000f8018ff */
[----:B------:R-:W-:-:S03]  /*c810*/  ULOP3.LUT UR4, UR8, 0xfffffff8, URZ, 0xc0, !UPT ;  /* 0xfffffff808047892 */ /* 0x000fc6000f8ec0ff */
[----:B------:R-:W-:Y:S01]  /*c820*/  LEA.HI.X R48, R10, UR5, R17, 0x3, P0 ;  /* 0x000000050a307c11 */ /* 0x000fe200080f1c11 */
[----:B------:R-:W-:Y:S01]  /*c830*/  ULOP3.LUT UR5, UR9, 0x7fffffff, URZ, 0xc0, !UPT ;  /* 0x7fffffff09057892 */ /* 0x000fe2000f8ec0ff */
[C-C-:B-----5:R-:W-:Y:S02]  /*c840*/  SHF.L.U64.HI R50, R18.reuse, 0x3, R19.reuse ;  /* 0x0000000312327819 */ /* 0x160fe40000010213 */
[----:B------:R-:W-:Y:S01]  /*c850*/  UMOV UR10, UR4 ;  /* 0x00000004000a7c82 */ /* 0x000fe20008000000 */
[C---:B------:R-:W-:Y:S02]  /*c860*/  SHF.L.U64.HI R51, R18.reuse, 0x6, R19 ;  /* 0x0000000612337819 */ /* 0x040fe40000010213 */
[----:B------:R-:W-:Y:S01]  /*c870*/  SHF.L.U32 R19, R18, 0x3, RZ ;  /* 0x0000000312137819 */ /* 0x000fe200000006ff */
[----:B------:R-:W-:-:S06]  /*c880*/  UMOV UR11, UR5 ;  /* 0x00000005000b7c82 */ /* 0x000fcc0008000000 */
.L_x_858:
[----:B------:R-:W-:Y:S01]  /*c890*/  MOV R30, R49 ;  /* 0x00000031001e7202 */ /* 0x000fe20000000f00 */
[----:B------:R-:W3:Y:S01]  /*c8a0*/  LDG.E.64.CONSTANT R34, desc[UR12][R20.64+-0x20] ;  /* 0xffffe00c14227981 */ /* 0x000ee2000c1e9b00 */
[----:B------:R-:W-:Y:S02]  /*c8b0*/  MOV R31, R48 ;  /* 0x00000030001f7202 */ /* 0x000fe40000000f00 */
[----:B-1----:R-:W-:Y:S01]  /*c8c0*/  IADD3 R24, P0, PT, R49, R19, RZ ;  /* 0x0000001331187210 */ /* 0x002fe20007f1e0ff */
[----:B0-----:R-:W4:Y:S04]  /*c8d0*/  LDG.E.64.CONSTANT R26, desc[UR12][R20.64+-0x18] ;  /* 0xffffe80c141a7981 */ /* 0x001f28000c1e9b00 */
[----:B------:R0:W3:Y:S01]  /*c8e0*/  LDG.E.64.CONSTANT R32, desc[UR12][R30.64] ;  /* 0x0000000c1e207981 */ /* 0x0000e2000c1e9b00 */
[----:B------:R-:W-:-:S02]  /*c8f0*/  IADD3.X R25, PT, PT, R48, R50, RZ, P0, !PT ;  /* 0x0000003230197210 */ /* 0x000fc400007fe4ff */
[----:B------:R-:W-:Y:S01]  /*c900*/  IADD3 R28, P0, PT, R24, R19, RZ ;  /* 0x00000013181c7210 */ /* 0x000fe20007f1e0ff */
[----:B------:R-:W5:Y:S04]  /*c910*/  LDG.E.64.CONSTANT R38, desc[UR12][R20.64] ;  /* 0x0000000c14267981 */ /* 0x000f68000c1e9b00 */
[----:B--2---:R-:W4:Y:S01]  /*c920*/  LDG.E.64.CONSTANT R22, desc[UR12][R24.64] ;  /* 0x0000000c18167981 */ /* 0x004f22000c1e9b00 */
[----:B------:R-:W-:-:S05]  /*c930*/  IMAD.X R29, R25, 0x1, R50, P0 ;  /* 0x00000001191d7824 */ /* 0x000fca00000e0632 */
[----:B------:R1:W2:Y:S04]  /*c940*/  LDG.E.64.CONSTANT R36, desc[UR12][R28.64] ;  /* 0x0000000c1c247981 */ /* 0x0002a8000c1e9b00 */
[----:B------:R-:W2:Y:S01]  /*c950*/  LDG.E.64.CONSTANT R24, desc[UR12][R20.64+-0x10] ;  /* 0xfffff00c14187981 */ /* 0x000ea2000c1e9b00 */
[----:B0-----:R-:W-:Y:S02]  /*c960*/  MOV R30, R44 ;  /* 0x0000002c001e7202 */ /* 0x001fe40000000f00 */
[----:B------:R-:W-:Y:S02]  /*c970*/  MOV R31, R46 ;  /* 0x0000002e001f7202 */ /* 0x000fe40000000f00 */
[----:B------:R-:W5:Y:S01]  /*c980*/  LDG.E.64.CONSTANT R46, desc[UR12][R20.64+-0x8] ;  /* 0xfffff80c142e7981 */ /* 0x000f62000c1e9b00 */
[----:B-1----:R-:W-:-:S04]  /*c990*/  IADD3 R28, P0, PT, R28, R19, RZ ;  /* 0x000000131c1c7210 */ /* 0x002fc80007f1e0ff */
[----:B------:R-:W-:-:S05]  /*c9a0*/  IADD3.X R29, PT, PT, R29, R50, RZ, P0, !PT ;  /* 0x000000321d1d7210 */ /* 0x000fca00007fe4ff */
[----:B------:R0:W5:Y:S02]  /*c9b0*/  LDG.E.64.CONSTANT R40, desc[UR12][R28.64] ;  /* 0x0000000c1c287981 */ /* 0x000164000c1e9b00 */
[----:B0-----:R-:W-:-:S04]  /*c9c0*/  IADD3 R28, P0, PT, R28, R19, RZ ;  /* 0x000000131c1c7210 */ /* 0x001fc80007f1e0ff */
[----:B------:R-:W-:Y:S01]  /*c9d0*/  IADD3.X R29, PT, PT, R29, R50, RZ, P0, !PT ;  /* 0x000000321d1d7210 */ /* 0x000fe200007fe4ff */
[----:B---3--:R-:W-:Y:S02]  /*c9e0*/  IMAD R33, R33, R34, RZ ;  /* 0x0000002221217224 */ /* 0x008fe400078e02ff */
[----:B------:R-:W-:-:S04]  /*c9f0*/  IMAD.WIDE.U32 R30, R34, R32, R30 ;  /* 0x00000020221e7225 */ /* 0x000fc800078e001e */
[----:B------:R-:W-:Y:S02]  /*ca00*/  IMAD R33, R35, R32, R33 ;  /* 0x0000002023217224 */ /* 0x000fe400078e0221 */
[----:B----4-:R-:W-:Y:S01]  /*ca10*/  IMAD R23, R23, R26, RZ ;  /* 0x0000001a17177224 */ /* 0x010fe200078e02ff */
[----:B------:R-:W3:Y:S01]  /*ca20*/  LDG.E.64.CONSTANT R34, desc[UR12][R20.64+0x18] ;  /* 0x0000180c14227981 */ /* 0x000ee2000c1e9b00 */
[----:B------:R-:W-:Y:S02]  /*ca30*/  IMAD.IADD R31, R31, 0x1, R33 ;  /* 0x000000011f1f7824 */ /* 0x000fe400078e0221 */
[-C--:B------:R-:W-:Y:S02]  /*ca40*/  IMAD R33, R27, R22.reuse, R23 ;  /* 0x000000161b217224 */ /* 0x080fe400078e0217 */
[----:B------:R-:W-:Y:S01]  /*ca50*/  IMAD.WIDE.U32 R26, R26, R22, R30 ;  /* 0x000000161a1a7225 */ /* 0x000fe200078e001e */
[----:B------:R-:W-:Y:S01]  /*ca60*/  IADD3 R30, P0, PT, R28, R19, RZ ;  /* 0x000000131c1e7210 */ /* 0x000fe20007f1e0ff */
[----:B------:R0:W4:Y:S03]  /*ca70*/  LDG.E.64.CONSTANT R22, desc[UR12][R28.64] ;  /* 0x0000000c1c167981 */ /* 0x000126000c1e9b00 */
[----:B------:R-:W-:Y:S01]  /*ca80*/  IADD3 R27, PT, PT, R27, R33, RZ ;  /* 0x000000211b1b7210 */ /* 0x000fe20007ffe0ff */
[----:B--2---:R-:W-:Y:S01]  /*ca90*/  IMAD R33, R37, R24, RZ ;  /* 0x0000001825217224 */ /* 0x004fe200078e02ff */
[----:B------:R-:W-:-:S03]  /*caa0*/  IADD3.X R31, PT, PT, R29, R50, RZ, P0, !PT ;  /* 0x000000321d1f7210 */ /* 0x000fc600007fe4ff */
[-C--:B------:R-:W-:Y:S02]  /*cab0*/  IMAD R44, R25, R36.reuse, R33 ;  /* 0x00000024192c7224 */ /* 0x080fe400078e0221 */
[----:B------:R-:W-:Y:S01]  /*cac0*/  IMAD.WIDE.U32 R36, R24, R36, R26 ;  /* 0x0000002418247225 */ /* 0x000fe200078e001a */
[-C--:B0-----:R-:W-:Y:S01]  /*cad0*/  IADD3 R28, P0, PT, R30, R19.reuse, RZ ;  /* 0x000000131e1c7210 */ /* 0x081fe20007f1e0ff */
[----:B------:R-:W2:Y:S04]  /*cae0*/  LDG.E.64.CONSTANT R24, desc[UR12][R20.64+0x8] ;  /* 0x0000080c14187981 */ /* 0x000ea8000c1e9b00 */
[----:B------:R-:W2:Y:S01]  /*caf0*/  LDG.E.64.CONSTANT R26, desc[UR12][R30.64] ;  /* 0x0000000c1e1a7981 */ /* 0x000ea2000c1e9b00 */
[----:B------:R-:W-:Y:S01]  /*cb00*/  IMAD.X R29, R31, 0x1, R50, P0 ;  /* 0x000000011f1d7824 */ /* 0x000fe200000e0632 */
[----:B------:R-:W-:-:S04]  /*cb10*/  IADD3 R32, P0, PT, R28, R19, RZ ;  /* 0x000000131c207210 */ /* 0x000fc80007f1e0ff */
[----:B------:R-:W-:Y:S02]  /*cb20*/  IADD3.X R33, PT, PT, R29, R50, RZ, P0, !PT ;  /* 0x000000321d217210 */ /* 0x000fe400007fe4ff */
[----:B------:R-:W3:Y:S04]  /*cb30*/  LDG.E.64.CONSTANT R28, desc[UR12][R28.64] ;  /* 0x0000000c1c1c7981 */ /* 0x000ee8000c1e9b00 */
[----:B------:R0:W3:Y:S04]  /*cb40*/  LDG.E.64.CONSTANT R30, desc[UR12][R20.64+0x10] ;  /* 0x0000100c141e7981 */ /* 0x0000e8000c1e9b00 */
[----:B------:R-:W3:Y:S01]  /*cb50*/  LDG.E.64.CONSTANT R32, desc[UR12][R32.64] ;  /* 0x0000000c20207981 */ /* 0x000ee2000c1e9b00 */
        /* <DEDUP_REMOVED lines=15> */
[----:B------:R-:W-:-:S04]  /*cc50*/  IMAD.WIDE.U32 R22, R38, R22, R36 ;  /* 0x0000001626167225 */ /* 0x000fc800078e0024 */
[----:B------:R-:W-:Y:S02]  /*cc60*/  IMAD.IADD R23, R23, 0x1, R39 ;  /* 0x0000000117177824 */ /* 0x000fe400078e0227 */
[----:B--2---:R-:W-:Y:S02]  /*cc70*/  IMAD R27, R27, R24, RZ ;  /* 0x000000181b1b7224 */ /* 0x004fe400078e02ff */
[----:B------:R-:W-:-:S04]  /*cc80*/  IMAD.WIDE.U32 R22, R24, R26, R22 ;  /* 0x0000001a18167225 */ /* 0x000fc800078e0016 */
[----:B------:R-:W-:-:S05]  /*cc90*/  IMAD R27, R25, R26, R27 ;  /* 0x0000001a191b7224 */ /* 0x000fca00078e021b */
[----:B------:R-:W-:Y:S01]  /*cca0*/  IADD3 R23, PT, PT, R23, R27, RZ ;  /* 0x0000001b17177210 */ /* 0x000fe20007ffe0ff */
[----:B---3--:R-:W-:-:S04]  /*ccb0*/  IMAD R25, R29, R30, RZ ;  /* 0x0000001e1d197224 */ /* 0x008fc800078e02ff */
        /* <DEDUP_REMOVED lines=9> */
.L_x_857:
        /* <DEDUP_REMOVED lines=8> */
[----:B------:R-:W-:Y:S01]  /*cdd0*/  MOV R16, R10 ;  /* 0x0000000a00107202 */ /* 0x000fe20000000f00 */
[C---:B--2-4-:R-:W-:Y:S01]  /*cde0*/  IMAD R22, R18.reuse, UR5, RZ ;  /* 0x0000000512167c24 */ /* 0x054fe2000f8e02ff */
[----:B------:R-:W-:Y:S01]  /*cdf0*/  ULEA UR10, UP3, UR4, UR6, 0x3 ;  /* 0x00000006040a7291 */ /* 0x000fe2000f8618ff */
[C---:B-1----:R-:W-:Y:S02]  /*ce00*/  IMAD.SHL.U32 R25, R19.reuse, 0x8, RZ ;  /* 0x0000000813197824 */ /* 0x042fe400078e00ff */
[----:B---3--:R-:W-:Y:S01]  /*ce10*/  IMAD.WIDE.U32 R20, R18, UR4, R16 ;  /* 0x0000000412147c25 */ /* 0x008fe2000f8e0010 */
[----:B------:R-:W-:Y:S02]  /*ce20*/  ULEA.HI.X UR11, UR4, UR7, UR5, 0x3, UP3 ;  /* 0x00000007040b7291 */ /* 0x000fe400098f1c05 */
[----:B------:R-:W-:Y:S01]  /*ce30*/  MOV R36, UR10 ;  /* 0x0000000a00247c02 */ /* 0x000fe20008000f00 */
[----:B------:R-:W-:-:S02]  /*ce40*/  IMAD R23, R19, UR4, R22 ;  /* 0x0000000413177c24 */ /* 0x000fc4000f8e0216 */
[----:B------:R-:W-:Y:S01]  /*ce50*/  IMAD.WIDE.U32 R28, R18, 0x8, RZ ;  /* 0x00000008121c7825 */ /* 0x000fe200078e00ff */
[----:B------:R-:W-:Y:S02]  /*ce60*/  MOV R37, UR11 ;  /* 0x0000000b00257c02 */ /* 0x000fe40008000f00 */
[----:B------:R-:W-:Y:S01]  /*ce70*/  IADD3 R21, PT, PT, R21, R23, RZ ;  /* 0x0000001715157210 */ /* 0x000fe20007ffe0ff */
[----:B------:R-:W-:Y:S01]  /*ce80*/  IMAD.IADD R29, R29, 0x1, R25 ;  /* 0x000000011d1d7824 */ /* 0x000fe200078e0219 */
[C---:B-----5:R-:W-:Y:S01]  /*ce90*/  LEA R38, P0, R20.reuse, UR20, 0x3 ;  /* 0x0000001414267c11 */ /* 0x060fe2000f8018ff */
[----:B------:R-:W2:Y:S03]  /*cea0*/  LDG.E.64.CONSTANT R34, desc[UR12][R36.64] ;  /* 0x0000000c24227981 */ /* 0x000ea6000c1e9b00 */
[----:B------:R-:W-:Y:S01]  /*ceb0*/  LEA.HI.X R39, R20, UR21, R21, 0x3, P0 ;  /* 0x0000001514277c11 */ /* 0x000fe200080f1c15 */
[----:B------:R-:W3:Y:S01]  /*cec0*/  LDG.E.64.CONSTANT R22, desc[UR12][R36.64+0x8] ;  /* 0x0000080c24167981 */ /* 0x000ee2000c1e9b00 */
[----:B------:R-:W-:-:S03]  /*ced0*/  IADD3 R40, P0, PT, R38, R28, RZ ;  /* 0x0000001c26287210 */ /* 0x000fc60007f1e0ff */
[----:B------:R-:W2:Y:S01]  /*cee0*/  LDG.E.64.CONSTANT R20, desc[UR12][R38.64] ;  /* 0x0000000c26147981 */ /* 0x000ea2000c1e9b00 */
[-C--:B------:R-:W-:Y:S02]  /*cef0*/  IADD3.X R41, PT, PT, R39, R29.reuse, RZ, P0, !PT ;  /* 0x0000001d27297210 */ /* 0x080fe400007fe4ff */
[-C--:B0-----:R-:W-:Y:S01]  /*cf00*/  IADD3 R26, P0, PT, R40, R28.reuse, RZ ;  /* 0x0000001c281a7210 */ /* 0x081fe20007f1e0ff */
[----:B------:R-:W4:Y:S04]  /*cf10*/  LDG.E.64.CONSTANT R30, desc[UR12][R36.64+0x10] ;  /* 0x0000100c241e7981 */ /* 0x000f28000c1e9b00 */
[----:B------:R-:W3:Y:S01]  /*cf20*/  LDG.E.64.CONSTANT R24, desc[UR12][R40.64] ;  /* 0x0000000c28187981 */ /* 0x000ee2000c1e9b00 */
[----:B------:R-:W-:Y:S02]  /*cf30*/  IADD3.X R27, PT, PT, R41, R29, RZ, P0, !PT ;  /* 0x0000001d291b7210 */ /* 0x000fe400007fe4ff */
[----:B------:R-:W-:-:S03]  /*cf40*/  IADD3 R28, P0, PT, R26, R28, RZ ;  /* 0x0000001c1a1c7210 */ /* 0x000fc60007f1e0ff */
[----:B------:R-:W4:Y:S01]  /*cf50*/  LDG.E.64.CONSTANT R32, desc[UR12][R26.64] ;  /* 0x0000000c1a207981 */ /* 0x000f22000c1e9b00 */
[----:B------:R-:W-:-:S03]  /*cf60*/  IADD3.X R29, PT, PT, R27, R29, RZ, P0, !PT ;  /* 0x0000001d1b1d7210 */ /* 0x000fc600007fe4ff */
[----:B------:R-:W5:Y:S04]  /*cf70*/  LDG.E.64.CONSTANT R36, desc[UR12][R36.64+0x18] ;  /* 0x0000180c24247981 */ /* 0x000f68000c1e9b00 */
[----:B------:R-:W5:Y:S01]  /*cf80*/  LDG.E.64.CONSTANT R28, desc[UR12][R28.64] ;  /* 0x0000000c1c1c7981 */ /* 0x000f62000c1e9b00 */
        /* <DEDUP_REMOVED lines=21> */
.L_x_860:
        /* <DEDUP_REMOVED lines=8> */
[----:B---3--:R-:W-:Y:S01]  /*d160*/  MOV R20, R10 ;  /* 0x0000000a00147202 */ /* 0x008fe20000000f00 */
[C---:B--2-4-:R-:W-:Y:S02]  /*d170*/  IMAD R22, R18.reuse, UR5, RZ ;  /* 0x0000000512167c24 */ /* 0x054fe4000f8e02ff */
        /* <DEDUP_REMOVED lines=8> */
[----:B-----5:R-:W-:-:S03]  /*d200*/  LEA R30, P0, R20, UR20, 0x3 ;  /* 0x00000014141e7c11 */ /* 0x020fc6000f8018ff */
[----:B-1----:R-:W2:Y:S01]  /*d210*/  LDG.E.64.CONSTANT R24, desc[UR12][R28.64+0x8] ;  /* 0x0000080c1c187981 */ /* 0x002ea2000c1e9b00 */
[----:B------:R-:W-:Y:S02]  /*d220*/  LEA.HI.X R31, R20, UR21, R23, 0x3, P0 ;  /* 0x00000015141f7c11 */ /* 0x000fe400080f1c17 */
[C---:B0-----:R-:W-:Y:S01]  /*d230*/  LEA R26, P0, R18.reuse, R30, 0x3 ;  /* 0x0000001e121a7211 */ /* 0x041fe200078018ff */
        /* <DEDUP_REMOVED lines=15> */
[----:B------:R-:W-:Y:S01]  /*d330*/  IMAD.MOV.U32 R44, RZ, RZ, R24 ;  /* 0x000000ffff2c7224 */ /* 0x000fe200078e0018 */
[----:B------:R-:W-:-:S07]  /*d340*/  IADD3 R46, PT, PT, R25, R21, RZ ;  /* 0x00000015192e7210 */ /* 0x000fce0007ffe0ff */
.L_x_861:
[----:B------:R-:W-:Y:S05]  /*d350*/  BRA.U UP2, `(.L_x_859) ;  /* 0x0000000102547547 */ /* 0x000fea000b800000 */
[----:B------:R-:W5:Y:S01]  /*d360*/  LDCU.64 UR20, c[0x0][0x388] ;  /* 0x00007100ff1477ac */ /* 0x000f620008000a00 */
[----:B------:R-:W-:Y:S01]  /*d370*/  MOV R16, R10 ;  /* 0x0000000a00107202 */ /* 0x000fe20000000f00 */
[----:B---34-:R-:W-:Y:S01]  /*d380*/  IMAD R20, R18, UR5, RZ ;  /* 0x0000000512147c24 */ /* 0x018fe2000f8e02ff */
[----:B------:R-:W-:-:S03]  /*d390*/  ULEA UR10, UP2, UR4, UR6, 0x3 ;  /* 0x00000006040a7291 */ /* 0x000fc6000f8418ff */
[----:B------:R-:W-:-:S04]  /*d3a0*/  IMAD.WIDE.U32 R16, R18, UR4, R16 ;  /* 0x0000000412107c25 */ /* 0x000fc8000f8e0010 */
[----:B------:R-:W-:Y:S01]  /*d3b0*/  IMAD R19, R19, UR4, R20 ;  /* 0x0000000413137c24 */ /* 0x000fe2000f8e0214 */
[----:B------:R-:W-:Y:S01]  /*d3c0*/  ULEA.HI.X UR4, UR4, UR7, UR5, 0x3, UP2 ;  /* 0x0000000704047291 */ /* 0x000fe200090f1c05 */
[----:B------:R-:W-:-:S03]  /*d3d0*/  MOV R10, UR10 ;  /* 0x0000000a000a7c02 */ /* 0x000fc60008000f00 */
[----:B------:R-:W-:Y:S02]  /*d3e0*/  IADD3 R17, PT, PT, R17, R19, RZ ;  /* 0x0000001311117210 */ /* 0x000fe40007ffe0ff */
[----:B------:R-:W-:Y:S01]  /*d3f0*/  IMAD.U32 R11, RZ, RZ, UR4 ;  /* 0x00000004ff0b7e24 */ /* 0x000fe2000f8e00ff */
[----:B-----5:R-:W-:-:S04]  /*d400*/  LEA R18, P0, R16, UR20, 0x3 ;  /* 0x0000001410127c11 */ /* 0x020fc8000f8018ff */
[----:B------:R-:W-:Y:S01]  /*d410*/  LEA.HI.X R19, R16, UR21, R17, 0x3, P0 ;  /* 0x0000001510137c11 */ /* 0x000fe200080f1c11 */
[----:B------:R-:W3:Y:S04]  /*d420*/  LDG.E.64.CONSTANT R10, desc[UR12][R10.64] ;  /* 0x0000000c0a0a7981 */ /* 0x000ee8000c1e9b00 */
[----:B------:R-:W3:Y:S01]  /*d430*/  LDG.E.64.CONSTANT R16, desc[UR12][R18.64] ;  /* 0x0000000c12107981 */ /* 0x000ee2000c1e9b00 */
[----:B------:R-:W-:Y:S02]  /*d440*/  MOV R20, R44 ;  /* 0x0000002c00147202 */ /* 0x000fe40000000f00 */
[----:B------:R-:W-:Y:S01]  /*d450*/  MOV R21, R46 ;  /* 0x0000002e00157202 */ /* 0x000fe20000000f00 */
[----:B---3--:R-:W-:Y:S02]  /*d460*/  IMAD R17, R17, R10, RZ ;  /* 0x0000000a11117224 */ /* 0x008fe400078e02ff */
[----:B------:R-:W-:-:S04]  /*d470*/  IMAD.WIDE.U32 R20, R10, R16, R20 ;  /* 0x000000100a147225 */ /* 0x000fc800078e0014 */
[----:B------:R-:W-:Y:S01]  /*d480*/  IMAD R17, R11, R16, R17 ;  /* 0x000000100b117224 */ /* 0x000fe200078e0211 */
[----:B------:R-:W-:-:S03]  /*d490*/  MOV R44, R20 ;  /* 0x00000014002c7202 */ /* 0x000fc60000000f00 */
[----:B------:R-:W-:-:S07]  /*d4a0*/  IMAD.IADD R46, R21, 0x1, R17 ;  /* 0x00000001152e7824 */ /* 0x000fce00078e0211 */
.L_x_859:
[----:B------:R-:W-:Y:S01]  /*d4b0*/  IMAD R13, R13, UR14, RZ ;  /* 0x0000000e0d0d7c24 */ /* 0x000fe2000f8e02ff */
[----:B---3--:R-:W-:Y:S01]  /*d4c0*/  CS2R R20, SRZ ;  /* 0x0000000000147805 */ /* 0x008fe2000001ff00 */
[C---:B------:R-:W-:Y:S01]  /*d4d0*/  IMAD.WIDE.U32 R10, R12.reuse, UR14, RZ ;  /* 0x0000000e0c0a7c25 */ /* 0x040fe2000f8e00ff */
[----:B------:R-:W-:Y:S01]  /*d4e0*/  UMOV UR4, URZ ;  /* 0x000000ff00047c82 */ /* 0x000fe20008000000 */
[----:B------:R-:W-:Y:S02]  /*d4f0*/  UMOV UR5, URZ ;  /* 0x000000ff00057c82 */ /* 0x000fe40008000000 */
[----:B------:R-:W-:-:S05]  /*d500*/  IMAD R13, R12, UR15, R13 ;  /* 0x0000000f0c0d7c24 */ /* 0x000fca000f8e020d */
[----:B------:R-:W-:Y:S01]  /*d510*/  IADD3 R13, PT, PT, R11, R13, RZ ;  /* 0x0000000d0b0d7210 */ /* 0x000fe20007ffe0ff */
[----:B------:R-:W-:Y:S06]  /*d520*/  BRA.U !UP0, `(.L_x_862) ;  /* 0x00000005086c7547 */ /* 0x000fec000b800000 */
[----:B------:R-:W3:Y:S01]  /*d530*/  LDCU.64 UR4, c[0x0][0x388] ;  /* 0x00007100ff0477ac */ /* 0x000ee20008000a00 */
[----:B------:R-:W5:Y:S01]  /*d540*/  LDC.64 R16, c[0x0][0x3a8] ;  /* 0x0000ea00ff107b82 */ /* 0x000f620000000a00 */
[----:B------:R-:W-:Y:S01]  /*d550*/  CS2R R20, SRZ ;  /* 0x0000000000147805 */ /* 0x000fe2000001ff00 */
[----:B------:R-:W-:-:S04]  /*d560*/  UIADD3 UR10, UP2, UPT, UR6, 0x20, URZ ;  /* 0x00000020060a7890 */ /* 0x000fc8000ff5e0ff */
[----:B------:R-:W-:Y:S02]  /*d570*/  UIADD3.X UR11, UPT, UPT, URZ, UR7, URZ, UP2, !UPT ;  /* 0x00000007ff0b7290 */ /* 0x000fe400097fe4ff */
[----:B----4-:R-:W-:-:S04]  /*d580*/  MOV R18, UR10 ;  /* 0x0000000a00127c02 */ /* 0x010fc80008000f00 */
[----:B------:R-:W-:Y:S01]  /*d590*/  IMAD.U32 R19, RZ, RZ, UR11 ;  /* 0x0000000bff137e24 */ /* 0x000fe2000f8e00ff */
[----:B---3--:R-:W-:Y:S01]  /*d5a0*/  LEA R47, P0, R10, UR4, 0x3 ;  /* 0x000000040a2f7c11 */ /* 0x008fe2000f8018ff */
        /* <DEDUP_REMOVED lines=8> */
.L_x_863:
[----:B--2---:R-:W-:Y:S01]  /*d630*/  MOV R22, R47 ;  /* 0x0000002f00167202 */ /* 0x004fe20000000f00 */
[----:B------:R-:W2:Y:S01]  /*d640*/  LDG.E.64.CONSTANT R32, desc[UR12][R18.64+-0x20] ;  /* 0xffffe00c12207981 */ /* 0x000ea2000c1e9b00 */
[----:B------:R-:W-:Y:S02]  /*d650*/  MOV R23, R48 ;  /* 0x0000003000177202 */ /* 0x000fe40000000f00 */
[----:B------:R-:W-:Y:S01]  /*d660*/  IADD3 R28, P0, PT, R47, R50, RZ ;  /* 0x000000322f1c7210 */ /* 0x000fe20007f1e0ff */
[----:B0-----:R-:W3:Y:S04]  /*d670*/  LDG.E.64.CONSTANT R26, desc[UR12][R18.64+-0x18] ;  /* 0xffffe80c121a7981 */ /* 0x001ee8000c1e9b00 */
[----:B------:R-:W2:Y:S01]  /*d680*/  LDG.E.64.CONSTANT R22, desc[UR12][R22.64] ;  /* 0x0000000c16167981 */ /* 0x000ea2000c1e9b00 */
[----:B------:R-:W-:-:S02]  /*d690*/  IADD3.X R29, PT, PT, R48, R49, RZ, P0, !PT ;  /* 0x00000031301d7210 */ /* 0x000fc400007fe4ff */
[----:B------:R-:W-:Y:S01]  /*d6a0*/  IADD3 R30, P0, PT, R28, R50, RZ ;  /* 0x000000321c1e7210 */ /* 0x000fe20007f1e0ff */
[----:B------:R-:W4:Y:S04]  /*d6b0*/  LDG.E.64.CONSTANT R38, desc[UR12][R18.64+0x18] ;  /* 0x0000180c12267981 */ /* 0x000f28000c1e9b00 */
[----:B-1----:R-:W3:Y:S01]  /*d6c0*/  LDG.E.64.CONSTANT R24, desc[UR12][R28.64] ;  /* 0x0000000c1c187981 */ /* 0x002ee2000c1e9b00 */
[----:B------:R-:W-:-:S05]  /*d6d0*/  IMAD.X R31, R29, 0x1, R49, P0 ;  /* 0x000000011d1f7824 */ /* 0x000fca00000e0631 */
[----:B------:R0:W5:Y:S04]  /*d6e0*/  LDG.E.64.CONSTANT R40, desc[UR12][R30.64] ;  /* 0x0000000c1e287981 */ /* 0x000168000c1e9b00 */
[----:B------:R-:W5:Y:S01]  /*d6f0*/  LDG.E.64.CONSTANT R28, desc[UR12][R18.64+-0x10] ;  /* 0xfffff00c121c7981 */ /* 0x000f62000c1e9b00 */
[----:B------:R-:W-:Y:S02]  /*d700*/  MOV R34, R20 ;  /* 0x0000001400227202 */ /* 0x000fe40000000f00 */
[----:B------:R-:W-:Y:S02]  /*d710*/  MOV R35, R21 ;  /* 0x0000001500237202 */ /* 0x000fe40000000f00 */
        /* <DEDUP_REMOVED lines=60> */
.L_x_862:
[----:B------:R-:W-:Y:S05]  /*dae0*/  BRA.U !UP1, `(.L_x_864) ;  /* 0x0000000509b07547 */ /* 0x000fea000b800000 */
[----:B------:R-:W3:Y:S01]  /*daf0*/  LDC.64 R16, c[0x0][0x3a8] ;  /* 0x0000ea00ff107b82 */ /* 0x000ee20000000a00 */
[----:B------:R-:W-:Y:S02]  /*db00*/  UISETP.GE.U32.AND UP3, UPT, UR18, 0x4, UPT ;  /* 0x000000041200788c */ /* 0x000fe4000bf66070 */
[----:B------:R-:W-:Y:S02]  /*db10*/  UISETP.NE.U32.AND UP2, UPT, UR19, URZ, UPT ;  /* 0x000000ff1300728c */ /* 0x000fe4000bf45070 */
[----:B------:R-:W-:Y:S02]  /*db20*/  UISETP.GE.U32.AND.EX UP3, UPT, URZ, URZ, UPT, UP3 ;  /* 0x000000ffff00728c */ /* 0x000fe4000bf66130 */
[----:B------:R-:W-:-:S07]  /*db30*/  UISETP.NE.AND.EX UP2, UPT, URZ, URZ, UPT, UP2 ;  /* 0x000000ffff00728c */ /* 0x000fce000bf45320 */
[----:B------:R-:W-:Y:S05]  /*db40*/  BRA.U !UP3, `(.L_x_865) ;  /* 0x000000010bbc7547 */ /* 0x000fea000b800000 */
[----:B------:R-:W5:Y:S01]  /*db50*/  LDCU.64 UR20, c[0x0][0x388] ;  /* 0x00007100ff1477ac */ /* 0x000f620008000a00 */
[----:B------:R-:W-:Y:S01]  /*db60*/  MOV R12, R10 ;  /* 0x0000000a000c7202 */ /* 0x000fe20000000f00 */
[C---:B--23--:R-:W-:Y:S01]  /*db70*/  IMAD R22, R16.reuse, UR5, RZ ;  /* 0x0000000510167c24 */ /* 0x04cfe2000f8e02ff */
[----:B-1----:R-:W-:Y:S01]  /*db80*/  SHF.L.U32 R25, R17, 0x3, RZ ;  /* 0x0000000311197819 */ /* 0x002fe200000006ff */
[----:B------:R-:W-:Y:S01]  /*db90*/  ULEA UR10, UP3, UR4, UR6, 0x3 ;  /* 0x00000006040a7291 */ /* 0x000fe2000f8618ff */
[----:B0-----:R-:W-:-:S03]  /*dba0*/  IMAD.WIDE.U32 R26, R16, 0x8, RZ ;  /* 0x00000008101a7825 */ /* 0x001fc600078e00ff */
[----:B------:R-:W-:Y:S02]  /*dbb0*/  ULEA.HI.X UR11, UR4, UR7, UR5, 0x3, UP3 ;  /* 0x00000007040b7291 */ /* 0x000fe400098f1c05 */
[----:B----4-:R-:W-:Y:S01]  /*dbc0*/  IMAD.WIDE.U32 R18, R16, UR4, R12 ;  /* 0x0000000410127c25 */ /* 0x010fe2000f8e000c */
[----:B------:R-:W-:Y:S02]  /*dbd0*/  MOV R36, UR10 ;  /* 0x0000000a00247c02 */ /* 0x000fe40008000f00 */
[----:B------:R-:W-:Y:S01]  /*dbe0*/  IADD3 R27, PT, PT, R27, R25, RZ ;  /* 0x000000191b1b7210 */ /* 0x000fe20007ffe0ff */
[----:B------:R-:W-:Y:S01]  /*dbf0*/  IMAD R23, R17, UR4, R22 ;  /* 0x0000000411177c24 */ /* 0x000fe2000f8e0216 */
[----:B------:R-:W-:-:S03]  /*dc00*/  MOV R37, UR11 ;  /* 0x0000000b00257c02 */ /* 0x000fc60008000f00 */
[----:B------:R-:W-:Y:S01]  /*dc10*/  IMAD.IADD R19, R19, 0x1, R23 ;  /* 0x0000000113137824 */ /* 0x000fe200078e0217 */
[C---:B-----5:R-:W-:Y:S01]  /*dc20*/  LEA R38, P0, R18.reuse, UR20, 0x3 ;  /* 0x0000001412267c11 */ /* 0x060fe2000f8018ff */
[----:B------:R-:W2:Y:S03]  /*dc30*/  LDG.E.64.CONSTANT R34, desc[UR12][R36.64] ;  /* 0x0000000c24227981 */ /* 0x000ea6000c1e9b00 */
[----:B------:R-:W-:Y:S01]  /*dc40*/  LEA.HI.X R39, R18, UR21, R19, 0x3, P0 ;  /* 0x0000001512277c11 */ /* 0x000fe200080f1c13 */
[----:B------:R-:W3:Y:S01]  /*dc50*/  LDG.E.64.CONSTANT R28, desc[UR12][R36.64+0x10] ;  /* 0x0000100c241c7981 */ /* 0x000ee2000c1e9b00 */
[----:B------:R-:W-:-:S03]  /*dc60*/  IADD3 R24, P0, PT, R38, R26, RZ ;  /* 0x0000001a26187210 */ /* 0x000fc60007f1e0ff */
[----:B------:R-:W2:Y:S02]  /*dc70*/  LDG.E.64.CONSTANT R32, desc[UR12][R38.64] ;  /* 0x0000000c26207981 */ /* 0x000ea4000c1e9b00 */
[----:B------:R-:W-:Y:S02]  /*dc80*/  IMAD.X R25, R39, 0x1, R27, P0 ;  /* 0x0000000127197824 */ /* 0x000fe400000e061b */
[----:B------:R-:W4:Y:S04]  /*dc90*/  LDG.E.64.CONSTANT R18, desc[UR12][R36.64+0x8] ;  /* 0x0000080c24127981 */ /* 0x000f28000c1e9b00 */
[----:B------:R0:W4:Y:S04]  /*dca0*/  LDG.E.64.CONSTANT R22, desc[UR12][R24.64] ;  /* 0x0000000c18167981 */ /* 0x000128000c1e9b00 */
[----:B------:R-:W5:Y:S01]  /*dcb0*/  LDG.E.64.CONSTANT R36, desc[UR12][R36.64+0x18] ;  /* 0x0000180c24247981 */ /* 0x000f62000c1e9b00 */
[----:B0-----:R-:W-:-:S04]  /*dcc0*/  IADD3 R24, P0, PT, R24, R26, RZ ;  /* 0x0000001a18187210 */ /* 0x001fc80007f1e0ff */
[----:B------:R-:W-:Y:S02]  /*dcd0*/  IADD3.X R25, PT, PT, R25, R27, RZ, P0, !PT ;  /* 0x0000001b19197210 */ /* 0x000fe400007fe4ff */
[----:B------:R-:W-:-:S03]  /*dce0*/  IADD3 R26, P0, PT, R24, R26, RZ ;  /* 0x0000001a181a7210 */ /* 0x000fc60007f1e0ff */
[----:B------:R-:W3:Y:S01]  /*dcf0*/  LDG.E.64.CONSTANT R30, desc[UR12][R24.64] ;  /* 0x0000000c181e7981 */ /* 0x000ee2000c1e9b00 */
[----:B------:R-:W-:-:S06]  /*dd00*/  IADD3.X R27, PT, PT, R25, R27, RZ, P0, !PT ;  /* 0x0000001b191b7210 */ /* 0x000fcc00007fe4ff */
[----:B------:R-:W5:Y:S01]  /*dd10*/  LDG.E.64.CONSTANT R26, desc[UR12][R26.64] ;  /* 0x0000000c1a1a7981 */ /* 0x000f62000c1e9b00 */
        /* <DEDUP_REMOVED lines=9> */
[----:B------:R-:W-:Y:S02]  /*ddb0*/  IMAD.IADD R19, R19, 0x1, R23 ;  /* 0x0000000113137824 */ /* 0x000fe400078e0217 */
        /* <DEDUP_REMOVED lines=8> */
.L_x_865:
        /* <DEDUP_REMOVED lines=8> */
[----:B----4-:R-:W-:Y:S01]  /*dec0*/  MOV R18, R10 ;  /* 0x0000000a00127202 */ /* 0x010fe20000000f00 */
        /* <DEDUP_REMOVED lines=26> */
[----:B------:R-:W-:-:S07]  /*e070*/  IADD3 R21, PT, PT, R21, R19, RZ ;  /* 0x0000001315157210 */ /* 0x000fce0007ffe0ff */
.L_x_866:
        /* <DEDUP_REMOVED lines=8> */
[----:B------:R-:W-:-:S03]  /*e100*/  IMAD.U32 R10, RZ, RZ, UR10 ;  /* 0x0000000aff0a7e24 */ /* 0x000fc6000f8e00ff */
[----:B------:R-:W-:Y:S02]  /*e110*/  IADD3 R13, PT, PT, R13, R17, RZ ;  /* 0x000000110d0d7210 */ /* 0x000fe40007ffe0ff */
[----:B------:R-:W-:Y:S02]  /*e120*/  MOV R11, UR4 ;  /* 0x00000004000b7c02 */ /* 0x000fe40008000f00 */
[----:B-----5:R-:W-:-:S04]  /*e130*/  LEA R16, P0, R12, UR20, 0x3 ;  /* 0x000000140c107c11 */ /* 0x020fc8000f8018ff */
[----:B------:R-:W-:Y:S01]  /*e140*/  LEA.HI.X R17, R12, UR21, R13, 0x3, P0 ;  /* 0x000000150c117c11 */ /* 0x000fe200080f1c0d */
[----:B------:R-:W3:Y:S04]  /*e150*/  LDG.E.64.CONSTANT R10, desc[UR12][R10.64] ;  /* 0x0000000c0a0a7981 */ /* 0x000ee8000c1e9b00 */
[----:B------:R-:W3:Y:S02]  /*e160*/  LDG.E.64.CONSTANT R12, desc[UR12][R16.64] ;  /* 0x0000000c100c7981 */ /* 0x000ee4000c1e9b00 */
[----:B---3--:R-:W-:Y:S02]  /*e170*/  IMAD R13, R13, R10, RZ ;  /* 0x0000000a0d0d7224 */ /* 0x008fe400078e02ff */
[----:B------:R-:W-:-:S04]  /*e180*/  IMAD.WIDE.U32 R20, R10, R12, R20 ;  /* 0x0000000c0a147225 */ /* 0x000fc800078e0014 */
[----:B------:R-:W-:-:S05]  /*e190*/  IMAD R13, R11, R12, R13 ;  /* 0x0000000c0b0d7224 */ /* 0x000fca00078e020d */
[----:B------:R-:W-:-:S07]  /*e1a0*/  IADD3 R21, PT, PT, R21, R13, RZ ;  /* 0x0000000d15157210 */ /* 0x000fce0007ffe0ff */
.L_x_864:
[----:B------:R-:W0:Y:S01]  /*e1b0*/  LDC.64 R10, c[0x0][0x3a8] ;  /* 0x0000ea00ff0a7b82 */ /* 0x000e220000000a00 */
        /* <DEDUP_REMOVED lines=8> */
[----:B------:R-:W5:Y:S01]  /*e240*/  LDCU.64 UR4, c[0x0][0x388] ;  /* 0x00007100ff0477ac */ /* 0x000f620008000a00 */
[----:B0--3--:R-:W-:Y:S01]  /*e250*/  IMAD.SHL.U32 R17, R11, 0x8, RZ ;  /* 0x000000080b117824 */ /* 0x009fe200078e00ff */
[C---:B------:R-:W-:Y:S01]  /*e260*/  SHF.L.U64.HI R49, R10.reuse, 0x6, R11 ;  /* 0x000000060a317819 */ /* 0x040fe2000001020b */
[----:B----4-:R-:W-:Y:S01]  /*e270*/  IMAD.WIDE.U32 R18, R10, 0x8, RZ ;  /* 0x000000080a127825 */ /* 0x010fe200078e00ff */
[----:B------:R-:W-:Y:S01]  /*e280*/  UIADD3 UR10, UP0, UPT, UR6, 0x20, URZ ;  /* 0x00000020060a7890 */ /* 0x000fe2000ff1e0ff */
[----:B------:R-:W-:-:S03]  /*e290*/  CS2R R30, SRZ ;  /* 0x00000000001e7805 */ /* 0x000fc6000001ff00 */
[----:B------:R-:W-:Y:S02]  /*e2a0*/  IADD3 R50, PT, PT, R19, R17, RZ ;  /* 0x0000001113327210 */ /* 0x000fe40007ffe0ff */
[----:B------:R-:W-:Y:S02]  /*e2b0*/  MOV R16, UR10 ;  /* 0x0000000a00107c02 */ /* 0x000fe40008000f00 */
[----:B-----5:R-:W-:Y:S01]  /*e2c0*/  LEA R48, P0, R12, UR4, 0x3 ;  /* 0x000000040c307c11 */ /* 0x020fe2000f8018ff */
[----:B------:R-:W-:-:S03]  /*e2d0*/  ULOP3.LUT UR4, UR8, 0xfffffff8, URZ, 0xc0, !UPT ;  /* 0xfffffff808047892 */ /* 0x000fc6000f8ec0ff */
[----:B------:R-:W-:Y:S01]  /*e2e0*/  LEA.HI.X R47, R12, UR5, R15, 0x3, P0 ;  /* 0x000000050c2f7c11 */ /* 0x000fe200080f1c0f */
[----:B------:R-:W-:Y:S02]  /*e2f0*/  ULOP3.LUT UR5, UR9, 0x7fffffff, URZ, 0xc0, !UPT ;  /* 0x7fffffff09057892 */ /* 0x000fe4000f8ec0ff */
[----:B------:R-:W-:-:S05]  /*e300*/  UIADD3.X UR9, UPT, UPT, URZ, UR7, URZ, UP0, !UPT ;  /* 0x00000007ff097290 */ /* 0x000fca00087fe4ff */
[----:B------:R-:W-:Y:S01]  /*e310*/  UMOV UR10, UR5 ;  /* 0x00000005000a7c82 */ /* 0x000fe20008000000 */
[----:B------:R-:W-:Y:S01]  /*e320*/  MOV R17, UR9 ;  /* 0x0000000900117c02 */ /* 0x000fe20008000f00 */
[----:B------:R-:W-:-:S06]  /*e330*/  UMOV UR9, UR4 ;  /* 0x0000000400097c82 */ /* 0x000fcc0008000000 */
.L_x_868:
[----:B--2---:R-:W-:Y:S01]  /*e340*/  IMAD.MOV.U32 R22, RZ, RZ, R48 ;  /* 0x000000ffff167224 */ /* 0x004fe200078e0030 */
[----:B------:R-:W-:Y:S01]  /*e350*/  MOV R23, R47 ;  /* 0x0000002f00177202 */ /* 0x000fe20000000f00 */
[----:B------:R-:W2:Y:S04]  /*e360*/  LDG.E.64.CONSTANT R40, desc[UR12][R16.64+-0x20] ;  /* 0xffffe00c10287981 */ /* 0x000ea8000c1e9b00 */
[----:B------:R0:W2:Y:S04]  /*e370*/  LDG.E.64.CONSTANT R38, desc[UR12][R22.64] ;  /* 0x0000000c16267981 */ /* 0x0000a8000c1e9b00 */
[----:B------:R-:W3:Y:S04]  /*e380*/  LDG.E.64.CONSTANT R36, desc[UR12][R16.64+-0x18] ;  /* 0xffffe80c10247981 */ /* 0x000ee8000c1e9b00 */
[----:B------:R-:W4:Y:S01]  /*e390*/  LDG.E.64.CONSTANT R32, desc[UR12][R16.64+-0x10] ;  /* 0xfffff00c10207981 */ /* 0x000f22000c1e9b00 */
[----:B0-----:R-:W-:-:S03]  /*e3a0*/  IADD3 R22, P0, PT, R48, R18, RZ ;  /* 0x0000001230167210 */ /* 0x001fc60007f1e0ff */
[----:B------:R-:W5:Y:S01]  /*e3b0*/  LDG.E.64.CONSTANT R28, desc[UR12][R16.64+-0x8] ;  /* 0xfffff80c101c7981 */ /* 0x000f62000c1e9b00 */
[----:B------:R-:W-:Y:S02]  /*e3c0*/  IADD3.X R23, PT, PT, R47, R50, RZ, P0, !PT ;  /* 0x000000322f177210 */ /* 0x000fe400007fe4ff */
[----:B-1----:R-:W-:-:S03]  /*e3d0*/  IADD3 R24, P0, PT, R22, R18, RZ ;  /* 0x0000001216187210 */ /* 0x002fc60007f1e0ff */
[----:B------:R-:W3:Y:S01]  /*e3e0*/  LDG.E.64.CONSTANT R34, desc[UR12][R22.64] ;  /* 0x0000000c16227981 */ /* 0x000ee2000c1e9b00 */
[----:B------:R-:W-:-:S05]  /*e3f0*/  IADD3.X R25, PT, PT, R23, R50, RZ, P0, !PT ;  /* 0x0000003217197210 */ /* 0x000fca00007fe4ff */
[----:B------:R0:W4:Y:S02]  /*e400*/  LDG.E.64.CONSTANT R22, desc[UR12][R24.64] ;  /* 0x0000000c18167981 */ /* 0x000124000c1e9b00 */
[----:B0-----:R-:W-:-:S05]  /*e410*/  IADD3 R24, P0, PT, R24, R18, RZ ;  /* 0x0000001218187210 */ /* 0x001fca0007f1e0ff */
[----:B------:R-:W-:-:S05]  /*e420*/  IMAD.X R25, R25, 0x1, R50, P0 ;  /* 0x0000000119197824 */ /* 0x000fca00000e0632 */
[----:B------:R0:W5:Y:S01]  /*e430*/  LDG.E.64.CONSTANT R26, desc[UR12][R24.64] ;  /* 0x0000000c181a7981 */ /* 0x000162000c1e9b00 */
        /* <DEDUP_REMOVED lines=8> */
[----:B------:R-:W2:Y:S03]  /*e4c0*/  LDG.E.64.CONSTANT R40, desc[UR12][R16.64+0x10] ;  /* 0x0000100c10287981 */ /* 0x000ea6000c1e9b00 */
[----:B------:R-:W-:Y:S01]  /*e4d0*/  IADD3 R31, PT, PT, R31, R39, RZ ;  /* 0x000000271f1f7210 */ /* 0x000fe20007ffe0ff */
[----:B---3--:R-:W-:-:S04]  /*e4e0*/  IMAD R35, R35, R36, RZ ;  /* 0x0000002423237224 */ /* 0x008fc800078e02ff */
[-C--:B------:R-:W-:Y:S02]  /*e4f0*/  IMAD R39, R37, R34.reuse, R35 ;  /* 0x0000002225277224 */ /* 0x080fe400078e0223 */
[----:B------:R-:W-:Y:S02]  /*e500*/  IMAD.WIDE.U32 R36, R36, R34, R30 ;  /* 0x0000002224247225 */ /* 0x000fe400078e001e */
[----:B------:R0:W3:Y:S04]  /*e510*/  LDG.E.64.CONSTANT R30, desc[UR12][R24.64] ;  /* 0x0000000c181e7981 */ /* 0x0000e8000c1e9b00 */
[----:B------:R-:W3:Y:S01]  /*e520*/  LDG.E.64.CONSTANT R34, desc[UR12][R16.64] ;  /* 0x0000000c10227981 */ /* 0x000ee2000c1e9b00 */
[----:B------:R-:W-:Y:S01]  /*e530*/  IADD3 R37, PT, PT, R37, R39, RZ ;  /* 0x0000002725257210 */ /* 0x000fe20007ffe0ff */
[----:B----4-:R-:W-:Y:S01]  /*e540*/  IMAD R23, R23, R32, RZ ;  /* 0x0000002017177224 */ /* 0x010fe200078e02ff */
[----:B0-----:R-:W-:-:S03]  /*e550*/  IADD3 R24, P0, PT, R24, R18, RZ ;  /* 0x0000001218187210 */ /* 0x001fc60007f1e0ff */
[-C--:B------:R-:W-:Y:S02]  /*e560*/  IMAD R39, R33, R22.reuse, R23 ;  /* 0x0000001621277224 */ /* 0x080fe400078e0217 */
[----:B------:R-:W-:Y:S02]  /*e570*/  IMAD.X R25, R25, 0x1, R50, P0 ;  /* 0x0000000119197824 */ /* 0x000fe400000e0632 */
[----:B------:R-:W-:Y:S02]  /*e580*/  IMAD.WIDE.U32 R22, R32, R22, R36 ;  /* 0x0000001620167225 */ /* 0x000fe400078e0024 */
[----:B------:R-:W4:Y:S04]  /*e590*/  LDG.E.64.CONSTANT R36, desc[UR12][R16.64+0x8] ;  /* 0x0000080c10247981 */ /* 0x000f28000c1e9b00 */
[----:B------:R0:W4:Y:S01]  /*e5a0*/  LDG.E.64.CONSTANT R32, desc[UR12][R24.64] ;  /* 0x0000000c18207981 */ /* 0x000122000c1e9b00 */
[----:B------:R-:W-:Y:S01]  /*e5b0*/  IADD3 R23, PT, PT, R23, R39, RZ ;  /* 0x0000002717177210 */ /* 0x000fe20007ffe0ff */
[----:B-----5:R-:W-:Y:S01]  /*e5c0*/  IMAD R27, R27, R28, RZ ;  /* 0x0000001c1b1b7224 */ /* 0x020fe200078e02ff */
[----:B0-----:R-:W-:-:S03]  /*e5d0*/  IADD3 R24, P0, PT, R24, R18, RZ ;  /* 0x0000001218187210 */ /* 0x001fc60007f1e0ff */
[----:B------:R-:W-:Y:S01]  /*e5e0*/  IMAD R38, R29, R26, R27 ;  /* 0x0000001a1d267224 */ /* 0x000fe200078e021b */
[----:B------:R-:W-:Y:S01]  /*e5f0*/  IADD3.X R25, PT, PT, R25, R50, RZ, P0, !PT ;  /* 0x0000003219197210 */ /* 0x000fe200007fe4ff */
[----:B------:R-:W-:Y:S01]  /*e600*/  IMAD.WIDE.U32 R26, R28, R26, R22 ;  /* 0x0000001a1c1a7225 */ /* 0x000fe200078e0016 */
[----:B------:R-:W-:-:S03]  /*e610*/  IADD3 R22, P0, PT, R24, R18, RZ ;  /* 0x0000001218167210 */ /* 0x000fc60007f1e0ff */
[----:B------:R-:W2:Y:S01]  /*e620*/  LDG.E.64.CONSTANT R28, desc[UR12][R24.64] ;  /* 0x0000000c181c7981 */ /* 0x000ea2000c1e9b00 */
[----:B------:R-:W-:-:S06]  /*e630*/  IADD3.X R23, PT, PT, R25, R50, RZ, P0, !PT ;  /* 0x0000003219177210 */ /* 0x000fcc00007fe4ff */
[----:B------:R-:W5:Y:S04]  /*e640*/  LDG.E.64.CONSTANT R22, desc[UR12][R22.64] ;  /* 0x0000000c16167981 */ /* 0x000f68000c1e9b00 */
[----:B------:R0:W5:Y:S01]  /*e650*/  LDG.E.64.CONSTANT R24, desc[UR12][R16.64+0x18] ;  /* 0x0000180c10187981 */ /* 0x000162000c1e9b00 */
        /* <DEDUP_REMOVED lines=17> */
[----:B--2---:R-:W-:Y:S02]  /*e770*/  IMAD R29, R29, R40, RZ ;  /* 0x000000281d1d7224 */ /* 0x004fe400078e02ff */
[----:B------:R-:W-:-:S04]  /*e780*/  IMAD.WIDE.U32 R26, R40, R28, R26 ;  /* 0x0000001c281a7225 */ /* 0x000fc800078e001a */
[----:B------:R-:W-:Y:S02]  /*e790*/  IMAD R29, R41, R28, R29 ;  /* 0x0000001c291d7224 */ /* 0x000fe400078e021d */
[----:B-----5:R-:W-:-:S03]  /*e7a0*/  IMAD R23, R23, R24, RZ ;  /* 0x0000001817177224 */ /* 0x020fc600078e02ff */
[----:B------:R-:W-:Y:S01]  /*e7b0*/  IADD3 R27, PT, PT, R27, R29, RZ ;  /* 0x0000001d1b1b7210 */ /* 0x000fe20007ffe0ff */
[-C--:B------:R-:W-:Y:S02]  /*e7c0*/  IMAD R25, R25, R22.reuse, R23 ;  /* 0x0000001619197224 */ /* 0x080fe400078e0217 */
[----:B------:R-:W-:-:S05]  /*e7d0*/  IMAD.WIDE.U32 R22, R24, R22, R26 ;  /* 0x0000001618167225 */ /* 0x000fca00078e001a */
[----:B------:R-:W-:Y:S02]  /*e7e0*/  IADD3 R30, PT, PT, R23, R25, RZ ;  /* 0x00000019171e7210 */ /* 0x000fe40007ffe0ff */
[----:B------:R-:W-:Y:S01]  /*e7f0*/  MOV R31, R22 ;  /* 0x00000016001f7202 */ /* 0x000fe20000000f00 */
[----:B------:R-:W-:Y:S06]  /*e800*/  BRA.U UP0, `(.L_x_868) ;  /* 0xfffffff900cc7547 */ /* 0x000fec000b83ffff */
.L_x_867:
[----:B------:R-:W-:Y:S05]  /*e810*/  BRA.U !UP1, `(.L_x_831) ;  /* 0x0000000509d47547 */ /* 0x000fea000b800000 */
[----:B------:R-:W-:Y:S02]  /*e820*/  UISETP.GE.U32.AND UP1, UPT, UR18, 0x4, UPT ;  /* 0x000000041200788c */ /* 0x000fe4000bf26070 */
[----:B------:R-:W-:Y:S02]  /*e830*/  UISETP.NE.U32.AND UP0, UPT, UR19, URZ, UPT ;  /* 0x000000ff1300728c */ /* 0x000fe4000bf05070 */
[----:B------:R-:W-:Y:S02]  /*e840*/  UISETP.GE.U32.AND.EX UP1, UPT, URZ, URZ, UPT, UP1 ;  /* 0x000000ffff00728c */ /* 0x000fe4000bf26110 */
[----:B------:R-:W-:-:S07]  /*e850*/  UISETP.NE.AND.EX UP0, UPT, URZ, URZ, UPT, UP0 ;  /* 0x000000ffff00728c */ /* 0x000fce000bf05300 */
[----:B------:R-:W-:Y:S05]  /*e860*/  BRA.U !UP1, `(.L_x_869) ;  /* 0x0000000109c87547 */ /* 0x000fea000b800000 */
[----:B------:R-:W5:Y:S01]  /*e870*/  LDCU.64 UR14, c[0x0][0x388] ;  /* 0x00007100ff0e77ac */ /* 0x000f620008000a00 */
[C---:B0---4-:R-:W-:Y:S01]  /*e880*/  IMAD R18, R10.reuse, UR5, RZ ;  /* 0x000000050a127c24 */ /* 0x051fe2000f8e02ff */
[C---:B-1----:R-:W-:Y:S01]  /*e890*/  SHF.L.U64.HI R25, R10.reuse, 0x3, R11 ;  /* 0x000000030a197819 */ /* 0x042fe2000001020b */
[----:B------:R-:W-:Y:S01]  /*e8a0*/  IMAD.MOV.U32 R14, RZ, RZ, R12 ;  /* 0x000000ffff0e7224 */ /* 0x000fe200078e000c */
[----:B------:R-:W-:Y:S02]  /*e8b0*/  ULEA UR9, UP1, UR4, UR6, 0x3 ;  /* 0x0000000604097291 */ /* 0x000fe4000f8218ff */
[----:B------:R-:W-:Y:S02]  /*e8c0*/  IMAD R19, R11, UR4, R18 ;  /* 0x000000040b137c24 */ /* 0x000fe4000f8e0212 */
[----:B---3--:R-:W-:Y:S01]  /*e8d0*/  IMAD.WIDE.U32 R16, R10, UR4, R14 ;  /* 0x000000040a107c25 */ /* 0x008fe2000f8e000e */
[----:B------:R-:W-:Y:S01]  /*e8e0*/  ULEA.HI.X UR10, UR4, UR7, UR5, 0x3, UP1 ;  /* 0x00000007040a7291 */ /* 0x000fe200088f1c05 */
[----:B------:R-:W-:-:S02]  /*e8f0*/  MOV R36, UR9 ;  /* 0x0000000900247c02 */ /* 0x000fc40008000f00 */
[----:B------:R-:W-:Y:S01]  /*e900*/  IMAD.SHL.U32 R27, R10, 0x8, RZ ;  /* 0x000000080a1b7824 */ /* 0x000fe200078e00ff */
[----:B------:R-:W-:Y:S02]  /*e910*/  IADD3 R17, PT, PT, R17, R19, RZ ;  /* 0x0000001311117210 */ /* 0x000fe40007ffe0ff */
[----:B------:R-:W-:Y:S02]  /*e920*/  MOV R37, UR10 ;  /* 0x0000000a00257c02 */ /* 0x000fe40008000f00 */
[----:B-----5:R-:W-:-:S03]  /*e930*/  LEA R38, P0, R16, UR14, 0x3 ;  /* 0x0000000e10267c11 */ /* 0x020fc6000f8018ff */
[----:B------:R-:W3:Y:S01]  /*e940*/  LDG.E.64.CONSTANT R34, desc[UR12][R36.64] ;  /* 0x0000000c24227981 */ /* 0x000ee2000c1e9b00 */
[----:B------:R-:W-:-:S03]  /*e950*/  LEA.HI.X R39, R16, UR15, R17, 0x3, P0 ;  /* 0x0000000f10277c11 */ /* 0x000fc600080f1c11 */
[----:B------:R-:W4:Y:S01]  /*e960*/  LDG.E.64.CONSTANT R28, desc[UR12][R36.64+0x8] ;  /* 0x0000080c241c7981 */ /* 0x000f22000c1e9b00 */
[----:B------:R-:W-:-:S03]  /*e970*/  IADD3 R18, P0, PT, R38, R27, RZ ;  /* 0x0000001b26127210 */ /* 0x000fc60007f1e0ff */
[----:B------:R-:W3:Y:S01]  /*e980*/  LDG.E.64.CONSTANT R32, desc[UR12][R38.64] ;  /* 0x0000000c26207981 */ /* 0x000ee2000c1e9b00 */
[----:B------:R-:W-:-:S03]  /*e990*/  IADD3.X R19, PT, PT, R39, R25, RZ, P0, !PT ;  /* 0x0000001927137210 */ /* 0x000fc600007fe4ff */
[----:B--2---:R-:W2:Y:S04]  /*e9a0*/  LDG.E.64.CONSTANT R22, desc[UR12][R36.64+0x10] ;  /* 0x0000100c24167981 */ /* 0x004ea8000c1e9b00 */
[----:B------:R0:W4:Y:S04]  /*e9b0*/  LDG.E.64.CONSTANT R16, desc[UR12][R18.64] ;  /* 0x0000000c12107981 */ /* 0x000128000c1e9b00 */
[----:B------:R-:W5:Y:S01]  /*e9c0*/  LDG.E.64.CONSTANT R36, desc[UR12][R36.64+0x18] ;  /* 0x0000180c24247981 */ /* 0x000f62000c1e9b00 */
[----:B0-----:R-:W-:-:S04]  /*e9d0*/  IADD3 R18, P0, PT, R18, R27, RZ ;  /* 0x0000001b12127210 */ /* 0x001fc80007f1e0ff */
[----:B------:R-:W-:Y:S02]  /*e9e0*/  IADD3.X R19, PT, PT, R19, R25, RZ, P0, !PT ;  /* 0x0000001913137210 */ /* 0x000fe400007fe4ff */
[----:B------:R-:W-:-:S03]  /*e9f0*/  IADD3 R24, P0, PT, R18, R27, RZ ;  /* 0x0000001b12187210 */ /* 0x000fc60007f1e0ff */
[----:B------:R0:W2:Y:S01]  /*ea00*/  LDG.E.64.CONSTANT R26, desc[UR12][R18.64] ;  /* 0x0000000c121a7981 */ /* 0x0000a2000c1e9b00 */
[----:B------:R-:W-:-:S06]  /*ea10*/  IADD3.X R25, PT, PT, R19, R25, RZ, P0, !PT ;  /* 0x0000001913197210 */ /* 0x000fcc00007fe4ff */
[----:B------:R-:W5:Y:S01]  /*ea20*/  LDG.E.64.CONSTANT R24, desc[UR12][R24.64] ;  /* 0x0000000c18187981 */ /* 0x000f62000c1e9b00 */
        /* <DEDUP_REMOVED lines=8> */
[----:B----4-:R-:W-:Y:S02]  /*eab0*/  IMAD R17, R17, R28, RZ ;  /* 0x0000001c11117224 */ /* 0x010fe400078e02ff */
[----:B------:R-:W-:Y:S02]  /*eac0*/  IMAD.IADD R31, R31, 0x1, R33 ;  /* 0x000000011f1f7824 */ /* 0x000fe400078e0221 */
[-C--:B0-----:R-:W-:Y:S02]  /*ead0*/  IMAD R19, R29, R16.reuse, R17 ;  /* 0x000000101d137224 */ /* 0x081fe400078e0211 */
[----:B------:R-:W-:-:S05]  /*eae0*/  IMAD.WIDE.U32 R16, R28, R16, R30 ;  /* 0x000000101c107225 */ /* 0x000fca00078e001e */
[----:B------:R-:W-:Y:S01]  /*eaf0*/  IADD3 R17, PT, PT, R17, R19, RZ ;  /* 0x0000001311117210 */ /* 0x000fe20007ffe0ff */
[----:B--2---:R-:W-:-:S04]  /*eb00*/  IMAD R19, R27, R22, RZ ;  /* 0x000000161b137224 */ /* 0x004fc800078e02ff */
        /* <DEDUP_REMOVED lines=8> */
.L_x_869:
        /* <DEDUP_REMOVED lines=8> */
[----:B---3--:R-:W-:Y:S01]  /*ec10*/  MOV R16, R12 ;  /* 0x0000000c00107202 */ /* 0x008fe20000000f00 */
[C---:B0---4-:R-:W-:Y:S01]  /*ec20*/  IMAD R18, R10.reuse, UR5, RZ ;  /* 0x000000050a127c24 */ /* 0x051fe2000f8e02ff */
        /* <DEDUP_REMOVED lines=9> */
[----:B------:R-:W3:Y:S01]  /*ecc0*/  LDG.E.64.CONSTANT R28, desc[UR12][R26.64+0x8] ;  /* 0x0000080c1a1c7981 */ /* 0x000ee2000c1e9b00 */
[----:B------:R-:W-:Y:S02]  /*ecd0*/  LEA.HI.X R25, R16, UR11, R19, 0x3, P0 ;  /* 0x0000000b10197c11 */ /* 0x000fe400080f1c13 */
[C---:B--2---:R-:W-:Y:S01]  /*ece0*/  LEA R22, P0, R10.reuse, R24, 0x3 ;  /* 0x000000180a167211 */ /* 0x044fe200078018ff */
[----:B------:R-:W2:Y:S04]  /*ecf0*/  LDG.E.64.CONSTANT R16, desc[UR12][R26.64] ;  /* 0x0000000c1a107981 */ /* 0x000ea8000c1e9b00 */
        /* <DEDUP_REMOVED lines=17> */
.L_x_870:
[----:B------:R-:W-:Y:S05]  /*ee10*/  BRA.U UP0, `(.L_x_831) ;  /* 0x0000000100547547 */ /* 0x000fea000b800000 */
[----:B------:R-:W5:Y:S01]  /*ee20*/  LDCU.64 UR8, c[0x0][0x388] ;  /* 0x00007100ff0877ac */ /* 0x000f620008000a00 */
[----:B------:R-:W-:Y:S01]  /*ee30*/  MOV R13, R15 ;  /* 0x0000000f000d7202 */ /* 0x000fe20000000f00 */
[C---:B0-----:R-:W-:Y:S01]  /*ee40*/  IMAD R14, R10.reuse, UR5, RZ ;  /* 0x000000050a0e7c24 */ /* 0x041fe2000f8e02ff */
[----:B------:R-:W-:Y:S02]  /*ee50*/  ULEA UR6, UP0, UR4, UR6, 0x3 ;  /* 0x0000000604067291 */ /* 0x000fe4000f8018ff */
        /* <DEDUP_REMOVED lines=8> */
[----:B------:R-:W5:Y:S04]  /*eee0*/  LDG.E.64.CONSTANT R10, desc[UR12][R10.64] ;  /* 0x0000000c0a0a7981 */ /* 0x000f68000c1e9b00 */
[----:B------:R-:W5:Y:S01]  /*eef0*/  LDG.E.64.CONSTANT R12, desc[UR12][R14.64] ;  /* 0x0000000c0e0c7981 */ /* 0x000f62000c1e9b00 */
[----:B---3--:R-:W-:Y:S02]  /*ef00*/  MOV R16, R31 ;  /* 0x0000001f00107202 */ /* 0x008fe40000000f00 */
[----:B------:R-:W-:Y:S01]  /*ef10*/  MOV R17, R30 ;  /* 0x0000001e00117202 */ /* 0x000fe20000000f00 */
[----:B-----5:R-:W-:Y:S02]  /*ef20*/  IMAD R13, R13, R10, RZ ;  /* 0x0000000a0d0d7224 */ /* 0x020fe400078e02ff */
[----:B------:R-:W-:-:S04]  /*ef30*/  IMAD.WIDE.U32 R16, R10, R12, R16 ;  /* 0x0000000c0a107225 */ /* 0x000fc800078e0010 */
[----:B------:R-:W-:Y:S01]  /*ef40*/  IMAD R13, R11, R12, R13 ;  /* 0x0000000c0b0d7224 */ /* 0x000fe200078e020d */
[----:B------:R-:W-:-:S03]  /*ef50*/  MOV R31, R16 ;  /* 0x00000010001f7202 */ /* 0x000fc60000000f00 */
[----:B------:R-:W-:-:S07]  /*ef60*/  IMAD.IADD R30, R17, 0x1, R13 ;  /* 0x00000001111e7824 */ /* 0x000fce00078e020d */
.L_x_831:
[----:B0-----:R-:W0:Y:S01]  /*ef70*/  LDC.64 R10, c[0x0][0x3b8] ;  /* 0x0000ee00ff0a7b82 */ /* 0x001e220000000a00 */
[----:B------:R-:W-:Y:S01]  /*ef80*/  IMAD.MOV.U32 R47, RZ, RZ, R46 ;  /* 0x000000ffff2f7224 */ /* 0x000fe200078e002e */
[----:B------:R-:W-:Y:S01]  /*ef90*/  MOV R46, R44 ;  /* 0x0000002c002e7202 */ /* 0x000fe20000000f00 */
[----:B------:R-:W-:Y:S01]  /*efa0*/  IMAD.MOV.U32 R13, RZ, RZ, R21 ;  /* 0x000000ffff0d7224 */ /* 0x000fe200078e0015 */
[----:B------:R-:W-:Y:S02]  /*efb0*/  MOV R14, R31 ;  /* 0x0000001f000e7202 */ /* 0x000fe40000000f00 */
[----:B------:R-:W-:Y:S02]  /*efc0*/  MOV R15, R30 ;  /* 0x0000001e000f7202 */ /* 0x000fe40000000f00 */
[----:B------:R-:W-:Y:S02]  /*efd0*/  MOV R12, R20 ;  /* 0x00000014000c7202 */ /* 0x000fe40000000f00 */
[----:B------:R-:W-:Y:S01]  /*efe0*/  MOV R44, R42 ;  /* 0x0000002a002c7202 */ /* 0x000fe20000000f00 */
[----:B0-----:R-:W-:Y:S01]  /*eff0*/  IMAD.WIDE.U32 R10, R45, 0x8, R10 ;  /* 0x000000082d0a7825 */ /* 0x001fe200078e000a */
[----:B------:R-:W-:-:S03]  /*f000*/  MOV R45, R43 ;  /* 0x0000002b002d7202 */ /* 0x000fc60000000f00 */
[----:B-1-3--:R-:W-:Y:S01]  /*f010*/  IMAD.WIDE.U32 R16, R9, 0x20, R10 ;  /* 0x0000002009107825 */ /* 0x00afe200078e000a */
[----:B------:R-:W-:Y:S02]  /*f020*/  MOV R10, R8 ;  /* 0x00000008000a7202 */ /* 0x000fe40000000f00 */
[----:B------:R-:W-:Y:S01]  /*f030*/  MOV R8, R7 ;  /* 0x0000000700087202 */ /* 0x000fe20000000f00 */
[----:B------:R-:W-:Y:S01]  /*f040*/  IMAD.MOV.U32 R9, RZ, RZ, R2 ;  /* 0x000000ffff097224 */ /* 0x000fe200078e0002 */
[----:B------:R-:W-:Y:S01]  /*f050*/  MOV R7, R4 ;  /* 0x0000000400077202 */ /* 0x000fe20000000f00 */
[----:B------:R-:W-:Y:S01]  /*f060*/  STG.E.ENL2.256 desc[UR12][R16.64+0x1000], R44, R12 ;  /* 0xf800802c100c797f */ /* 0x000fe2000f12180c */
[----:B------:R-:W-:Y:S02]  /*f070*/  MOV R4, R5 ;  /* 0x0000000500047202 */ /* 0x000fe40000000f00 */
[----:B------:R-:W-:Y:S02]  /*f080*/  MOV R11, R0 ;  /* 0x00000000000b7202 */ /* 0x000fe40000000f00 */
[----:B------:R-:W-:-:S05]  /*f090*/  MOV R5, R3 ;  /* 0x0000000300057202 */ /* 0x000fca0000000f00 */
[----:B------:R-:W-:Y:S01]  /*f0a0*/  STG.E.ENL2.256 desc[UR12][R16.64], R4, R8 ;  /* 0xf80000041008797f */ /* 0x000fe2000f12180c */
[----:B------:R-:W-:Y:S05]  /*f0b0*/  EXIT ;  /* 0x000000000000794d */ /* 0x000fea0003800000 */
.L_x_871:
        /* <DEDUP_REMOVED lines=12> */
.L_x_3885:


//--------------------- .text._ZN2at6native29vectorized_elementwise_kernelILi8EZZNS0_61_GLOBAL__N__ae8afa13_23_FlattenIndicesKernel_cu_7dd49032_311621_flatten_indices_implINS2_18CUDAKernelLauncherElLl0EEENS_6TensorERKS5_N3c108ArrayRefIlEEENKUlvE0_clEvEUllE_St5arrayIPcLm2EEEEviT0_T1_ --------------------------
	.section	.text._ZN2at6native29vectorized_elementwise_kernelILi8EZZNS0_61_GLOBAL__N__ae8afa13_23_FlattenIndicesKernel_cu_7dd49032_311621_flatten_indices_implINS2_18CUDAKernelLauncherElLl0EEENS_6TensorERKS5_N3c108ArrayRefIlEEENKUlvE0_clEvEUllE_St5arrayIPcLm2EEEEviT0_T1_,"ax",@progbits
	.align	128
        .global         _ZN2at6native29vectorized_elementwise_kernelILi8EZZNS0_61_GLOBAL__N__ae8afa13_23_FlattenIndicesKernel_cu_7dd49032_311621_flatten_indices_implINS2_18CUDAKernelLauncherElLl0EEENS_6TensorERKS5_N3c108ArrayRefIlEEENKUlvE0_clEvEUllE_St5arrayIPcLm2EEEEviT0_T1_
        .type           _ZN2at6native29vectorized_elementwise_kernelILi8EZZNS0_61_GLOBAL__N__ae8afa13_23_FlattenIndicesKernel_cu_7dd49032_311621_flatten_indices_implINS2_18CUDAKernelLauncherElLl0EEENS_6TensorERKS5_N3c108ArrayRefIlEEENKUlvE0_clEvEUllE_St5arrayIPcLm2EEEEviT0_T1_,@function
        .size           _ZN2at6native29vectorized_elementwise_kernelILi8EZZNS0_61_GLOBAL__N__ae8afa13_23_FlattenIndicesKernel_cu_7dd49032_311621_flatten_indices_implINS2_18CUDAKernelLauncherElLl0EEENS_6TensorERKS5_N3c108ArrayRefIlEEENKUlvE0_clEvEUllE_St5arrayIPcLm2EEEEviT0_T1_,(.L_x_3886 - _ZN2at6native29vectorized_elementwise_kernelILi8EZZNS0_61_GLOBAL__N__ae8afa13_23_FlattenIndicesKernel_cu_7dd49032_311621_flatten_indices_implINS2_18CUDAKernelLauncherElLl0EEENS_6TensorERKS5_N3c108ArrayRefIlEEENKUlvE0_clEvEUllE_St5arrayIPcLm2EEEEviT0_T1_)
        .other          _ZN2at6native29vectorized_elementwise_kernelILi8EZZNS0_61_GLOBAL__N__ae8afa13_23_FlattenIndicesKernel_cu_7dd49032_311621_flatten_indices_implINS2_18CUDAKernelLauncherElLl0EEENS_6TensorERKS5_N3c108ArrayRefIlEEENKUlvE0_clEvEUllE_St5arrayIPcLm2EEEEviT0_T1_,@"STO_CUDA_ENTRY STV_DEFAULT"
_ZN2at6native29vectorized_elementwise_kernelILi8EZZNS0_61_GLOBAL__N__ae8afa13_23_FlattenIndicesKernel_cu_7dd49032_311621_flatten_indices_implINS2_18CUDAKernelLauncherElLl0EEENS_6TensorERKS5_N3c108ArrayRefIlEEENKUlvE0_clEvEUllE_St5arrayIPcLm2EEEEviT0_T1_:
.text._ZN2at6native29vectorized_elementwise_kernelILi8EZZNS0_61_GLOBAL__N__ae8afa13_23_FlattenIndicesKernel_cu_7dd49032_311621_flatten_indices_implINS2_18CUDAKernelLauncherElLl0EEENS_6TensorERKS5_N3c108ArrayRefIlEEENKUlvE0_clEvEUllE_St5arrayIPcLm2EEEEviT0_T1_:
        /* <DEDUP_REMOVED lines=111> */
.L_x_877:
        /* <DEDUP_REMOVED lines=76> */
.L_x_876:
        /* <DEDUP_REMOVED lines=59> */
.L_x_878:
        /* <DEDUP_REMOVED lines=43> */
.L_x_879:
        /* <DEDUP_REMOVED lines=23> */
.L_x_875:
[----:B------:R-:W-:Y:S05]  /*1380*/  BSYNC.RECONVERGENT B0 ;  /* 0x0000000000007941 */ /* 0x000fea0003800200 */
.L_x_874:
        /* <DEDUP_REMOVED lines=38> */
.L_x_883:
        /* <DEDUP_REMOVED lines=78> */
.L_x_882:
        /* <DEDUP_REMOVED lines=60> */
.L_x_884:
        /* <DEDUP_REMOVED lines=43> */
.L_x_885:
        /* <DEDUP_REMOVED lines=23> */
.L_x_881:
[----:B------:R-:W-:Y:S05]  /*22b0*/  BSYNC.RECONVERGENT B0 ;  /* 0x0000000000007941 */ /* 0x000fea0003800200 */
.L_x_880:
        /* <DEDUP_REMOVED lines=38> */
.L_x_889:
        /* <DEDUP_REMOVED lines=79> */
.L_x_888:
        /* <DEDUP_REMOVED lines=59> */
.L_x_890:
        /* <DEDUP_REMOVED lines=42> */
.L_x_891:
        /* <DEDUP_REMOVED lines=21> */
.L_x_887:
[----:B------:R-:W-:Y:S05]  /*31b0*/  BSYNC.RECONVERGENT B0 ;  /* 0x0000000000007941 */ /* 0x000fea0003800200 */
.L_x_886:
        /* <DEDUP_REMOVED lines=35> */
.L_x_895:
        /* <DEDUP_REMOVED lines=78> */
.L_x_894:
        /* <DEDUP_REMOVED lines=60> */
.L_x_896:
        /* <DEDUP_REMOVED lines=43> */
.L_x_897:
        /* <DEDUP_REMOVED lines=23> */
.L_x_893:
[----:B------:R-:W-:Y:S05]  /*40b0*/  BSYNC.RECONVERGENT B0 ;  /* 0x0000000000007941 */ /* 0x000fea0003800200 */
.L_x_892:
        /* <DEDUP_REMOVED lines=35> */
.L_x_901:
        /* <DEDUP_REMOVED lines=77> */
.L_x_900:
        /* <DEDUP_REMOVED lines=60> */
.L_x_902:
        /* <DEDUP_REMOVED lines=43> */
.L_x_903:
        /* <DEDUP_REMOVED lines=23> */
.L_x_899:
[----:B------:R-:W-:Y:S05]  /*4fa0*/  BSYNC.RECONVERGENT B0 ;  /* 0x0000000000007941 */ /* 0x000fea0003800200 */
.L_x_898:
        /* <DEDUP_REMOVED lines=35> */
.L_x_907:
        /* <DEDUP_REMOVED lines=76> */
.L_x_906:
        /* <DEDUP_REMOVED lines=60> */
.L_x_908:
        /* <DEDUP_REMOVED lines=43> */
.L_x_909:
        /* <DEDUP_REMOVED lines=23> */
.L_x_905:
[----:B------:R-:W-:Y:S05]  /*5e80*/  BSYNC.RECONVERGENT B0 ;  /* 0x0000000000007941 */ /* 0x000fea0003800200 */
.L_x_904:
        /* <DEDUP_REMOVED lines=38> */
.L_x_913:
        /* <DEDUP_REMOVED lines=76> */
.L_x_912:
        /* <DEDUP_REMOVED lines=59> */
.L_x_914:
        /* <DEDUP_REMOVED lines=41> */
.L_x_915:
        /* <DEDUP_REMOVED lines=23> */
.L_x_911:
[----:B------:R-:W-:Y:S05]  /*6d60*/  BSYNC.RECONVERGENT B0 ;  /* 0x0000000000007941 */ /* 0x000fea0003800200 */
.L_x_910:
        /* <DEDUP_REMOVED lines=32> */
.L_x_918:
        /* <DEDUP_REMOVED lines=76> */
.L_x_917:
        /* <DEDUP_REMOVED lines=59> */
.L_x_919:
        /* <DEDUP_REMOVED lines=40> */
.L_x_920:
        /* <DEDUP_REMOVED lines=23> */
.L_x_916:
[----:B------:R-:W-:Y:S05]  /*7bd0*/  BSYNC.RECONVERGENT B0 ;  /* 0x0000000000007941 */ /* 0x000fea0003800200 */
.L_x_873:
        /* <DEDUP_REMOVED lines=39> */
.L_x_923:
[----:B------:R-:W-:-:S13]  /*7e50*/  ISETP.GE.U32.AND P0, PT, R44, R15, PT ;  /* 0x0000000f2c00720c */ /* 0x000fda0003f06070 */
[----:B------:R-:W-:Y:S05]  /*7e60*/  @P0 BRA `(.L_x_925) ;  /* 0x0000000000300947 */ /* 0x000fea0003800000 */
[----:B0-----:R-:W0:Y:S01]  /*7e70*/  LDC.64 R2, c[0x0][0x3b8] ;  /* 0x0000ee00ff027b82 */ /* 0x001e220000000a00 */
[----:B------:R-:W-:Y:S01]  /*7e80*/  IMAD.IADD R5, R45, 0x1, R44 ;  /* 0x000000012d057824 */ /* 0x000fe200078e022c */
[----:B------:R-:W-:-:S03]  /*7e90*/  IADD3 R44, PT, PT, R44, 0x80, RZ ;  /* 0x000000802c2c7810 */ /* 0x000fc60007ffe0ff */
[----:B0-----:R-:W-:-:S05]  /*7ea0*/  IMAD.WIDE.U32 R2, R5, 0x8, R2 ;  /* 0x0000000805027825 */ /* 0x001fca00078e0002 */
[----:B------:R0:W-:Y:S02]  /*7eb0*/  STG.E.64 desc[UR12][R2.64], R48 ;  /* 0x0000003002007986 */ /* 0x0001e4000c101b0c */
.L_x_924:
[----:B------:R-:W-:-:S13]  /*7ec0*/  ISETP.GE.U32.AND P0, PT, R44, R15, PT ;  /* 0x0000000f2c00720c */ /* 0x000fda0003f06070 */
[----:B------:R-:W-:Y:S05]  /*7ed0*/  @P0 BRA `(.L_x_926) ;  /* 0x0000000000300947 */ /* 0x000fea0003800000 */
[----:B0-----:R-:W0:Y:S01]  /*7ee0*/  LDC.64 R2, c[0x0][0x3b8] ;  /* 0x0000ee00ff027b82 */ /* 0x001e220000000a00 */
[----:B------:R-:W-:Y:S02]  /*7ef0*/  IADD3 R5, PT, PT, R45, R44, RZ ;  /* 0x0000002c2d057210 */ /* 0x000fe40007ffe0ff */
[----:B------:R-:W-:-:S03]  /*7f00*/  IADD3 R44, PT, PT, R44, 0x80, RZ ;  /* 0x000000802c2c7810 */ /* 0x000fc60007ffe0ff */
[----:B0-----:R-:W-:-:S05]  /*7f10*/  IMAD.WIDE.U32 R2, R5, 0x8, R2 ;  /* 0x0000000805027825 */ /* 0x001fca00078e0002 */
[----:B------:R0:W-:Y:S02]  /*7f20*/  STG.E.64 desc[UR12][R2.64], R6 ;  /* 0x0000000602007986 */ /* 0x0001e4000c101b0c */
.L_x_925:
[----:B------:R-:W-:-:S13]  /*7f30*/  ISETP.GE.U32.AND P0, PT, R44, R15, PT ;  /* 0x0000000f2c00720c */ /* 0x000fda0003f06070 */
[----:B------:R-:W-:Y:S05]  /*7f40*/  @P0 BRA `(.L_x_927) ;  /* 0x0000000000340947 */ /* 0x000fea0003800000 */
[----:B0-----:R-:W0:Y:S01]  /*7f50*/  LDC.64 R2, c[0x0][0x3b8] ;  /* 0x0000ee00ff027b82 */ /* 0x001e220000000a00 */
[----:B------:R-:W-:Y:S01]  /*7f60*/  IMAD.IADD R5, R45, 0x1, R44 ;  /* 0x000000012d057824 */ /* 0x000fe200078e022c */
[----:B------:R-:W-:-:S03]  /*7f70*/  IADD3 R44, PT, PT, R44, 0x80, RZ ;  /* 0x000000802c2c7810 */ /* 0x000fc60007ffe0ff */
[----:B0-----:R-:W-:-:S05]  /*7f80*/  IMAD.WIDE.U32 R2, R5, 0x8, R2 ;  /* 0x0000000805027825 */ /* 0x001fca00078e0002 */
[----:B------:R0:W-:Y:S02]  /*7f90*/  STG.E.64 desc[UR12][R2.64], R8 ;  /* 0x0000000802007986 */ /* 0x0001e4000c101b0c */
.L_x_926:
        /* <DEDUP_REMOVED lines=8> */
.L_x_927:
[----:B------:R-:W-:Y:S05]  /*8020*/  BSYNC.RELIABLE B1 ;  /* 0x0000000000017941 */ /* 0x000fea0003800100 */
.L_x_922:
[----:B------:R-:W-:-:S13]  /*8030*/  ISETP.GE.U32.AND P0, PT, R44, R15, PT ;  /* 0x0000000f2c00720c */ /* 0x000fda0003f06070 */
[----:B0-----:R-:W0:Y:S01]  /*8040*/  @!P0 LDC.64 R2, c[0x0][0x3b8] ;  /* 0x0000ee00ff028b82 */ /* 0x001e220000000a00 */
[----:B------:R-:W-:Y:S01]  /*8050*/  @!P0 IMAD.IADD R5, R45, 0x1, R44 ;  /* 0x000000012d058824 */ /* 0x000fe200078e022c */
[----:B------:R-:W-:-:S03]  /*8060*/  @!P0 IADD3 R44, PT, PT, R44, 0x80, RZ ;  /* 0x000000802c2c8810 */ /* 0x000fc60007ffe0ff */
[----:B0-----:R-:W-:-:S05]  /*8070*/  @!P0 IMAD.WIDE.U32 R2, R5, 0x8, R2 ;  /* 0x0000000805028825 */ /* 0x001fca00078e0002 */
[----:B------:R0:W-:Y:S02]  /*8080*/  @!P0 STG.E.64 desc[UR12][R2.64], R12 ;  /* 0x0000000c02008986 */ /* 0x0001e4000c101b0c */
.L_x_928:
[----:B------:R-:W-:Y:S05]  /*8090*/  BSYNC.RECONVERGENT B0 ;  /* 0x0000000000007941 */ /* 0x000fea0003800200 */
.L_x_921:
        /* <DEDUP_REMOVED lines=8> */
.L_x_872:
        /* <DEDUP_REMOVED lines=63> */
.L_x_931:
        /* <DEDUP_REMOVED lines=76> */
.L_x_930:
        /* <DEDUP_REMOVED lines=56> */
.L_x_933:
        /* <DEDUP_REMOVED lines=38> */
.L_x_934:
        /* <DEDUP_REMOVED lines=21> */
.L_x_932:
        /* <DEDUP_REMOVED lines=28> */
.L_x_936:
        /* <DEDUP_REMOVED lines=75> */
.L_x_935:
        /* <DEDUP_REMOVED lines=55> */
.L_x_938:
        /* <DEDUP_REMOVED lines=37> */
.L_x_939:
        /* <DEDUP_REMOVED lines=20> */
.L_x_937:
        /* <DEDUP_REMOVED lines=26> */
.L_x_941:
        /* <DEDUP_REMOVED lines=76> */
.L_x_940:
        /* <DEDUP_REMOVED lines=57> */
.L_x_943:
        /* <DEDUP_REMOVED lines=39> */
.L_x_944:
        /* <DEDUP_REMOVED lines=22> */
.L_x_942:
        /* <DEDUP_REMOVED lines=26> */
.L_x_946:
        /* <DEDUP_REMOVED lines=76> */
.L_x_945:
        /* <DEDUP_REMOVED lines=57> */
.L_x_948:
        /* <DEDUP_REMOVED lines=39> */
.L_x_949:
        /* <DEDUP_REMOVED lines=22> */
.L_x_947:
        /* <DEDUP_REMOVED lines=24> */
.L_x_951:
        /* <DEDUP_REMOVED lines=75> */
.L_x_950:
        /* <DEDUP_REMOVED lines=54> */
.L_x_953:
        /* <DEDUP_REMOVED lines=36> */
.L_x_954:
        /* <DEDUP_REMOVED lines=19> */
.L_x_952:
        /* <DEDUP_REMOVED lines=26> */
.L_x_956:
        /* <DEDUP_REMOVED lines=76> */
.L_x_955:
        /* <DEDUP_REMOVED lines=57> */
.L_x_958:
        /* <DEDUP_REMOVED lines=39> */
.L_x_959:
        /* <DEDUP_REMOVED lines=22> */
.L_x_957:
        /* <DEDUP_REMOVED lines=24> */
.L_x_961:
        /* <DEDUP_REMOVED lines=75> */
.L_x_960:
        /* <DEDUP_REMOVED lines=54> */
.L_x_963:
        /* <DEDUP_REMOVED lines=36> */
.L_x_964:
        /* <DEDUP_REMOVED lines=19> */
.L_x_962:
        /* <DEDUP_REMOVED lines=25> */
.L_x_966:
        /* <DEDUP_REMOVED lines=77> */
.L_x_965:
        /* <DEDUP_REMOVED lines=56> */
.L_x_967:
        /* <DEDUP_REMOVED lines=40> */
.L_x_968:
        /* <DEDUP_REMOVED lines=22> */
.L_x_929:
        /* <DEDUP_REMOVED lines=21> */
.L_x_969:
        /* <DEDUP_REMOVED lines=12> */
.L_x_3886:


//--------------------- .text._ZN2at6native18elementwise_kernelILi128ELi4EZNS0_15gpu_kernel_implIZZNS0_61_GLOBAL__N__ae8afa13_23_FlattenIndicesKernel_cu_7dd49032_311621_flatten_indices_implINS3_18CUDAKernelLauncherElLl8EEENS_6TensorERKS6_N3c108ArrayRefIlEEENKUlvE0_clEvEUllE_EEvRNS_18TensorIteratorBaseERKT_EUliE_EEviT1_ --------------------------
	.section	.text._ZN2at6native18elementwise_kernelILi128ELi4EZNS0_15gpu_kernel_implIZZNS0_61_GLOBAL__N__ae8afa13_23_FlattenIndicesKernel_cu_7dd49032_311621_flatten_indices_implINS3_18CUDAKernelLauncherElLl8EEENS_6TensorERKS6_N3c108ArrayRefIlEEENKUlvE0_clEvEUllE_EEvRNS_18TensorIteratorBaseERKT_EUliE_EEviT1_,"ax",@progbits
	.align	128
        .global         _ZN2at6native18elementwise_kernelILi128ELi4EZNS0_15gpu_kernel_implIZZNS0_61_GLOBAL__N__ae8afa13_23_FlattenIndicesKernel_cu_7dd49032_311621_flatten_indices_implINS3_18CUDAKernelLauncherElLl8EEENS_6TensorERKS6_N3c108ArrayRefIlEEENKUlvE0_clEvEUllE_EEvRNS_18TensorIteratorBaseERKT_EUliE_EEviT1_
        .type           _ZN2at6native18elementwise_kernelILi128ELi4EZNS0_15gpu_kernel_implIZZNS0_61_GLOBAL__N__ae8afa13_23_FlattenIndicesKernel_cu_7dd49032_311621_flatten_indices_implINS3_18CUDAKernelLauncherElLl8EEENS_6TensorERKS6_N3c108ArrayRefIlEEENKUlvE0_clEvEUllE_EEvRNS_18TensorIteratorBaseERKT_EUliE_EEviT1_,@function
        .size           _ZN2at6native18elementwise_kernelILi128ELi4EZNS0_15gpu_kernel_implIZZNS0_61_GLOBAL__N__ae8afa13_23_FlattenIndicesKernel_cu_7dd49032_311621_flatten_indices_implINS3_18CUDAKernelLauncherElLl8EEENS_6TensorERKS6_N3c108ArrayRefIlEEENKUlvE0_clEvEUllE_EEvRNS_18TensorIteratorBaseERKT_EUliE_EEviT1_,(.L_x_3887 - _ZN2at6native18elementwise_kernelILi128ELi4EZNS0_15gpu_kernel_implIZZNS0_61_GLOBAL__N__ae8afa13_23_FlattenIndicesKernel_cu_7dd49032_311621_flatten_indices_implINS3_18CUDAKernelLauncherElLl8EEENS_6TensorERKS6_N3c108ArrayRefIlEEENKUlvE0_clEvEUllE_EEvRNS_18TensorIteratorBaseERKT_EUliE_EEviT1_)
        .other          _ZN2at6native18elementwise_kernelILi128ELi4EZNS0_15gpu_kernel_implIZZNS0_61_GLOBAL__N__ae8afa13_23_FlattenIndicesKernel_cu_7dd49032_311621_flatten_indices_implINS3_18CUDAKernelLauncherElLl8EEENS_6TensorERKS6_N3c108ArrayRefIlEEENKUlvE0_clEvEUllE_EEvRNS_18TensorIteratorBaseERKT_EUliE_EEviT1_,@"STO_CUDA_ENTRY STV_DEFAULT"
_ZN2at6native18elementwise_kernelILi128ELi4EZNS0_15gpu_kernel_implIZZNS0_61_GLOBAL__N__ae8afa13_23_FlattenIndicesKernel_cu_7dd49032_311621_flatten_indices_implINS3_18CUDAKernelLauncherElLl8EEENS_6TensorERKS6_N3c108ArrayRefIlEEENKUlvE0_clEvEUllE_EEvRNS_18TensorIteratorBaseERKT_EUliE_EEviT1_:
.text._ZN2at6native18elementwise_kernelILi128ELi4EZNS0_15gpu_kernel_implIZZNS0_61_GLOBAL__N__ae8afa13_23_FlattenIndicesKernel_cu_7dd49032_311621_flatten_indices_implINS3_18CUDAKernelLauncherElLl8EEENS_6TensorERKS6_N3c108ArrayRefIlEEENKUlvE0_clEvEUllE_EEvRNS_18TensorIteratorBaseERKT_EUliE_EEviT1_:
        /* <DEDUP_REMOVED lines=324> */
.L_x_972:
        /* <DEDUP_REMOVED lines=17> */
.L_x_976:
[----:B------:R0:W5:Y:S01]  /*1550*/  LDG.E.U8 R4, desc[UR36][R6.64] ;  /* 0x0000002406047981 */ /* 0x000162000c1e1100 */
[----:B------:R-:W-:Y:S01]  /*1560*/  MOV R5, RZ ;  /* 0x000000ff00057202 */ /* 0x000fe20000000f00 */
[----:B------:R-:W-:Y:S06]  /*1570*/  BRA `(.L_x_978) ;  /* 0x0000000c00447947 */ /* 0x000fec0003800000 */
.L_x_975:
        /* <DEDUP_REMOVED lines=8> */
.L_x_980:
[----:B------:R-:W2:Y:S02]  /*1600*/  LDG.E R4, desc[UR36][R6.64] ;  /* 0x0000002406047981 */ /* 0x000ea4000c1e1900 */
[----:B--2---:R-:W-:Y:S01]  /*1610*/  SHF.R.S32.HI R5, RZ, 0x1f, R4 ;  /* 0x0000001fff057819 */ /* 0x004fe20000011404 */
[----:B------:R-:W-:Y:S06]  /*1620*/  BRA `(.L_x_978) ;  /* 0x0000000c00187947 */ /* 0x000fec0003800000 */
.L_x_979:
[----:B------:R-:W2:Y:S02]  /*1630*/  LDG.E.S16 R4, desc[UR36][R6.64] ;  /* 0x0000002406047981 */ /* 0x000ea4000c1e1700 */
[----:B--2---:R-:W-:Y:S01]  /*1640*/  SHF.R.S32.HI R5, RZ, 0x1f, R4 ;  /* 0x0000001fff057819 */ /* 0x004fe20000011404 */
[----:B------:R-:W-:Y:S06]  /*1650*/  BRA `(.L_x_978) ;  /* 0x0000000c000c7947 */ /* 0x000fec0003800000 */
.L_x_974:
        /* <DEDUP_REMOVED lines=9> */
.L_x_982:
[----:B------:R-:W2:Y:S02]  /*16f0*/  LDG.E.U16 R6, desc[UR36][R6.64] ;  /* 0x0000002406067981 */ /* 0x000ea4000c1e1500 */
[----:B--2---:R-:W-:-:S06]  /*1700*/  HADD2.F32 R4, -RZ, R6.H0_H0 ;  /* 0x20000006ff047230 */ /* 0x004fcc0000004100 */
[----:B------:R-:W0:Y:S01]  /*1710*/  F2I.S64.TRUNC R4, R4 ;  /* 0x0000000400047311 */ /* 0x000e22000020d900 */
[----:B------:R-:W-:Y:S05]  /*1720*/  BRA `(.L_x_978) ;  /* 0x0000000800d87947 */ /* 0x000fea0003800000 */
.L_x_981:
        /* <DEDUP_REMOVED lines=9> */
.L_x_984:
[----:B------:R-:W2:Y:S02]  /*17c0*/  LDG.E.U16 R6, desc[UR36][R6.64] ;  /* 0x0000002406067981 */ /* 0x000ea4000c1e1500 */
[----:B--2---:R-:W-:-:S06]  /*17d0*/  HADD2.F32 R4, -RZ, R6.H0_H0 ;  /* 0x20000006ff047230 */ /* 0x004fcc0000004100 */
[----:B------:R-:W0:Y:S01]  /*17e0*/  F2I.S64.TRUNC R4, R4 ;  /* 0x0000000400047311 */ /* 0x000e22000020d900 */
[----:B------:R-:W-:Y:S05]  /*17f0*/  BRA `(.L_x_978) ;  /* 0x0000000800a47947 */ /* 0x000fea0003800000 */
.L_x_983:
[----:B------:R-:W2:Y:S02]  /*1800*/  LDG.E.64 R4, desc[UR36][R6.64] ;  /* 0x0000002406047981 */ /* 0x000ea4000c1e1b00 */
[----:B--2---:R-:W0:Y:S01]  /*1810*/  F2I.S64.F64.TRUNC R4, R4 ;  /* 0x0000000400047311 */ /* 0x004e22000030d900 */
[----:B------:R-:W-:Y:S05]  /*1820*/  BRA `(.L_x_978) ;  /* 0x0000000800987947 */ /* 0x000fea0003800000 */
.L_x_973:
        /* <DEDUP_REMOVED lines=13> */
.L_x_987:
[----:B------:R-:W2:Y:S02]  /*1900*/  LDG.E.64 R4, desc[UR36][R6.64] ;  /* 0x0000002406047981 */ /* 0x000ea4000c1e1b00 */
[----:B--2---:R-:W0:Y:S01]  /*1910*/  F2I.S64.F64.TRUNC R4, R4 ;  /* 0x0000000400047311 */ /* 0x004e22000030d900 */
[----:B------:R-:W-:Y:S05]  /*1920*/  BRA `(.L_x_978) ;  /* 0x0000000800587947 */ /* 0x000fea0003800000 */
.L_x_986:
        /* <DEDUP_REMOVED lines=26> */
.L_x_989:
        /* <DEDUP_REMOVED lines=14> */
.L_x_988:
[----:B------:R-:W2:Y:S02]  /*1bb0*/  LDG.E.U16 R4, desc[UR36][R6.64] ;  /* 0x0000002406047981 */ /* 0x000ea4000c1e1500 */
[----:B--2---:R-:W-:-:S06]  /*1bc0*/  SHF.L.U32 R4, R4, 0x10, RZ ;  /* 0x0000001004047819 */ /* 0x004fcc00000006ff */
[----:B------:R-:W0:Y:S01]  /*1bd0*/  F2I.S64.TRUNC R4, R4 ;  /* 0x0000000400047311 */ /* 0x000e22000020d900 */
[----:B------:R-:W-:Y:S05]  /*1be0*/  BRA `(.L_x_978) ;  /* 0x0000000400a87947 */ /* 0x000fea0003800000 */
.L_x_985:
        /* <DEDUP_REMOVED lines=11> */
.L_x_992:
        /* <DEDUP_REMOVED lines=21> */
.L_x_996:
[----:B------:R-:W-:Y:S05]  /*1df0*/  BSYNC.RECONVERGENT B1 ;  /* 0x0000000000017941 */ /* 0x000fea0003800200 */
.L_x_995:
[----:B------:R-:W-:Y:S02]  /*1e00*/  SHF.L.U32 R0, R0, 0x14, RZ ;  /* 0x0000001400007819 */ /* 0x000fe400000006ff */
[----:B------:R-:W-:-:S04]  /*1e10*/  LEA R3, R3, 0x3b800000, 0x17 ;  /* 0x3b80000003037811 */ /* 0x000fc800078eb8ff */
[----:B------:R-:W-:-:S07]  /*1e20*/  LOP3.LUT R4, R3, R0, R7, 0xfe, !PT ;  /* 0x0000000003047212 */ /* 0x000fce00078efe07 */
.L_x_994:
[----:B------:R-:W-:Y:S05]  /*1e30*/  BSYNC.RECONVERGENT B0 ;  /* 0x0000000000007941 */ /* 0x000fea0003800200 */
.L_x_993:
[----:B------:R-:W1:Y:S01]  /*1e40*/  F2I.S64.TRUNC R4, R4 ;  /* 0x0000000400047311 */ /* 0x000e62000020d900 */
[----:B------:R-:W-:Y:S05]  /*1e50*/  BRA `(.L_x_978) ;  /* 0x00000004000c7947 */ /* 0x000fea0003800000 */
.L_x_991:
        /* <DEDUP_REMOVED lines=21> */
.L_x_1000:
[----:B------:R-:W-:Y:S05]  /*1fb0*/  BSYNC.RECONVERGENT B1 ;  /* 0x0000000000017941 */ /* 0x000fea0003800200 */
.L_x_999:
[----:B------:R-:W-:Y:S01]  /*1fc0*/  IMAD.SHL.U32 R0, R0, 0x200000, RZ ;  /* 0x0020000000007824 */ /* 0x000fe200078e00ff */
[----:B------:R-:W-:-:S04]  /*1fd0*/  LEA R3, R3, 0x37800000, 0x17 ;  /* 0x3780000003037811 */ /* 0x000fc800078eb8ff */
[----:B------:R-:W-:-:S07]  /*1fe0*/  LOP3.LUT R4, R3, R0, R7, 0xfe, !PT ;  /* 0x0000000003047212 */ /* 0x000fce00078efe07 */
.L_x_998:
[----:B------:R-:W-:Y:S05]  /*1ff0*/  BSYNC.RECONVERGENT B0 ;  /* 0x0000000000007941 */ /* 0x000fea0003800200 */
.L_x_997:
[----:B------:R-:W2:Y:S01]  /*2000*/  F2I.S64.TRUNC R4, R4 ;  /* 0x0000000400047311 */ /* 0x000ea2000020d900 */
[----:B------:R-:W-:Y:S05]  /*2010*/  BRA `(.L_x_978) ;  /* 0x00000000009c7947 */ /* 0x000fea0003800000 */
.L_x_990:
[----:B------:R-:W-:-:S09]  /*2020*/  UISETP.NE.AND UP0, UPT, UR4, 0x1c, UPT ;  /* 0x0000001c0400788c */ /* 0x000fd2000bf05270 */
[----:B------:R-:W-:Y:S05]  /*2030*/  BRA.U !UP0, `(.L_x_1001) ;  /* 0x00000001088c7547 */ /* 0x000fea000b800000 */
[----:B------:R-:W-:-:S09]  /*2040*/  UISETP.NE.AND UP0, UPT, UR4, 0x1d, UPT ;  /* 0x0000001d0400788c */ /* 0x000fd2000bf05270 */
[----:B------:R-:W-:Y:S05]  /*2050*/  BRA.U !UP0, `(.L_x_1002) ;  /* 0x00000001087c7547 */ /* 0x000fea000b800000 */
[----:B------:R-:W-:-:S09]  /*2060*/  UISETP.NE.AND UP0, UPT, UR4, 0x2c, UPT ;  /* 0x0000002c0400788c */ /* 0x000fd2000bf05270 */
[----:B------:R-:W-:Y:S05]  /*2070*/  BRA.U !UP0, `(.L_x_1003) ;  /* 0x0000000108487547 */ /* 0x000fea000b800000 */
.L_x_977:
        /* <DEDUP_REMOVED lines=16> */
.L_x_1004:
[----:B------:R-:W-:Y:S01]  /*2180*/  CS2R R4, SRZ ;  /* 0x0000000000047805 */ /* 0x000fe2000001ff00 */
[----:B------:R-:W-:Y:S06]  /*2190*/  BRA `(.L_x_978) ;  /* 0x00000000003c7947 */ /* 0x000fec0003800000 */
.L_x_1003:
        /* <DEDUP_REMOVED lines=8> */
.L_x_1006:
[----:B------:R-:W-:Y:S05]  /*2220*/  BSYNC.RECONVERGENT B0 ;  /* 0x0000000000007941 */ /* 0x000fea0003800200 */
.L_x_1005:
[----:B------:R-:W4:Y:S01]  /*2230*/  F2I.S64.TRUNC R4, R4 ;  /* 0x0000000400047311 */ /* 0x000f22000020d900 */
[----:B------:R-:W-:Y:S05]  /*2240*/  BRA `(.L_x_978) ;  /* 0x0000000000107947 */ /* 0x000fea0003800000 */
.L_x_1002:
[----:B------:R0:W5:Y:S01]  /*2250*/  LDG.E.64 R4, desc[UR36][R6.64] ;  /* 0x0000002406047981 */ /* 0x000162000c1e1b00 */
[----:B------:R-:W-:Y:S05]  /*2260*/  BRA `(.L_x_978) ;  /* 0x0000000000087947 */ /* 0x000fea0003800000 */
.L_x_1001:
[----:B------:R3:W5:Y:S01]  /*2270*/  LDG.E R4, desc[UR36][R6.64] ;  /* 0x0000002406047981 */ /* 0x000762000c1e1900 */
[----:B------:R-:W-:-:S07]  /*2280*/  HFMA2 R5, -RZ, RZ, 0, 0 ;  /* 0x00000000ff057431 */ /* 0x000fce00000001ff */
.L_x_978:
        /* <DEDUP_REMOVED lines=21> */
[C---:B------:R-:W-:Y:S01]  /*23e0*/  IMAD.WIDE.U32 R14, R12.reuse, 0x8, RZ ;  /* 0x000000080c0e7825 */ /* 0x040fe200078e00ff */
[----:B------:R-:W-:Y:S01]  /*23f0*/  BSSY.RECONVERGENT B0, `(.L_x_1008) ;  /* 0x0000051000007945 */ /* 0x000fe20003800200 */
[----:B------:R-:W-:Y:S02]  /*2400*/  SHF.L.U64.HI R46, R12, 0x6, R13 ;  /* 0x000000060c2e7819 */ /* 0x000fe4000001020d */
[----:B------:R-:W-:Y:S01]  /*2410*/  CS2R R44, SRZ ;  /* 0x00000000002c7805 */ /* 0x000fe2000001ff00 */
[----:B------:R-:W-:Y:S01]  /*2420*/  IMAD.MOV.U32 R4, RZ, RZ, 0x260 ;  /* 0x00000260ff047424 */ /* 0x000fe200078e00ff */
[----:B------:R-:W-:Y:S01]  /*2430*/  IADD3 R48, PT, PT, R15, R7, RZ ;  /* 0x000000070f307210 */ /* 0x000fe20007ffe0ff */
[----:B------:R-:W-:-:S02]  /*2440*/  IMAD.MOV.U32 R16, RZ, RZ, R3 ;  /* 0x000000ffff107224 */ /* 0x000fc400078e0003 */
[----:B------:R-:W-:Y:S01]  /*2450*/  IMAD.MOV.U32 R7, RZ, RZ, R5 ;  /* 0x000000ffff077224 */ /* 0x000fe200078e0005 */
[----:B-1----:R-:W-:-:S04]  /*2460*/  LEA R0, P0, R8, UR4, 0x3 ;  /* 0x0000000408007c11 */ /* 0x002fc8000f8018ff */
[----:B------:R-:W-:-:S09]  /*2470*/  LEA.HI.X R47, R8, UR5, R11, 0x3, P0 ;  /* 0x00000005082f7c11 */ /* 0x000fd200080f1c0b */
.L_x_1009:
[----:B------:R-:W-:Y:S01]  /*2480*/  MOV R22, R0 ;  /* 0x0000000000167202 */ /* 0x000fe20000000f00 */
[----:B------:R-:W-:Y:S01]  /*2490*/  IMAD.MOV.U32 R23, RZ, RZ, R47 ;  /* 0x000000ffff177224 */ /* 0x000fe200078e002f */
[----:B------:R-:W-:-:S04]  /*24a0*/  IADD3 R26, P0, PT, R0, R14, RZ ;  /* 0x0000000e001a7210 */ /* 0x000fc80007f1e0ff */
[----:B------:R0:W2:Y:S01]  /*24b0*/  LDG.E.64 R42, desc[UR36][R22.64] ;  /* 0x00000024162a7981 */ /* 0x0000a2000c1e1b00 */
[----:B------:R-:W-:-:S05]  /*24c0*/  IMAD.X R27, R47, 0x1, R48, P0 ;  /* 0x000000012f1b7824 */ /* 0x000fca00000e0630 */
[----:B------:R-:W3:Y:S01]  /*24d0*/  LDG.E.64 R24, desc[UR36][R26.64] ;  /* 0x000000241a187981 */ /* 0x000ee2000c1e1b00 */
[----:B------:R-:W-:-:S04]  /*24e0*/  IADD3 R30, P0, PT, R26, R14, RZ ;  /* 0x0000000e1a1e7210 */ /* 0x000fc80007f1e0ff */
[----:B------:R-:W-:-:S05]  /*24f0*/  IADD3.X R31, PT, PT, R27, R48, RZ, P0, !PT ;  /* 0x000000301b1f7210 */ /* 0x000fca00007fe4ff */
[----:B------:R-:W4:Y:S01]  /*2500*/  LDG.E.64 R18, desc[UR36][R30.64] ;  /* 0x000000241e127981 */ /* 0x000f22000c1e1b00 */
[----:B------:R-:W-:-:S05]  /*2510*/  IADD3 R34, P0, PT, R30, R14, RZ ;  /* 0x0000000e1e227210 */ /* 0x000fca0007f1e0ff */
[----:B------:R-:W-:Y:S01]  /*2520*/  IMAD.X R35, R31, 0x1, R48, P0 ;  /* 0x000000011f237824 */ /* 0x000fe200000e0630 */
[----:B------:R-:W-:-:S04]  /*2530*/  IADD3 R36, P0, PT, R34, R14, RZ ;  /* 0x0000000e22247210 */ /* 0x000fc80007f1e0ff */
[----:B------:R-:W5:Y:S01]  /*2540*/  LDG.E.64 R20, desc[UR36][R34.64] ;  /* 0x0000002422147981 */ /* 0x000f62000c1e1b00 */
[----:B------:R-:W-:Y:S01]  /*2550*/  IMAD.X R37, R35, 0x1, R48, P0 ;  /* 0x0000000123257824 */ /* 0x000fe200000e0630 */
[----:B------:R-:W-:-:S04]  /*2560*/  IADD3 R50, P0, PT, R36, R14, RZ ;  /* 0x0000000e24327210 */ /* 0x000fc80007f1e0ff */
[----:B------:R1:W5:Y:S01]  /*2570*/  LDG.E.64 R32, desc[UR36][R36.64] ;  /* 0x0000002424207981 */ /* 0x000362000c1e1b00 */
[----:B------:R-:W-:Y:S02]  /*2580*/  IADD3.X R51, PT, PT, R37, R48, RZ, P0, !PT ;  /* 0x0000003025337210 */ /* 0x000fe400007fe4ff */
[----:B------:R-:W-:-:S03]  /*2590*/  IADD3 R52, P0, PT, R50, R14, RZ ;  /* 0x0000000e32347210 */ /* 0x000fc60007f1e0ff */
[----:B------:R-:W5:Y:S02]  /*25a0*/  LDG.E.64 R28, desc[UR36][R50.64] ;  /* 0x00000024321c7981 */ /* 0x000f64000c1e1b00 */
[----:B------:R-:W-:Y:S01]  /*25b0*/  IMAD.X R53, R51, 0x1, R48, P0 ;  /* 0x0000000133357824 */ /* 0x000fe200000e0630 */
[----:B0-----:R-:W-:-:S04]  /*25c0*/  IADD3 R22, P0, PT, R52, R14, RZ ;  /* 0x0000000e34167210 */ /* 0x001fc80007f1e0ff */
[----:B------:R-:W5:Y:S01]  /*25d0*/  LDG.E.64 R26, desc[UR36][R52.64] ;  /* 0x00000024341a7981 */ /* 0x000f62000c1e1b00 */
[----:B------:R-:W-:-:S06]  /*25e0*/  IMAD.X R23, R53, 0x1, R48, P0 ;  /* 0x0000000135177824 */ /* 0x000fcc00000e0630 */
[----:B------:R-:W5:Y:S01]  /*25f0*/  LDG.E.64 R22, desc[UR36][R22.64] ;  /* 0x0000002416167981 */ /* 0x000f62000c1e1b00 */
[----:B------:R-:W2:Y:S01]  /*2600*/  LDC.64 R40, c[0x0][R4+0x348] ;  /* 0x0000d20004287b82 */ /* 0x000ea20000000a00 */
[----:B------:R-:W-:Y:S02]  /*2610*/  IADD3 R16, P0, PT, R16, -0x8, RZ ;  /* 0xfffffff810107810 */ /* 0x000fe40007f1e0ff */
[----:B------:R-:W-:Y:S02]  /*2620*/  LEA R0, P1, R12, R0, 0x6 ;  /* 0x000000000c007211 */ /* 0x000fe400078230ff */
[----:B------:R-:W-:Y:S02]  /*2630*/  IADD3.X R7, PT, PT, R7, -0x1, RZ, P0, !PT ;  /* 0xffffffff07077810 */ /* 0x000fe400007fe4ff */
[----:B------:R-:W-:Y:S01]  /*2640*/  ISETP.NE.U32.AND P0, PT, R16, RZ, PT ;  /* 0x000000ff1000720c */ /* 0x000fe20003f05070 */
[----:B------:R-:W3:Y:S01]  /*2650*/  LDC.64 R38, c[0x0][R4+0x350] ;  /* 0x0000d40004267b82 */ /* 0x000ee20000000a00 */
[----:B------:R-:W-:-:S02]  /*2660*/  IADD3.X R47, PT, PT, R47, R46, RZ, P1, !PT ;  /* 0x0000002e2f2f7210 */ /* 0x000fc40000ffe4ff */
[----:B------:R-:W-:-:S05]  /*2670*/  ISETP.NE.AND.EX P0, PT, R7, RZ, PT, P0 ;  /* 0x000000ff0700720c */ /* 0x000fca0003f05300 */
[----:B-1----:R-:W4:Y:S08]  /*2680*/  LDC.64 R36, c[0x0][R4+0x358] ;  /* 0x0000d60004247b82 */ /* 0x002f300000000a00 */
[----:B------:R-:W5:Y:S08]  /*2690*/  LDC.64 R34, c[0x0][R4+0x360] ;  /* 0x0000d80004227b82 */ /* 0x000f700000000a00 */
[----:B------:R0:W1:Y:S01]  /*26a0*/  LDC.64 R30, c[0x0][R4+0x368] ;  /* 0x0000da00041e7b82 */ /* 0x0000620000000a00 */
[----:B--2---:R-:W-:-:S02]  /*26b0*/  IMAD R43, R43, R40, RZ ;  /* 0x000000282b2b7224 */ /* 0x004fc400078e02ff */
[----:B------:R-:W-:-:S04]  /*26c0*/  IMAD.WIDE.U32 R44, R40, R42, R44 ;  /* 0x0000002a282c7225 */ /* 0x000fc800078e002c */
[----:B------:R-:W-:Y:S02]  /*26d0*/  IMAD R43, R41, R42, R43 ;  /* 0x0000002a292b7224 */ /* 0x000fe400078e022b */
[----:B---3--:R-:W-:Y:S01]  /*26e0*/  IMAD R25, R25, R38, RZ ;  /* 0x0000002619197224 */ /* 0x008fe200078e02ff */
[----:B------:R0:W2:Y:S02]  /*26f0*/  LDC.64 R40, c[0x0][R4+0x370] ;  /* 0x0000dc0004287b82 */ /* 0x0000a40000000a00 */
[----:B------:R-:W-:Y:S01]  /*2700*/  IADD3 R45, PT, PT, R45, R43, RZ ;  /* 0x0000002b2d2d7210 */ /* 0x000fe20007ffe0ff */
[-C--:B------:R-:W-:Y:S02]  /*2710*/  IMAD R39, R39, R24.reuse, R25 ;  /* 0x0000001827277224 */ /* 0x080fe400078e0219 */
[----:B------:R-:W-:-:S04]  /*2720*/  IMAD.WIDE.U32 R24, R38, R24, R44 ;  /* 0x0000001826187225 */ /* 0x000fc800078e002c */
[----:B------:R-:W-:Y:S02]  /*2730*/  IMAD.IADD R25, R25, 0x1, R39 ;  /* 0x0000000119197824 */ /* 0x000fe400078e0227 */
[----:B------:R0:W3:Y:S01]  /*2740*/  LDC.64 R38, c[0x0][R4+0x378] ;  /* 0x0000de0004267b82 */ /* 0x0000e20000000a00 */
[----:B----4-:R-:W-:-:S04]  /*2750*/  IMAD R19, R19, R36, RZ ;  /* 0x0000002413137224 */ /* 0x010fc800078e02ff */
[-C--:B------:R-:W-:Y:S02]  /*2760*/  IMAD R37, R37, R18.reuse, R19 ;  /* 0x0000001225257224 */ /* 0x080fe400078e0213 */
[----:B------:R-:W-:Y:S02]  /*2770*/  IMAD.WIDE.U32 R18, R36, R18, R24 ;  /* 0x0000001224127225 */ /* 0x000fe400078e0018 */
[----:B------:R0:W4:Y:S02]  /*2780*/  LDC.64 R24, c[0x0][R4+0x380] ;  /* 0x0000e00004187b82 */ /* 0x0001240000000a00 */
[----:B------:R-:W-:Y:S02]  /*2790*/  IMAD.IADD R19, R19, 0x1, R37 ;  /* 0x0000000113137824 */ /* 0x000fe400078e0225 */
[----:B-----5:R-:W-:Y:S02]  /*27a0*/  IMAD R21, R21, R34, RZ ;  /* 0x0000002215157224 */ /* 0x020fe400078e02ff */
[----:B------:R-:W-:-:S04]  /*27b0*/  IMAD.WIDE.U32 R18, R34, R20, R18 ;  /* 0x0000001422127225 */ /* 0x000fc800078e0012 */
[----:B------:R-:W-:Y:S02]  /*27c0*/  IMAD R21, R35, R20, R21 ;  /* 0x0000001423157224 */ /* 0x000fe400078e0215 */
[----:B0-----:R-:W-:-:S03]  /*27d0*/  VIADD R4, R4, 0x40 ;  /* 0x0000004004047836 */ /* 0x001fc60000000000 */
[----:B------:R-:W-:Y:S01]  /*27e0*/  IADD3 R19, PT, PT, R19, R21, RZ ;  /* 0x0000001513137210 */ /* 0x000fe20007ffe0ff */
[----:B-1----:R-:W-:-:S04]  /*27f0*/  IMAD R21, R33, R30, RZ ;  /* 0x0000001e21157224 */ /* 0x002fc800078e02ff */
[-C--:B------:R-:W-:Y:S02]  /*2800*/  IMAD R21, R31, R32.reuse, R21 ;  /* 0x000000201f157224 */ /* 0x080fe400078e0215 */
[----:B------:R-:W-:-:S04]  /*2810*/  IMAD.WIDE.U32 R18, R30, R32, R18 ;  /* 0x000000201e127225 */ /* 0x000fc800078e0012 */
[----:B------:R-:W-:Y:S02]  /*2820*/  IMAD.IADD R19, R19, 0x1, R21 ;  /* 0x0000000113137824 */ /* 0x000fe400078e0215 */
[----:B--2---:R-:W-:-:S04]  /*2830*/  IMAD R21, R29, R40, RZ ;  /* 0x000000281d157224 */ /* 0x004fc800078e02ff */
[-C--:B------:R-:W-:Y:S02]  /*2840*/  IMAD R21, R41, R28.reuse, R21 ;  /* 0x0000001c29157224 */ /* 0x080fe400078e0215 */
[----:B------:R-:W-:-:S04]  /*2850*/  IMAD.WIDE.U32 R28, R40, R28, R18 ;  /* 0x0000001c281c7225 */ /* 0x000fc800078e0012 */
        /* <DEDUP_REMOVED lines=8> */
[----:B------:R-:W-:Y:S01]  /*28e0*/  IMAD.IADD R45, R45, 0x1, R19 ;  /* 0x000000012d2d7824 */ /* 0x000fe200078e0213 */
[----:B------:R-:W-:Y:S06]  /*28f0*/  @P0 BRA `(.L_x_1009) ;  /* 0xfffffff800e00947 */ /* 0x000fec000383ffff */
[----:B------:R-:W-:Y:S05]  /*2900*/  BSYNC.RECONVERGENT B0 ;  /* 0x0000000000007941 */ /* 0x000fea0003800200 */
.L_x_1008:
        /* <DEDUP_REMOVED lines=9> */
[-C--:B0-----:R-:W-:Y:S01]  /*29a0*/  IMAD R0, R5, R12.reuse, RZ ;  /* 0x0000000c05007224 */ /* 0x081fe200078e02ff */
[----:B------:R-:W-:Y:S01]  /*29b0*/  SHF.L.U32 R21, R12, 0x3, RZ ;  /* 0x000000030c157819 */ /* 0x000fe200000006ff */
[----:B------:R-:W-:Y:S02]  /*29c0*/  IMAD.MOV.U32 R10, RZ, RZ, R8 ;  /* 0x000000ffff0a7224 */ /* 0x000fe400078e0008 */
[C---:B------:R-:W-:Y:S02]  /*29d0*/  IMAD R7, R3.reuse, R13, R0 ;  /* 0x0000000d03077224 */ /* 0x040fe400078e0200 */
[----:B------:R-:W-:-:S04]  /*29e0*/  IMAD.WIDE.U32 R14, R3, R12, R10 ;  /* 0x0000000c030e7225 */ /* 0x000fc800078e000a */
[----:B------:R-:W-:Y:S01]  /*29f0*/  IMAD.IADD R7, R15, 0x1, R7 ;  /* 0x000000010f077824 */ /* 0x000fe200078e0207 */
[----:B-1----:R-:W-:-:S04]  /*2a00*/  LEA R24, P0, R14, UR4, 0x3 ;  /* 0x000000040e187c11 */ /* 0x002fc8000f8018ff */
[----:B------:R-:W-:Y:S02]  /*2a10*/  LEA.HI.X R25, R14, UR5, R7, 0x3, P0 ;  /* 0x000000050e197c11 */ /* 0x000fe400080f1c07 */
[----:B------:R-:W-:Y:S02]  /*2a20*/  SHF.L.U64.HI R7, R12, 0x3, R13 ;  /* 0x000000030c077819 */ /* 0x000fe4000001020d */
[----:B------:R-:W-:Y:S01]  /*2a30*/  IADD3 R30, P0, PT, R21, R24, RZ ;  /* 0x00000018151e7210 */ /* 0x000fe20007f1e0ff */
[----:B------:R0:W2:Y:S04]  /*2a40*/  LDG.E.64 R22, desc[UR36][R24.64] ;  /* 0x0000002418167981 */ /* 0x0000a8000c1e1b00 */
[----:B------:R-:W-:Y:S01]  /*2a50*/  IMAD.X R31, R7, 0x1, R25, P0 ;  /* 0x00000001071f7824 */ /* 0x000fe200000e0619 */
[----:B------:R-:W-:-:S04]  /*2a60*/  IADD3 R32, P0, PT, R30, R21, RZ ;  /* 0x000000151e207210 */ /* 0x000fc80007f1e0ff */
[----:B------:R1:W3:Y:S01]  /*2a70*/  LDG.E.64 R18, desc[UR36][R30.64] ;  /* 0x000000241e127981 */ /* 0x0002e2000c1e1b00 */
[----:B------:R-:W-:Y:S01]  /*2a80*/  IMAD.X R33, R31, 0x1, R7, P0 ;  /* 0x000000011f217824 */ /* 0x000fe200000e0607 */
[----:B------:R-:W-:-:S04]  /*2a90*/  IADD3 R20, P0, PT, R32, R21, RZ ;  /* 0x0000001520147210 */ /* 0x000fc80007f1e0ff */
[----:B------:R-:W4:Y:S01]  /*2aa0*/  LDG.E.64 R14, desc[UR36][R32.64] ;  /* 0x00000024200e7981 */ /* 0x000f22000c1e1b00 */
[----:B------:R-:W-:-:S06]  /*2ab0*/  IADD3.X R21, PT, PT, R33, R7, RZ, P0, !PT ;  /* 0x0000000721157210 */ /* 0x000fcc00007fe4ff */
[----:B------:R-:W5:Y:S01]  /*2ac0*/  LDG.E.64 R20, desc[UR36][R20.64] ;  /* 0x0000002414147981 */ /* 0x000f62000c1e1b00 */
[C---:B------:R-:W-:Y:S01]  /*2ad0*/  IMAD.SHL.U32 R0, R3.reuse, 0x8, RZ ;  /* 0x0000000803007824 */ /* 0x040fe200078e00ff */
[----:B------:R-:W-:-:S03]  /*2ae0*/  IADD3 R3, P0, PT, R3, 0x4, RZ ;  /* 0x0000000403037810 */ /* 0x000fc60007f1e0ff */
[----:B------:R-:W2:Y:S02]  /*2af0*/  LDC.64 R26, c[0x0][R0+0x5a8] ;  /* 0x00016a00001a7b82 */ /* 0x000ea40000000a00 */
[----:B------:R-:W-:-:S06]  /*2b00*/  IMAD.X R5, RZ, RZ, R5, P0 ;  /* 0x000000ffff057224 */ /* 0x000fcc00000e0605 */
[----:B------:R-:W3:Y:S08]  /*2b10*/  LDC.64 R28, c[0x0][R0+0x5b0] ;  /* 0x00016c00001c7b82 */ /* 0x000ef00000000a00 */
[----:B0-----:R-:W4:Y:S01]  /*2b20*/  LDC.64 R24, c[0x0][R0+0x5b8] ;  /* 0x00016e0000187b82 */ /* 0x001f220000000a00 */
[----:B--2---:R-:W-:Y:S02]  /*2b30*/  IMAD R7, R23, R26, RZ ;  /* 0x0000001a17077224 */ /* 0x004fe400078e02ff */
[----:B-1----:R-:W-:-:S04]  /*2b40*/  IMAD.WIDE.U32 R30, R26, R22, R44 ;  /* 0x000000161a1e7225 */ /* 0x002fc800078e002c */
[----:B------:R-:W-:Y:S02]  /*2b50*/  IMAD R7, R27, R22, R7 ;  /* 0x000000161b077224 */ /* 0x000fe400078e0207 */
[----:B------:R-:W5:Y:S02]  /*2b60*/  LDC.64 R22, c[0x0][R0+0x5c0] ;  /* 0x0001700000167b82 */ /* 0x000f640000000a00 */
        /* <DEDUP_REMOVED lines=12> */
[----:B------:R-:W-:-:S07]  /*2c30*/  IADD3 R45, PT, PT, R45, R19, RZ ;  /* 0x000000132d2d7210 */ /* 0x000fce0007ffe0ff */
.L_x_1010:
        /* <DEDUP_REMOVED lines=9> */
[----:B------:R-:W-:Y:S02]  /*2cd0*/  IMAD.MOV.U32 R6, RZ, RZ, R8 ;  /* 0x000000ffff067224 */ /* 0x000fe400078e0008 */
[----:B------:R-:W-:Y:S02]  /*2ce0*/  IMAD.MOV.U32 R7, RZ, RZ, R11 ;  /* 0x000000ffff077224 */ /* 0x000fe400078e000b */
[C---:B------:R-:W-:Y:S02]  /*2cf0*/  IMAD R15, R3.reuse, R13, R0 ;  /* 0x0000000d030f7224 */ /* 0x040fe400078e0200 */
[----:B------:R-:W-:-:S05]  /*2d00*/  IMAD.WIDE.U32 R6, R3, R12, R6 ;  /* 0x0000000c03067225 */ /* 0x000fca00078e0006 */
[----:B------:R-:W-:Y:S02]  /*2d10*/  IADD3 R15, PT, PT, R7, R15, RZ ;  /* 0x0000000f070f7210 */ /* 0x000fe40007ffe0ff */
[----:B-1----:R-:W-:-:S04]  /*2d20*/  LEA R18, P1, R6, UR4, 0x3 ;  /* 0x0000000406127c11 */ /* 0x002fc8000f8218ff */
[----:B------:R-:W-:Y:S02]  /*2d30*/  LEA.HI.X R19, R6, UR5, R15, 0x3, P1 ;  /* 0x0000000506137c11 */ /* 0x000fe400088f1c0f */
[----:B------:R-:W-:-:S03]  /*2d40*/  LEA R6, P1, R12, R18, 0x3 ;  /* 0x000000120c067211 */ /* 0x000fc600078218ff */
[----:B------:R-:W2:Y:S01]  /*2d50*/  LDG.E.64 R20, desc[UR36][R18.64] ;  /* 0x0000002412147981 */ /* 0x000ea2000c1e1b00 */
[----:B------:R-:W-:-:S06]  /*2d60*/  LEA.HI.X R7, R12, R19, R13, 0x3, P1 ;  /* 0x000000130c077211 */ /* 0x000fcc00008f1c0d */
[----:B------:R-:W3:Y:S01]  /*2d70*/  LDG.E.64 R6, desc[UR36][R6.64] ;  /* 0x0000002406067981 */ /* 0x000ee2000c1e1b00 */
[C---:B------:R-:W-:Y:S01]  /*2d80*/  IMAD.SHL.U32 R0, R3.reuse, 0x8, RZ ;  /* 0x0000000803007824 */ /* 0x040fe200078e00ff */
[----:B------:R-:W-:-:S03]  /*2d90*/  IADD3 R3, P1, PT, R3, 0x2, RZ ;  /* 0x0000000203037810 */ /* 0x000fc60007f3e0ff */
[----:B------:R-:W2:Y:S01]  /*2da0*/  LDC.64 R14, c[0x0][R0+0x5a8] ;  /* 0x00016a00000e7b82 */ /* 0x000ea20000000a00 */
[----:B------:R-:W-:-:S07]  /*2db0*/  IADD3.X R5, PT, PT, RZ, R5, RZ, P1, !PT ;  /* 0x00000005ff057210 */ /* 0x000fce0000ffe4ff */
[----:B------:R-:W3:Y:S01]  /*2dc0*/  LDC.64 R22, c[0x0][R0+0x5b0] ;  /* 0x00016c0000167b82 */ /* 0x000ee20000000a00 */
        /* <DEDUP_REMOVED lines=8> */
.L_x_1011:
[----:B------:R-:W-:Y:S05]  /*2e50*/  @P0 BRA `(.L_x_1007) ;  /* 0x0000000000400947 */ /* 0x000fea0003800000 */
[----:B------:R-:W1:Y:S01]  /*2e60*/  LDCU.64 UR4, c[0x0][0x590] ;  /* 0x0000b200ff0477ac */ /* 0x000e620008000a00 */
[-C--:B0-----:R-:W-:Y:S01]  /*2e70*/  IMAD R0, R5, R12.reuse, RZ ;  /* 0x0000000c05007224 */ /* 0x081fe200078e02ff */
[----:B------:R-:W-:Y:S01]  /*2e80*/  MOV R5, R11 ;  /* 0x0000000b00057202 */ /* 0x000fe20000000f00 */
[----:B------:R-:W-:Y:S02]  /*2e90*/  IMAD.MOV.U32 R4, RZ, RZ, R8 ;  /* 0x000000ffff047224 */ /* 0x000fe400078e0008 */
[C---:B------:R-:W-:Y:S02]  /*2ea0*/  IMAD R13, R3.reuse, R13, R0 ;  /* 0x0000000d030d7224 */ /* 0x040fe400078e0200 */
[----:B------:R-:W-:-:S04]  /*2eb0*/  IMAD.WIDE.U32 R4, R3, R12, R4 ;  /* 0x0000000c03047225 */ /* 0x000fc800078e0004 */
[----:B------:R-:W-:Y:S01]  /*2ec0*/  IMAD.IADD R5, R5, 0x1, R13 ;  /* 0x0000000105057824 */ /* 0x000fe200078e020d */
[----:B-1----:R-:W-:-:S04]  /*2ed0*/  LEA R6, P0, R4, UR4, 0x3 ;  /* 0x0000000404067c11 */ /* 0x002fc8000f8018ff */
[----:B------:R-:W-:-:S06]  /*2ee0*/  LEA.HI.X R7, R4, UR5, R5, 0x3, P0 ;  /* 0x0000000504077c11 */ /* 0x000fcc00080f1c05 */
[----:B------:R-:W2:Y:S01]  /*2ef0*/  LDG.E.64 R6, desc[UR36][R6.64] ;  /* 0x0000002406067981 */ /* 0x000ea2000c1e1b00 */
[----:B------:R-:W-:-:S06]  /*2f00*/  IMAD.SHL.U32 R4, R3, 0x8, RZ ;  /* 0x0000000803047824 */ /* 0x000fcc00078e00ff */
[----:B------:R-:W2:Y:S02]  /*2f10*/  LDC.64 R4, c[0x0][R4+0x5a8] ;  /* 0x00016a0004047b82 */ /* 0x000ea40000000a00 */
[----:B--2---:R-:W-:Y:S02]  /*2f20*/  IMAD R3, R7, R4, RZ ;  /* 0x0000000407037224 */ /* 0x004fe400078e02ff */
[----:B------:R-:W-:-:S04]  /*2f30*/  IMAD.WIDE.U32 R44, R4, R6, R44 ;  /* 0x00000006042c7225 */ /* 0x000fc800078e002c */
[----:B------:R-:W-:-:S05]  /*2f40*/  IMAD R3, R5, R6, R3 ;  /* 0x0000000605037224 */ /* 0x000fca00078e0203 */
[----:B------:R-:W-:-:S07]  /*2f50*/  IADD3 R45, PT, PT, R45, R3, RZ ;  /* 0x000000032d2d7210 */ /* 0x000fce0007ffe0ff */
.L_x_1007:
        /* <DEDUP_REMOVED lines=16> */
.L_x_1015:
[----:B------:R1:W-:Y:S01]  /*3060*/  STG.E.U8 desc[UR36][R2.64], R44 ;  /* 0x0000002c02007986 */ /* 0x0003e2000c101124 */
[----:B------:R-:W-:Y:S05]  /*3070*/  BRA `(.L_x_1017) ;  /* 0x0000000c00387947 */ /* 0x000fea0003800000 */
.L_x_1014:
        /* <DEDUP_REMOVED lines=8> */
.L_x_1019:
[----:B------:R1:W-:Y:S01]  /*3100*/  STG.E desc[UR36][R2.64], R44 ;  /* 0x0000002c02007986 */ /* 0x0003e2000c101924 */
[----:B------:R-:W-:Y:S05]  /*3110*/  BRA `(.L_x_1017) ;  /* 0x0000000c00107947 */ /* 0x000fea0003800000 */
.L_x_1018:
[----:B------:R1:W-:Y:S01]  /*3120*/  STG.E.U16 desc[UR36][R2.64], R44 ;  /* 0x0000002c02007986 */ /* 0x0003e2000c101524 */
[----:B------:R-:W-:Y:S05]  /*3130*/  BRA `(.L_x_1017) ;  /* 0x0000000c00087947 */ /* 0x000fea0003800000 */
.L_x_1013:
        /* <DEDUP_REMOVED lines=9> */
.L_x_1021:
[----:B------:R-:W1:Y:S02]  /*31d0*/  I2F.S64 R0, R44 ;  /* 0x0000002c00007312 */ /* 0x000e640000301400 */
[----:B-1----:R-:W-:-:S05]  /*31e0*/  F2FP.F16.F32.PACK_AB R0, RZ, R0 ;  /* 0x00000000ff00723e */ /* 0x002fca00000000ff */
[----:B------:R1:W-:Y:S01]  /*31f0*/  STG.E.U16 desc[UR36][R2.64], R0 ;  /* 0x0000000002007986 */ /* 0x0003e2000c101524 */
[----:B------:R-:W-:Y:S05]  /*3200*/  BRA `(.L_x_1017) ;  /* 0x0000000800d47947 */ /* 0x000fea0003800000 */
.L_x_1020:
        /* <DEDUP_REMOVED lines=10> */
.L_x_1023:
[----:B------:R-:W1:Y:S02]  /*32b0*/  I2F.S64 R44, R44 ;  /* 0x0000002c002c7312 */ /* 0x000e640000301400 */
[----:B-1----:R-:W-:-:S04]  /*32c0*/  F2FP.F16.F32.PACK_AB R5, RZ, R44 ;  /* 0x0000002cff05723e */ /* 0x002fc800000000ff */
[----:B------:R-:W-:-:S05]  /*32d0*/  PRMT R5, R5, 0x5410, RZ ;  /* 0x0000541005057816 */ /* 0x000fca00000000ff */
[----:B------:R1:W-:Y:S01]  /*32e0*/  STG.E desc[UR36][R2.64], R5 ;  /* 0x0000000502007986 */ /* 0x0003e2000c101924 */
[----:B------:R-:W-:Y:S05]  /*32f0*/  BRA `(.L_x_1017) ;  /* 0x0000000800987947 */ /* 0x000fea0003800000 */
.L_x_1022:
[----:B------:R-:W1:Y:S02]  /*3300*/  I2F.F64.S64 R4, R44 ;  /* 0x0000002c00047312 */ /* 0x000e640000301c00 */
[----:B-1----:R1:W-:Y:S01]  /*3310*/  STG.E.64 desc[UR36][R2.64], R4 ;  /* 0x0000000402007986 */ /* 0x0023e2000c101b24 */
[----:B------:R-:W-:Y:S05]  /*3320*/  BRA `(.L_x_1017) ;  /* 0x00000008008c7947 */ /* 0x000fea0003800000 */
.L_x_1012:
        /* <DEDUP_REMOVED lines=13> */
.L_x_1026:
[----:B------:R-:W1:Y:S01]  /*3400*/  I2F.F64.S64 R44, R44 ;  /* 0x0000002c002c7312 */ /* 0x000e620000301c00 */
[----:B------:R-:W-:-:S05]  /*3410*/  CS2R R46, SRZ ;  /* 0x00000000002e7805 */ /* 0x000fca000001ff00 */
[----:B-1----:R1:W-:Y:S01]  /*3420*/  STG.E.128 desc[UR36][R2.64], R44 ;  /* 0x0000002c02007986 */ /* 0x0023e2000c101d24 */
[----:B------:R-:W-:Y:S05]  /*3430*/  BRA `(.L_x_1017) ;  /* 0x0000000800487947 */ /* 0x000fea0003800000 */
.L_x_1025:
        /* <DEDUP_REMOVED lines=8> */
[----:B------:R-:W-:Y:S01]  /*34c0*/  HFMA2 R0, -RZ, RZ, 0, 7.569789886474609375e-06 ;  /* 0x0000007fff007431 */ /* 0x000fe200000001ff */
        /* <DEDUP_REMOVED lines=10> */
.L_x_1030:
[----:B------:R-:W-:Y:S05]  /*3570*/  BSYNC.RECONVERGENT B0 ;  /* 0x0000000000007941 */ /* 0x000fea0003800200 */
.L_x_1029:
[----:B------:R-:W-:-:S05]  /*3580*/  LOP3.LUT R5, R0, 0x80, R5, 0xf8, !PT ;  /* 0x0000008000057812 */ /* 0x000fca00078ef805 */
[----:B------:R1:W-:Y:S01]  /*3590*/  STG.E.U8 desc[UR36][R2.64], R5 ;  /* 0x0000000502007986 */ /* 0x0003e2000c101124 */
[----:B------:R-:W-:Y:S05]  /*35a0*/  BRA `(.L_x_1017) ;  /* 0x0000000400ec7947 */ /* 0x000fea0003800000 */
.L_x_1028:
        /* <DEDUP_REMOVED lines=15> */
.L_x_1032:
[----:B------:R-:W-:Y:S05]  /*36a0*/  BSYNC.RECONVERGENT B0 ;  /* 0x0000000000007941 */ /* 0x000fea0003800200 */
.L_x_1031:
[----:B------:R-:W-:-:S05]  /*36b0*/  LOP3.LUT R5, R0, 0x80, R5, 0xf8, !PT ;  /* 0x0000008000057812 */ /* 0x000fca00078ef805 */
[----:B------:R1:W-:Y:S01]  /*36c0*/  STG.E.U8 desc[UR36][R2.64], R5 ;  /* 0x0000000502007986 */ /* 0x0003e2000c101124 */
[----:B------:R-:W-:Y:S05]  /*36d0*/  BRA `(.L_x_1017) ;  /* 0x0000000400a07947 */ /* 0x000fea0003800000 */
.L_x_1027:
[----:B------:R-:W1:Y:S02]  /*36e0*/  I2F.S64 R0, R44 ;  /* 0x0000002c00007312 */ /* 0x000e640000301400 */
[----:B-1----:R-:W-:-:S05]  /*36f0*/  F2FP.BF16.F32.PACK_AB R0, RZ, R0 ;  /* 0x00000000ff00723e */ /* 0x002fca00000010ff */
[----:B------:R1:W-:Y:S01]  /*3700*/  STG.E.U16 desc[UR36][R2.64], R0 ;  /* 0x0000000002007986 */ /* 0x0003e2000c101524 */
[----:B------:R-:W-:Y:S05]  /*3710*/  BRA `(.L_x_1017) ;  /* 0x0000000400907947 */ /* 0x000fea0003800000 */
.L_x_1024:
        /* <DEDUP_REMOVED lines=10> */
.L_x_1035:
        /* <DEDUP_REMOVED lines=13> */
.L_x_1038:
[----:B------:R-:W-:-:S04]  /*3890*/  SHF.R.U32.HI R0, RZ, 0x14, R5 ;  /* 0x00000014ff007819 */ /* 0x000fc80000011605 */
[----:B------:R-:W-:-:S04]  /*38a0*/  LOP3.LUT R0, R0, 0x1, RZ, 0xc0, !PT ;  /* 0x0000000100007812 */ /* 0x000fc800078ec0ff */
[----:B------:R-:W-:-:S04]  /*38b0*/  IADD3 R0, PT, PT, R5, 0x487ffff, R0 ;  /* 0x0487ffff05007810 */ /* 0x000fc80007ffe000 */
[----:B------:R-:W-:-:S04]  /*38c0*/  SHF.R.U32.HI R0, RZ, 0x14, R0 ;  /* 0x00000014ff007819 */ /* 0x000fc80000011600 */
[----:B------:R-:W-:-:S07]  /*38d0*/  LOP3.LUT R4, R0, 0xff, RZ, 0xc0, !PT ;  /* 0x000000ff00047812 */ /* 0x000fce00078ec0ff */
.L_x_1039:
[----:B------:R-:W-:-:S04]  /*38e0*/  SHF.R.U32.HI R5, RZ, 0x18, R5 ;  /* 0x00000018ff057819 */ /* 0x000fc80000011605 */
[----:B------:R-:W-:-:S04]  /*38f0*/  LOP3.LUT R4, R4, 0x80, R5, 0xf8, !PT ;  /* 0x0000008004047812 */ /* 0x000fc800078ef805 */
[----:B------:R-:W-:-:S07]  /*3900*/  PRMT R0, R4, 0x7610, R0 ;  /* 0x0000761004007816 */ /* 0x000fce0000000000 */
.L_x_1037:
[----:B------:R-:W-:Y:S05]  /*3910*/  BSYNC.RECONVERGENT B0 ;  /* 0x0000000000007941 */ /* 0x000fea0003800200 */
.L_x_1036:
[----:B------:R2:W-:Y:S01]  /*3920*/  STG.E.U8 desc[UR36][R2.64], R0 ;  /* 0x0000000002007986 */ /* 0x0005e2000c101124 */
[----:B------:R-:W-:Y:S05]  /*3930*/  BRA `(.L_x_1017) ;  /* 0x0000000400087947 */ /* 0x000fea0003800000 */
.L_x_1034:
        /* <DEDUP_REMOVED lines=13> */
.L_x_1042:
[----:B------:R-:W-:-:S04]  /*3a10*/  SHF.R.U32.HI R0, RZ, 0x15, R5 ;  /* 0x00000015ff007819 */ /* 0x000fc80000011605 */
[----:B------:R-:W-:-:S04]  /*3a20*/  LOP3.LUT R0, R0, 0x1, RZ, 0xc0, !PT ;  /* 0x0000000100007812 */ /* 0x000fc800078ec0ff */
[----:B------:R-:W-:-:S04]  /*3a30*/  IADD3 R0, PT, PT, R5, 0x88fffff, R0 ;  /* 0x088fffff05007810 */ /* 0x000fc80007ffe000 */
[----:B------:R-:W-:-:S04]  /*3a40*/  SHF.R.U32.HI R0, RZ, 0x15, R0 ;  /* 0x00000015ff007819 */ /* 0x000fc80000011600 */
[----:B------:R-:W-:-:S07]  /*3a50*/  LOP3.LUT R4, R0, 0xff, RZ, 0xc0, !PT ;  /* 0x000000ff00047812 */ /* 0x000fce00078ec0ff */
.L_x_1043:
[----:B------:R-:W-:-:S04]  /*3a60*/  SHF.R.U32.HI R5, RZ, 0x18, R5 ;  /* 0x00000018ff057819 */ /* 0x000fc80000011605 */
[----:B------:R-:W-:-:S04]  /*3a70*/  LOP3.LUT R4, R4, 0x80, R5, 0xf8, !PT ;  /* 0x0000008004047812 */ /* 0x000fc800078ef805 */
[----:B------:R-:W-:-:S07]  /*3a80*/  PRMT R0, R4, 0x7610, R0 ;  /* 0x0000761004007816 */ /* 0x000fce0000000000 */
.L_x_1041:
[----:B------:R-:W-:Y:S05]  /*3a90*/  BSYNC.RECONVERGENT B0 ;  /* 0x0000000000007941 */ /* 0x000fea0003800200 */
.L_x_1040:
[----:B------:R3:W-:Y:S01]  /*3aa0*/  STG.E.U8 desc[UR36][R2.64], R0 ;  /* 0x0000000002007986 */ /* 0x0007e2000c101124 */
[----:B------:R-:W-:Y:S05]  /*3ab0*/  BRA `(.L_x_1017) ;  /* 0x0000000000a87947 */ /* 0x000fea0003800000 */
.L_x_1033:
[----:B------:R-:W-:-:S09]  /*3ac0*/  UISETP.NE.AND UP0, UPT, UR4, 0x1c, UPT ;  /* 0x0000001c0400788c */ /* 0x000fd2000bf05270 */
[----:B------:R-:W-:Y:S05]  /*3ad0*/  BRA.U !UP0, `(.L_x_1044) ;  /* 0x00000001089c7547 */ /* 0x000fea000b800000 */
[----:B------:R-:W-:-:S09]  /*3ae0*/  UISETP.NE.AND UP0, UPT, UR4, 0x1d, UPT ;  /* 0x0000001d0400788c */ /* 0x000fd2000bf05270 */
[----:B------:R-:W-:Y:S05]  /*3af0*/  BRA.U !UP0, `(.L_x_1045) ;  /* 0x00000001088c7547 */ /* 0x000fea000b800000 */
[----:B------:R-:W-:-:S09]  /*3b00*/  UISETP.NE.AND UP0, UPT, UR4, 0x2c, UPT ;  /* 0x0000002c0400788c */ /* 0x000fd2000bf05270 */
[----:B------:R-:W-:Y:S05]  /*3b10*/  BRA.U !UP0, `(.L_x_1046) ;  /* 0x0000000108447547 */ /* 0x000fea000b800000 */
.L_x_1016:
[----:B------:R-:W-:Y:S01]  /*3b20*/  MOV R0, 0x0 ;  /* 0x0000000000007802 */ /* 0x000fe20000000f00 */
[----:B------:R-:W1:Y:S01]  /*3b30*/  LDCU.64 UR6, c[0x4][0xf8] ;  /* 0x01001f00ff0677ac */ /* 0x000e620008000a00 */
[----:B0-----:R-:W-:Y:S02]  /*3b40*/  HFMA2 R13, -RZ, RZ, 0, 0 ;  /* 0x00000000ff0d7431 */ /* 0x001fe400000001ff */
[----:B------:R-:W-:Y:S01]  /*3b50*/  IMAD.MOV.U32 R8, RZ, RZ, 0x65 ;  /* 0x00000065ff087424 */ /* 0x000fe200078e00ff */
[----:B------:R0:W2:Y:S01]  /*3b60*/  LDC.64 R2, c[0x4][R0] ;  /* 0x0100000000027b82 */ /* 0x0000a20000000a00 */
[----:B------:R-:W3:Y:S01]  /*3b70*/  LDCU.64 UR8, c[0x4][0x100] ;  /* 0x01002000ff0877ac */ /* 0x000ee20008000a00 */
[----:B------:R-:W-:Y:S01]  /*3b80*/  IMAD.MOV.U32 R12, RZ, RZ, 0x1 ;  /* 0x00000001ff0c7424 */ /* 0x000fe200078e00ff */
[----:B------:R-:W4:Y:S01]  /*3b90*/  LDCU.64 UR4, c[0x4][0x10] ;  /* 0x01000200ff0477ac */ /* 0x000f220008000a00 */
[----:B-1----:R-:W-:Y:S02]  /*3ba0*/  IMAD.U32 R4, RZ, RZ, UR6 ;  /* 0x00000006ff047e24 */ /* 0x002fe4000f8e00ff */
[----:B------:R-:W-:Y:S01]  /*3bb0*/  IMAD.U32 R5, RZ, RZ, UR7 ;  /* 0x00000007ff057e24 */ /* 0x000fe2000f8e00ff */
[----:B---3--:R-:W-:Y:S01]  /*3bc0*/  MOV R6, UR8 ;  /* 0x0000000800067c02 */ /* 0x008fe20008000f00 */
[----:B------:R-:W-:-:S02]  /*3bd0*/  IMAD.U32 R7, RZ, RZ, UR9 ;  /* 0x00000009ff077e24 */ /* 0x000fc4000f8e00ff */
[----:B----4-:R-:W-:Y:S01]  /*3be0*/  IMAD.U32 R10, RZ, RZ, UR4 ;  /* 0x00000004ff0a7e24 */ /* 0x010fe2000f8e00ff */
[----:B0-----:R-:W-:-:S07]  /*3bf0*/  MOV R11, UR5 ;  /* 0x00000005000b7c02 */ /* 0x001fce0008000f00 */
[----:B------:R-:W-:-:S07]  /*3c00*/  LEPC R20, `(.L_x_1047) ;  /* 0x000000001014794e */ /* 0x000fce0000000000 */
[----:B--2---:R-:W-:Y:S05]  /*3c10*/  CALL.ABS.NOINC R2 ;  /* 0x0000000002007343 */ /* 0x004fea0003c00000 */
.L_x_1047:
[----:B------:R-:W-:Y:S05]  /*3c20*/  BRA `(.L_x_1017) ;  /* 0x00000000004c7947 */ /* 0x000fea0003800000 */
.L_x_1046:
        /* <DEDUP_REMOVED lines=16> */
.L_x_1045:
[----:B------:R1:W-:Y:S01]  /*3d30*/  STG.E.64 desc[UR36][R2.64], R44 ;  /* 0x0000002c02007986 */ /* 0x0003e2000c101b24 */
[----:B------:R-:W-:Y:S05]  /*3d40*/  BRA `(.L_x_1017) ;  /* 0x0000000000047947 */ /* 0x000fea0003800000 */
.L_x_1044:
[----:B------:R4:W-:Y:S02]  /*3d50*/  STG.E desc[UR36][R2.64], R44 ;  /* 0x0000002c02007986 */ /* 0x0009e4000c101924 */
.L_x_1017:
[----:B------:R-:W-:-:S07]  /*3d60*/  VIADD R17, R17, 0x80 ;  /* 0x0000008011117836 */ /* 0x000fce0000000000 */
.L_x_971:
[----:B------:R-:W-:Y:S05]  /*3d70*/  BSYNC.RECONVERGENT B6 ;  /* 0x0000000000067941 */ /* 0x000fea0003800200 */
.L_x_970:
[----:B------:R-:W5:Y:S01]  /*3d80*/  LDCU UR4, c[0x0][0x380] ;  /* 0x00007000ff0477ac */ /* 0x000f620008000800 */
[----:B------:R-:W-:Y:S01]  /*3d90*/  BSSY.RECONVERGENT B6, `(.L_x_1048) ;  /* 0x00003c4000067945 */ /* 0x000fe20003800200 */
[----:B-----5:R-:W-:-:S13]  /*3da0*/  ISETP.GE.AND P0, PT, R17, UR4, PT ;  /* 0x0000000411007c0c */ /* 0x020fda000bf06270 */
[----:B------:R-:W-:Y:S05]  /*3db0*/  @P0 BRA `(.L_x_1049) ;  /* 0x0000003c00040947 */ /* 0x000fea0003800000 */
[----:B------:R-:W5:Y:S01]  /*3dc0*/  LDCU UR4, c[0x0][0x388] ;  /* 0x00007100ff0477ac */ /* 0x000f620008000800 */
[----:B-123--:R-:W-:Y:S02]  /*3dd0*/  HFMA2 R0, -RZ, RZ, 0, 0 ;  /* 0x00000000ff007431 */ /* 0x00efe400000001ff */
[----:B----4-:R-:W-:Y:S01]  /*3de0*/  IMAD.MOV.U32 R2, RZ, RZ, RZ ;  /* 0x000000ffff027224 */ /* 0x010fe200078e00ff */
        /* <DEDUP_REMOVED lines=300> */
.L_x_1050:
        /* <DEDUP_REMOVED lines=17> */
.L_x_1054:
[----:B------:R1:W5:Y:S01]  /*51c0*/  LDG.E.U8 R4, desc[UR36][R6.64] ;  /* 0x0000002406047981 */ /* 0x000362000c1e1100 */
[----:B------:R-:W-:Y:S01]  /*51d0*/  IMAD.MOV.U32 R5, RZ, RZ, RZ ;  /* 0x000000ffff057224 */ /* 0x000fe200078e00ff */
[----:B------:R-:W-:Y:S06]  /*51e0*/  BRA `(.L_x_1056) ;  /* 0x0000000c00447947 */ /* 0x000fec0003800000 */
.L_x_1053:
        /* <DEDUP_REMOVED lines=8> */
.L_x_1058:
[----:B------:R-:W2:Y:S02]  /*5270*/  LDG.E R4, desc[UR36][R6.64] ;  /* 0x0000002406047981 */ /* 0x000ea4000c1e1900 */
[----:B--2---:R-:W-:Y:S01]  /*5280*/  SHF.R.S32.HI R5, RZ, 0x1f, R4 ;  /* 0x0000001fff057819 */ /* 0x004fe20000011404 */
[----:B------:R-:W-:Y:S06]  /*5290*/  BRA `(.L_x_1056) ;  /* 0x0000000c00187947 */ /* 0x000fec0003800000 */
.L_x_1057:
[----:B------:R-:W2:Y:S02]  /*52a0*/  LDG.E.S16 R4, desc[UR36][R6.64] ;  /* 0x0000002406047981 */ /* 0x000ea4000c1e1700 */
[----:B--2---:R-:W-:Y:S01]  /*52b0*/  SHF.R.S32.HI R5, RZ, 0x1f, R4 ;  /* 0x0000001fff057819 */ /* 0x004fe20000011404 */
[----:B------:R-:W-:Y:S06]  /*52c0*/  BRA `(.L_x_1056) ;  /* 0x0000000c000c7947 */ /* 0x000fec0003800000 */
.L_x_1052:
        /* <DEDUP_REMOVED lines=9> */
.L_x_1060:
[----:B------:R-:W2:Y:S02]  /*5360*/  LDG.E.U16 R6, desc[UR36][R6.64] ;  /* 0x0000002406067981 */ /* 0x000ea4000c1e1500 */
[----:B--2---:R-:W-:-:S06]  /*5370*/  HADD2.F32 R4, -RZ, R6.H0_H0 ;  /* 0x20000006ff047230 */ /* 0x004fcc0000004100 */
[----:B------:R-:W1:Y:S01]  /*5380*/  F2I.S64.TRUNC R4, R4 ;  /* 0x0000000400047311 */ /* 0x000e62000020d900 */
[----:B------:R-:W-:Y:S05]  /*5390*/  BRA `(.L_x_1056) ;  /* 0x0000000800d87947 */ /* 0x000fea0003800000 */
.L_x_1059:
        /* <DEDUP_REMOVED lines=9> */
.L_x_1062:
[----:B------:R-:W2:Y:S02]  /*5430*/  LDG.E.U16 R6, desc[UR36][R6.64] ;  /* 0x0000002406067981 */ /* 0x000ea4000c1e1500 */
[----:B--2---:R-:W-:-:S06]  /*5440*/  HADD2.F32 R4, -RZ, R6.H0_H0 ;  /* 0x20000006ff047230 */ /* 0x004fcc0000004100 */
[----:B------:R-:W1:Y:S01]  /*5450*/  F2I.S64.TRUNC R4, R4 ;  /* 0x0000000400047311 */ /* 0x000e62000020d900 */
[----:B------:R-:W-:Y:S05]  /*5460*/  BRA `(.L_x_1056) ;  /* 0x0000000800a47947 */ /* 0x000fea0003800000 */
.L_x_1061:
[----:B------:R-:W2:Y:S02]  /*5470*/  LDG.E.64 R4, desc[UR36][R6.64] ;  /* 0x0000002406047981 */ /* 0x000ea4000c1e1b00 */
[----:B--2---:R-:W1:Y:S01]  /*5480*/  F2I.S64.F64.TRUNC R4, R4 ;  /* 0x0000000400047311 */ /* 0x004e62000030d900 */
[----:B------:R-:W-:Y:S05]  /*5490*/  BRA `(.L_x_1056) ;  /* 0x0000000800987947 */ /* 0x000fea0003800000 */
.L_x_1051:
        /* <DEDUP_REMOVED lines=13> */
.L_x_1065:
[----:B------:R-:W2:Y:S02]  /*5570*/  LDG.E.64 R4, desc[UR36][R6.64] ;  /* 0x0000002406047981 */ /* 0x000ea4000c1e1b00 */
[----:B--2---:R-:W1:Y:S01]  /*5580*/  F2I.S64.F64.TRUNC R4, R4 ;  /* 0x0000000400047311 */ /* 0x004e62000030d900 */
[----:B------:R-:W-:Y:S05]  /*5590*/  BRA `(.L_x_1056) ;  /* 0x0000000800587947 */ /* 0x000fea0003800000 */
.L_x_1064:
        /* <DEDUP_REMOVED lines=26> */
.L_x_1067:
        /* <DEDUP_REMOVED lines=12> */
[----:B------:R1:W2:Y:S01]  /*5800*/  F2I.S64.TRUNC R4, R0 ;  /* 0x0000000000047311 */ /* 0x0002a2000020d900 */
[----:B------:R-:W-:Y:S05]  /*5810*/  BRA `(.L_x_1056) ;  /* 0x0000000400b87947 */ /* 0x000fea0003800000 */
.L_x_1066:
[----:B------:R-:W2:Y:S02]  /*5820*/  LDG.E.U16 R4, desc[UR36][R6.64] ;  /* 0x0000002406047981 */ /* 0x000ea4000c1e1500 */
[----:B--2---:R-:W-:-:S06]  /*5830*/  IMAD.U32 R4, R4, 0x10000, RZ ;  /* 0x0001000004047824 */ /* 0x004fcc00078e00ff */
[----:B------:R-:W1:Y:S01]  /*5840*/  F2I.S64.TRUNC R4, R4 ;  /* 0x0000000400047311 */ /* 0x000e62000020d900 */
[----:B------:R-:W-:Y:S05]  /*5850*/  BRA `(.L_x_1056) ;  /* 0x0000000400a87947 */ /* 0x000fea0003800000 */
.L_x_1063:
        /* <DEDUP_REMOVED lines=11> */
.L_x_1070:
        /* <DEDUP_REMOVED lines=21> */
.L_x_1074:
[----:B------:R-:W-:Y:S05]  /*5a60*/  BSYNC.RECONVERGENT B1 ;  /* 0x0000000000017941 */ /* 0x000fea0003800200 */
.L_x_1073:
[----:B------:R-:W-:Y:S01]  /*5a70*/  IMAD.SHL.U32 R0, R0, 0x100000, RZ ;  /* 0x0010000000007824 */ /* 0x000fe200078e00ff */
[----:B------:R-:W-:-:S04]  /*5a80*/  LEA R3, R3, 0x3b800000, 0x17 ;  /* 0x3b80000003037811 */ /* 0x000fc800078eb8ff */
[----:B------:R-:W-:-:S07]  /*5a90*/  LOP3.LUT R4, R3, R0, R7, 0xfe, !PT ;  /* 0x0000000003047212 */ /* 0x000fce00078efe07 */
.L_x_1072:
[----:B------:R-:W-:Y:S05]  /*5aa0*/  BSYNC.RECONVERGENT B0 ;  /* 0x0000000000007941 */ /* 0x000fea0003800200 */
.L_x_1071:
[----:B------:R-:W2:Y:S01]  /*5ab0*/  F2I.S64.TRUNC R4, R4 ;  /* 0x0000000400047311 */ /* 0x000ea2000020d900 */
[----:B------:R-:W-:Y:S05]  /*5ac0*/  BRA `(.L_x_1056) ;  /* 0x00000004000c7947 */ /* 0x000fea0003800000 */
.L_x_1069:
        /* <DEDUP_REMOVED lines=21> */
.L_x_1078:
[----:B------:R-:W-:Y:S05]  /*5c20*/  BSYNC.RECONVERGENT B1 ;  /* 0x0000000000017941 */ /* 0x000fea0003800200 */
.L_x_1077:
[----:B------:R-:W-:Y:S02]  /*5c30*/  SHF.L.U32 R0, R0, 0x15, RZ ;  /* 0x0000001500007819 */ /* 0x000fe400000006ff */
[----:B------:R-:W-:-:S04]  /*5c40*/  LEA R3, R3, 0x37800000, 0x17 ;  /* 0x3780000003037811 */ /* 0x000fc800078eb8ff */
[----:B------:R-:W-:-:S07]  /*5c50*/  LOP3.LUT R4, R3, R0, R7, 0xfe, !PT ;  /* 0x0000000003047212 */ /* 0x000fce00078efe07 */
.L_x_1076:
[----:B------:R-:W-:Y:S05]  /*5c60*/  BSYNC.RECONVERGENT B0 ;  /* 0x0000000000007941 */ /* 0x000fea0003800200 */
.L_x_1075:
[----:B------:R-:W3:Y:S01]  /*5c70*/  F2I.S64.TRUNC R4, R4 ;  /* 0x0000000400047311 */ /* 0x000ee2000020d900 */
[----:B------:R-:W-:Y:S05]  /*5c80*/  BRA `(.L_x_1056) ;  /* 0x00000000009c7947 */ /* 0x000fea0003800000 */
.L_x_1068:
        /* <DEDUP_REMOVED lines=14> */
.L_x_1082:
[----:B------:R-:W-:Y:S05]  /*5d70*/  BSYNC.RECONVERGENT B0 ;  /* 0x0000000000007941 */ /* 0x000fea0003800200 */
.L_x_1081:
[----:B------:R-:W1:Y:S01]  /*5d80*/  F2I.S64.TRUNC R4, R4 ;  /* 0x0000000400047311 */ /* 0x000e62000020d900 */
[----:B------:R-:W-:Y:S05]  /*5d90*/  BRA `(.L_x_1056) ;  /* 0x0000000000587947 */ /* 0x000fea0003800000 */
.L_x_1055:
[----:B------:R-:W-:Y:S01]  /*5da0*/  MOV R0, 0x0 ;  /* 0x0000000000007802 */ /* 0x000fe20000000f00 */
[----:B------:R-:W1:Y:S01]  /*5db0*/  LDCU.64 UR4, c[0x4][0xf8] ;  /* 0x01001f00ff0477ac */ /* 0x000e620008000a00 */
[----:B------:R-:W-:Y:S02]  /*5dc0*/  HFMA2 R8, -RZ, RZ, 0, 4.64916229248046875e-06 ;  /* 0x0000004eff087431 */ /* 0x000fe400000001ff */
[----:B0-----:R-:W-:Y:S01]  /*5dd0*/  IMAD.MOV.U32 R12, RZ, RZ, 0x1 ;  /* 0x00000001ff0c7424 */ /* 0x001fe200078e00ff */
[----:B------:R0:W2:Y:S01]  /*5de0*/  LDC.64 R14, c[0x4][R0] ;  /* 0x01000000000e7b82 */ /* 0x0000a20000000a00 */
        /* <DEDUP_REMOVED lines=11> */
.L_x_1083:
[----:B------:R-:W-:Y:S01]  /*5ea0*/  CS2R R4, SRZ ;  /* 0x0000000000047805 */ /* 0x000fe2000001ff00 */
[----:B------:R-:W-:Y:S06]  /*5eb0*/  BRA `(.L_x_1056) ;  /* 0x0000000000107947 */ /* 0x000fec0003800000 */
.L_x_1080:
[----:B------:R1:W5:Y:S01]  /*5ec0*/  LDG.E.64 R4, desc[UR36][R6.64] ;  /* 0x0000002406047981 */ /* 0x000362000c1e1b00 */
[----:B------:R-:W-:Y:S05]  /*5ed0*/  BRA `(.L_x_1056) ;  /* 0x0000000000087947 */ /* 0x000fea0003800000 */
.L_x_1079:
[----:B------:R4:W5:Y:S01]  /*5ee0*/  LDG.E R4, desc[UR36][R6.64] ;  /* 0x0000002406047981 */ /* 0x000962000c1e1900 */
[----:B------:R-:W-:-:S07]  /*5ef0*/  IMAD.MOV.U32 R5, RZ, RZ, RZ ;  /* 0x000000ffff057224 */ /* 0x000fce00078e00ff */
.L_x_1056:
        /* <DEDUP_REMOVED lines=11> */
[----:B------:R-:W-:Y:S01]  /*5fb0*/  HFMA2 R5, -RZ, RZ, 0, 0 ;  /* 0x00000000ff057431 */ /* 0x000fe200000001ff */
[----:B------:R-:W-:Y:S01]  /*5fc0*/  IADD3 R11, PT, PT, R9, R3, RZ ;  /* 0x00000003090b7210 */ /* 0x000fe20007ffe0ff */
        /* <DEDUP_REMOVED lines=12> */
[----:B------:R-:W-:Y:S01]  /*6090*/  IMAD.IADD R48, R15, 0x1, R7 ;  /* 0x000000010f307824 */ /* 0x000fe200078e0207 */
[----:B------:R-:W-:Y:S01]  /*60a0*/  MOV R4, 0x260 ;  /* 0x0000026000047802 */ /* 0x000fe20000000f00 */
[----:B------:R-:W-:Y:S01]  /*60b0*/  IMAD.MOV.U32 R7, RZ, RZ, R5 ;  /* 0x000000ffff077224 */ /* 0x000fe200078e0005 */
[----:B------:R-:W-:-:S02]  /*60c0*/  MOV R16, R3 ;  /* 0x0000000300107202 */ /* 0x000fc40000000f00 */
[----:B-1----:R-:W-:-:S04]  /*60d0*/  LEA R0, P0, R8, UR4, 0x3 ;  /* 0x0000000408007c11 */ /* 0x002fc8000f8018ff */
[----:B------:R-:W-:-:S09]  /*60e0*/  LEA.HI.X R47, R8, UR5, R11, 0x3, P0 ;  /* 0x00000005082f7c11 */ /* 0x000fd200080f1c0b */
.L_x_1086:
[----:B------:R-:W-:Y:S01]  /*60f0*/  MOV R22, R0 ;  /* 0x0000000000167202 */ /* 0x000fe20000000f00 */
[----:B------:R-:W-:Y:S01]  /*6100*/  IMAD.MOV.U32 R23, RZ, RZ, R47 ;  /* 0x000000ffff177224 */ /* 0x000fe200078e002f */
[----:B------:R-:W-:-:S04]  /*6110*/  IADD3 R26, P0, PT, R0, R14, RZ ;  /* 0x0000000e001a7210 */ /* 0x000fc80007f1e0ff */
[----:B------:R0:W2:Y:S01]  /*6120*/  LDG.E.64 R42, desc[UR36][R22.64] ;  /* 0x00000024162a7981 */ /* 0x0000a2000c1e1b00 */
[----:B------:R-:W-:-:S05]  /*6130*/  IADD3.X R27, PT, PT, R47, R48, RZ, P0, !PT ;  /* 0x000000302f1b7210 */ /* 0x000fca00007fe4ff */
[----:B------:R-:W3:Y:S01]  /*6140*/  LDG.E.64 R24, desc[UR36][R26.64] ;  /* 0x000000241a187981 */ /* 0x000ee2000c1e1b00 */
[----:B------:R-:W-:-:S05]  /*6150*/  IADD3 R30, P0, PT, R26, R14, RZ ;  /* 0x0000000e1a1e7210 */ /* 0x000fca0007f1e0ff */
[----:B------:R-:W-:-:S05]  /*6160*/  IMAD.X R31, R27, 0x1, R48, P0 ;  /* 0x000000011b1f7824 */ /* 0x000fca00000e0630 */
[----:B------:R-:W4:Y:S01]  /*6170*/  LDG.E.64 R18, desc[UR36][R30.64] ;  /* 0x000000241e127981 */ /* 0x000f22000c1e1b00 */
[----:B------:R-:W-:-:S04]  /*6180*/  IADD3 R34, P0, PT, R30, R14, RZ ;  /* 0x0000000e1e227210 */ /* 0x000fc80007f1e0ff */
[----:B------:R-:W-:Y:S02]  /*6190*/  IADD3.X R35, PT, PT, R31, R48, RZ, P0, !PT ;  /* 0x000000301f237210 */ /* 0x000fe400007fe4ff */
[----:B------:R-:W-:-:S03]  /*61a0*/  IADD3 R36, P0, PT, R34, R14, RZ ;  /* 0x0000000e22247210 */ /* 0x000fc60007f1e0ff */
[----:B------:R-:W5:Y:S02]  /*61b0*/  LDG.E.64 R20, desc[UR36][R34.64] ;  /* 0x0000002422147981 */ /* 0x000f64000c1e1b00 */
        /* <DEDUP_REMOVED lines=9> */
[----:B------:R-:W-:-:S06]  /*6250*/  IADD3.X R23, PT, PT, R53, R48, RZ, P0, !PT ;  /* 0x0000003035177210 */ /* 0x000fcc00007fe4ff */
        /* <DEDUP_REMOVED lines=16> */
[----:B------:R0:W2:Y:S01]  /*6360*/  LDC.64 R40, c[0x0][R4+0x370] ;  /* 0x0000dc0004287b82 */ /* 0x0000a20000000a00 */
[----:B------:R-:W-:Y:S02]  /*6370*/  IMAD.IADD R45, R45, 0x1, R43 ;  /* 0x000000012d2d7824 */ /* 0x000fe400078e022b */
[-C--:B------:R-:W-:Y:S02]  /*6380*/  IMAD R39, R39, R24.reuse, R25 ;  /* 0x0000001827277224 */ /* 0x080fe400078e0219 */
[----:B------:R-:W-:-:S04]  /*6390*/  IMAD.WIDE.U32 R24, R38, R24, R44 ;  /* 0x0000001826187225 */ /* 0x000fc800078e002c */
[----:B----4-:R-:W-:Y:S01]  /*63a0*/  IMAD R19, R19, R36, RZ ;  /* 0x0000002413137224 */ /* 0x010fe200078e02ff */
[----:B------:R-:W-:Y:S02]  /*63b0*/  IADD3 R25, PT, PT, R25, R39, RZ ;  /* 0x0000002719197210 */ /* 0x000fe40007ffe0ff */
[----:B------:R0:W3:Y:S01]  /*63c0*/  LDC.64 R38, c[0x0][R4+0x378] ;  /* 0x0000de0004267b82 */ /* 0x0000e20000000a00 */
[-C--:B------:R-:W-:Y:S02]  /*63d0*/  IMAD R37, R37, R18.reuse, R19 ;  /* 0x0000001225257224 */ /* 0x080fe400078e0213 */
[----:B------:R-:W-:-:S04]  /*63e0*/  IMAD.WIDE.U32 R18, R36, R18, R24 ;  /* 0x0000001224127225 */ /* 0x000fc800078e0018 */
[----:B------:R-:W-:Y:S01]  /*63f0*/  IMAD.IADD R19, R19, 0x1, R37 ;  /* 0x0000000113137824 */ /* 0x000fe200078e0225 */
[----:B------:R0:W4:Y:S01]  /*6400*/  LDC.64 R24, c[0x0][R4+0x380] ;  /* 0x0000e00004187b82 */ /* 0x0001220000000a00 */
        /* <DEDUP_REMOVED lines=11> */
[----:B------:R-:W-:-:S05]  /*64c0*/  IMAD.WIDE.U32 R28, R40, R28, R18 ;  /* 0x0000001c281c7225 */ /* 0x000fca00078e0012 */
[----:B------:R-:W-:Y:S01]  /*64d0*/  IADD3 R29, PT, PT, R29, R21, RZ ;  /* 0x000000151d1d7210 */ /* 0x000fe20007ffe0ff */
        /* <DEDUP_REMOVED lines=8> */
[----:B------:R-:W-:Y:S06]  /*6560*/  @P0 BRA `(.L_x_1086) ;  /* 0xfffffff800e00947 */ /* 0x000fec000383ffff */
[----:B------:R-:W-:Y:S05]  /*6570*/  BSYNC.RECONVERGENT B0 ;  /* 0x0000000000007941 */ /* 0x000fea0003800200 */
.L_x_1085:
        /* <DEDUP_REMOVED lines=10> */
[----:B------:R-:W-:Y:S02]  /*6620*/  IMAD.MOV.U32 R10, RZ, RZ, R8 ;  /* 0x000000ffff0a7224 */ /* 0x000fe400078e0008 */
[C---:B------:R-:W-:Y:S02]  /*6630*/  IMAD R7, R3.reuse, R13, R0 ;  /* 0x0000000d03077224 */ /* 0x040fe400078e0200 */
[----:B------:R-:W-:-:S05]  /*6640*/  IMAD.WIDE.U32 R14, R3, R12, R10 ;  /* 0x0000000c030e7225 */ /* 0x000fca00078e000a */
[----:B------:R-:W-:Y:S01]  /*6650*/  IADD3 R7, PT, PT, R15, R7, RZ ;  /* 0x000000070f077210 */ /* 0x000fe20007ffe0ff */
[----:B------:R-:W-:Y:S01]  /*6660*/  IMAD.SHL.U32 R15, R12, 0x8, RZ ;  /* 0x000000080c0f7824 */ /* 0x000fe200078e00ff */
[----:B-1----:R-:W-:-:S04]  /*6670*/  LEA R22, P0, R14, UR4, 0x3 ;  /* 0x000000040e167c11 */ /* 0x002fc8000f8018ff */
[----:B------:R-:W-:Y:S02]  /*6680*/  LEA.HI.X R23, R14, UR5, R7, 0x3, P0 ;  /* 0x000000050e177c11 */ /* 0x000fe400080f1c07 */
[----:B------:R-:W-:Y:S02]  /*6690*/  SHF.L.U64.HI R7, R12, 0x3, R13 ;  /* 0x000000030c077819 */ /* 0x000fe4000001020d */
[----:B------:R-:W-:Y:S01]  /*66a0*/  IADD3 R30, P0, PT, R22, R15, RZ ;  /* 0x0000000f161e7210 */ /* 0x000fe20007f1e0ff */
[----:B------:R0:W2:Y:S03]  /*66b0*/  LDG.E.64 R24, desc[UR36][R22.64] ;  /* 0x0000002416187981 */ /* 0x0000a6000c1e1b00 */
[----:B------:R-:W-:Y:S02]  /*66c0*/  IADD3.X R31, PT, PT, R23, R7, RZ, P0, !PT ;  /* 0x00000007171f7210 */ /* 0x000fe400007fe4ff */
[----:B------:R-:W-:-:S03]  /*66d0*/  IADD3 R32, P0, PT, R30, R15, RZ ;  /* 0x0000000f1e207210 */ /* 0x000fc60007f1e0ff */
[----:B------:R1:W3:Y:S02]  /*66e0*/  LDG.E.64 R20, desc[UR36][R30.64] ;  /* 0x000000241e147981 */ /* 0x0002e4000c1e1b00 */
        /* <DEDUP_REMOVED lines=14> */
[----:B------:R-:W5:Y:S03]  /*67d0*/  LDC.64 R24, c[0x0][R0+0x5c0] ;  /* 0x0001700000187b82 */ /* 0x000f660000000a00 */
[----:B------:R-:W-:Y:S01]  /*67e0*/  IADD3 R31, PT, PT, R31, R7, RZ ;  /* 0x000000071f1f7210 */ /* 0x000fe20007ffe0ff */
[----:B---3--:R-:W-:-:S04]  /*67f0*/  IMAD R7, R21, R28, RZ ;  /* 0x0000001c15077224 */ /* 0x008fc800078e02ff */
[-C--:B------:R-:W-:Y:S02]  /*6800*/  IMAD R7, R29, R20.reuse, R7 ;  /* 0x000000141d077224 */ /* 0x080fe400078e0207 */
[----:B------:R-:W-:-:S04]  /*6810*/  IMAD.WIDE.U32 R20, R28, R20, R30 ;  /* 0x000000141c147225 */ /* 0x000fc800078e001e */
[----:B------:R-:W-:Y:S02]  /*6820*/  IMAD.IADD R21, R21, 0x1, R7 ;  /* 0x0000000115157824 */ /* 0x000fe400078e0207 */
[----:B----4-:R-:W-:-:S04]  /*6830*/  IMAD R7, R19, R22, RZ ;  /* 0x0000001613077224 */ /* 0x010fc800078e02ff */
[-C--:B------:R-:W-:Y:S02]  /*6840*/  IMAD R7, R23, R18.reuse, R7 ;  /* 0x0000001217077224 */ /* 0x080fe400078e0207 */
[----:B------:R-:W-:-:S04]  /*6850*/  IMAD.WIDE.U32 R18, R22, R18, R20 ;  /* 0x0000001216127225 */ /* 0x000fc800078e0014 */
[----:B-----5:R-:W-:Y:S01]  /*6860*/  IMAD R15, R15, R24, RZ ;  /* 0x000000180f0f7224 */ /* 0x020fe200078e02ff */
[----:B------:R-:W-:-:S03]  /*6870*/  IADD3 R19, PT, PT, R19, R7, RZ ;  /* 0x0000000713137210 */ /* 0x000fc60007ffe0ff */
[-C--:B------:R-:W-:Y:S02]  /*6880*/  IMAD R15, R25, R14.reuse, R15 ;  /* 0x0000000e190f7224 */ /* 0x080fe400078e020f */
[----:B------:R-:W-:-:S05]  /*6890*/  IMAD.WIDE.U32 R44, R24, R14, R18 ;  /* 0x0000000e182c7225 */ /* 0x000fca00078e0012 */
[----:B------:R-:W-:-:S07]  /*68a0*/  IADD3 R45, PT, PT, R45, R15, RZ ;  /* 0x0000000f2d2d7210 */ /* 0x000fce0007ffe0ff */
.L_x_1087:
        /* <DEDUP_REMOVED lines=9> */
[-C--:B0-----:R-:W-:Y:S02]  /*6940*/  IMAD R0, R5, R12.reuse, RZ ;  /* 0x0000000c05007224 */ /* 0x081fe400078e02ff */
[----:B------:R-:W-:Y:S02]  /*6950*/  IMAD.MOV.U32 R6, RZ, RZ, R8 ;  /* 0x000000ffff067224 */ /* 0x000fe400078e0008 */
[C---:B------:R-:W-:Y:S02]  /*6960*/  IMAD R15, R3.reuse, R13, R0 ;  /* 0x0000000d030f7224 */ /* 0x040fe400078e0200 */
[----:B------:R-:W-:-:S04]  /*6970*/  IMAD.WIDE.U32 R6, R3, R12, R6 ;  /* 0x0000000c03067225 */ /* 0x000fc800078e0006 */
[----:B------:R-:W-:Y:S01]  /*6980*/  IMAD.IADD R15, R7, 0x1, R15 ;  /* 0x00000001070f7824 */ /* 0x000fe200078e020f */
[----:B-1----:R-:W-:-:S04]  /*6990*/  LEA R18, P1, R6, UR4, 0x3 ;  /* 0x0000000406127c11 */ /* 0x002fc8000f8218ff */
[----:B------:R-:W-:Y:S02]  /*69a0*/  LEA.HI.X R19, R6, UR5, R15, 0x3, P1 ;  /* 0x0000000506137c11 */ /* 0x000fe400088f1c0f */
[----:B------:R-:W-:-:S03]  /*69b0*/  LEA R6, P1, R12, R18, 0x3 ;  /* 0x000000120c067211 */ /* 0x000fc600078218ff */
[----:B------:R-:W2:Y:S01]  /*69c0*/  LDG.E.64 R20, desc[UR36][R18.64] ;  /* 0x0000002412147981 */ /* 0x000ea2000c1e1b00 */
[----:B------:R-:W-:-:S06]  /*69d0*/  LEA.HI.X R7, R12, R19, R13, 0x3, P1 ;  /* 0x000000130c077211 */ /* 0x000fcc00008f1c0d */
[----:B------:R-:W3:Y:S01]  /*69e0*/  LDG.E.64 R6, desc[UR36][R6.64] ;  /* 0x0000002406067981 */ /* 0x000ee2000c1e1b00 */
[C---:B------:R-:W-:Y:S02]  /*69f0*/  SHF.L.U32 R0, R3.reuse, 0x3, RZ ;  /* 0x0000000303007819 */ /* 0x040fe400000006ff */
[----:B------:R-:W-:Y:S02]  /*6a00*/  IADD3 R3, P1, PT, R3, 0x2, RZ ;  /* 0x0000000203037810 */ /* 0x000fe40007f3e0ff */
[----:B------:R-:W2:Y:S02]  /*6a10*/  LDC.64 R14, c[0x0][R0+0x5a8] ;  /* 0x00016a00000e7b82 */ /* 0x000ea40000000a00 */
[----:B------:R-:W-:-:S06]  /*6a20*/  IADD3.X R5, PT, PT, RZ, R5, RZ, P1, !PT ;  /* 0x00000005ff057210 */ /* 0x000fcc0000ffe4ff */
        /* <DEDUP_REMOVED lines=9> */
.L_x_1088:
[----:B------:R-:W-:Y:S05]  /*6ac0*/  @P0 BRA `(.L_x_1084) ;  /* 0x0000000000400947 */ /* 0x000fea0003800000 */
[----:B------:R-:W1:Y:S01]  /*6ad0*/  LDCU.64 UR4, c[0x0][0x590] ;  /* 0x0000b200ff0477ac */ /* 0x000e620008000a00 */
[----:B0-----:R-:W-:Y:S01]  /*6ae0*/  IMAD R0, R5, R12, RZ ;  /* 0x0000000c05007224 */ /* 0x001fe200078e02ff */
[----:B------:R-:W-:Y:S01]  /*6af0*/  MOV R4, R8 ;  /* 0x0000000800047202 */ /* 0x000fe20000000f00 */
[----:B------:R-:W-:Y:S02]  /*6b00*/  IMAD.MOV.U32 R5, RZ, RZ, R11 ;  /* 0x000000ffff057224 */ /* 0x000fe400078e000b */
[C---:B------:R-:W-:Y:S02]  /*6b10*/  IMAD R13, R3.reuse, R13, R0 ;  /* 0x0000000d030d7224 */ /* 0x040fe400078e0200 */
[----:B------:R-:W-:-:S05]  /*6b20*/  IMAD.WIDE.U32 R4, R3, R12, R4 ;  /* 0x0000000c03047225 */ /* 0x000fca00078e0004 */
[----:B------:R-:W-:Y:S02]  /*6b30*/  IADD3 R5, PT, PT, R5, R13, RZ ;  /* 0x0000000d05057210 */ /* 0x000fe40007ffe0ff */
        /* <DEDUP_REMOVED lines=9> */
.L_x_1084:
        /* <DEDUP_REMOVED lines=16> */
.L_x_1092:
[----:B------:R1:W-:Y:S01]  /*6cd0*/  STG.E.U8 desc[UR36][R2.64], R44 ;  /* 0x0000002c02007986 */ /* 0x0003e2000c101124 */
[----:B------:R-:W-:Y:S05]  /*6ce0*/  BRA `(.L_x_1094) ;  /* 0x0000000c00347947 */ /* 0x000fea0003800000 */
.L_x_1091:
        /* <DEDUP_REMOVED lines=8> */
.L_x_1096:
[----:B------:R1:W-:Y:S01]  /*6d70*/  STG.E desc[UR36][R2.64], R44 ;  /* 0x0000002c02007986 */ /* 0x0003e2000c101924 */
[----:B------:R-:W-:Y:S05]  /*6d80*/  BRA `(.L_x_1094) ;  /* 0x0000000c000c7947 */ /* 0x000fea0003800000 */
.L_x_1095:
[----:B------:R1:W-:Y:S01]  /*6d90*/  STG.E.U16 desc[UR36][R2.64], R44 ;  /* 0x0000002c02007986 */ /* 0x0003e2000c101524 */
[----:B------:R-:W-:Y:S05]  /*6da0*/  BRA `(.L_x_1094) ;  /* 0x0000000c00047947 */ /* 0x000fea0003800000 */
.L_x_1090:
        /* <DEDUP_REMOVED lines=9> */
.L_x_1098:
[----:B------:R-:W1:Y:S02]  /*6e40*/  I2F.S64 R0, R44 ;  /* 0x0000002c00007312 */ /* 0x000e640000301400 */
[----:B-1----:R-:W-:-:S05]  /*6e50*/  F2FP.F16.F32.PACK_AB R0, RZ, R0 ;  /* 0x00000000ff00723e */ /* 0x002fca00000000ff */
[----:B------:R1:W-:Y:S01]  /*6e60*/  STG.E.U16 desc[UR36][R2.64], R0 ;  /* 0x0000000002007986 */ /* 0x0003e2000c101524 */
[----:B------:R-:W-:Y:S05]  /*6e70*/  BRA `(.L_x_1094) ;  /* 0x0000000800d07947 */ /* 0x000fea0003800000 */
.L_x_1097:
        /* <DEDUP_REMOVED lines=10> */
.L_x_1100:
[----:B------:R-:W1:Y:S02]  /*6f20*/  I2F.S64 R44, R44 ;  /* 0x0000002c002c7312 */ /* 0x000e640000301400 */
[----:B-1----:R-:W-:-:S04]  /*6f30*/  F2FP.F16.F32.PACK_AB R5, RZ, R44 ;  /* 0x0000002cff05723e */ /* 0x002fc800000000ff */
[----:B------:R-:W-:-:S05]  /*6f40*/  PRMT R5, R5, 0x5410, RZ ;  /* 0x0000541005057816 */ /* 0x000fca00000000ff */
[----:B------:R1:W-:Y:S01]  /*6f50*/  STG.E desc[UR36][R2.64], R5 ;  /* 0x0000000502007986 */ /* 0x0003e2000c101924 */
[----:B------:R-:W-:Y:S05]  /*6f60*/  BRA `(.L_x_1094) ;  /* 0x0000000800947947 */ /* 0x000fea0003800000 */
.L_x_1099:
[----:B------:R-:W1:Y:S02]  /*6f70*/  I2F.F64.S64 R4, R44 ;  /* 0x0000002c00047312 */ /* 0x000e640000301c00 */
[----:B-1----:R1:W-:Y:S01]  /*6f80*/  STG.E.64 desc[UR36][R2.64], R4 ;  /* 0x0000000402007986 */ /* 0x0023e2000c101b24 */
[----:B------:R-:W-:Y:S05]  /*6f90*/  BRA `(.L_x_1094) ;  /* 0x0000000800887947 */ /* 0x000fea0003800000 */
.L_x_1089:
        /* <DEDUP_REMOVED lines=12> */
.L_x_1104:
        /* <DEDUP_REMOVED lines=18> */
.L_x_1107:
[----:B------:R-:W-:-:S04]  /*7180*/  SHF.R.U32.HI R5, RZ, 0x18, R5 ;  /* 0x00000018ff057819 */ /* 0x000fc80000011605 */
[----:B------:R-:W-:-:S07]  /*7190*/  LOP3.LUT R0, R0, 0x80, R5, 0xf8, !PT ;  /* 0x0000008000007812 */ /* 0x000fce00078ef805 */
.L_x_1106:
[----:B------:R-:W-:Y:S05]  /*71a0*/  BSYNC.RECONVERGENT B0 ;  /* 0x0000000000007941 */ /* 0x000fea0003800200 */
.L_x_1105:
[----:B------:R1:W-:Y:S01]  /*71b0*/  STG.E.U8 desc[UR36][R2.64], R0 ;  /* 0x0000000002007986 */ /* 0x0003e2000c101124 */
[----:B------:R-:W-:Y:S05]  /*71c0*/  BRA `(.L_x_1094) ;  /* 0x0000000400fc7947 */ /* 0x000fea0003800000 */
.L_x_1103:
        /* <DEDUP_REMOVED lines=18> */
.L_x_1110:
[----:B------:R-:W-:-:S04]  /*72f0*/  SHF.R.U32.HI R5, RZ, 0x18, R5 ;  /* 0x00000018ff057819 */ /* 0x000fc80000011605 */
[----:B------:R-:W-:-:S07]  /*7300*/  LOP3.LUT R0, R0, 0x80, R5, 0xf8, !PT ;  /* 0x0000008000007812 */ /* 0x000fce00078ef805 */
.L_x_1109:
[----:B------:R-:W-:Y:S05]  /*7310*/  BSYNC.RECONVERGENT B0 ;  /* 0x0000000000007941 */ /* 0x000fea0003800200 */
.L_x_1108:
[----:B------:R1:W-:Y:S01]  /*7320*/  STG.E.U8 desc[UR36][R2.64], R0 ;  /* 0x0000000002007986 */ /* 0x0003e2000c101124 */
[----:B------:R-:W-:Y:S05]  /*7330*/  BRA `(.L_x_1094) ;  /* 0x0000000400a07947 */ /* 0x000fea0003800000 */
.L_x_1102:
        /* <DEDUP_REMOVED lines=22> */
.L_x_1112:
[----:B------:R1:W-:Y:S01]  /*74a0*/  STG.E.64 desc[UR36][R2.64], R44 ;  /* 0x0000002c02007986 */ /* 0x0003e2000c101b24 */
[----:B------:R-:W-:Y:S05]  /*74b0*/  BRA `(.L_x_1094) ;  /* 0x0000000400407947 */ /* 0x000fea0003800000 */
.L_x_1111:
[----:B------:R1:W-:Y:S01]  /*74c0*/  STG.E desc[UR36][R2.64], R44 ;  /* 0x0000002c02007986 */ /* 0x0003e2000c101924 */
[----:B------:R-:W-:Y:S05]  /*74d0*/  BRA `(.L_x_1094) ;  /* 0x0000000400387947 */ /* 0x000fea0003800000 */
.L_x_1101:
        /* <DEDUP_REMOVED lines=11> */
.L_x_1114:
[----:B------:R-:W1:Y:S01]  /*7590*/  I2F.F64.S64 R44, R44 ;  /* 0x0000002c002c7312 */ /* 0x000e620000301c00 */
[----:B------:R-:W-:-:S05]  /*75a0*/  CS2R R46, SRZ ;  /* 0x00000000002e7805 */ /* 0x000fca000001ff00 */
[----:B-1----:R1:W-:Y:S01]  /*75b0*/  STG.E.128 desc[UR36][R2.64], R44 ;  /* 0x0000002c02007986 */ /* 0x0023e2000c101d24 */
[----:B------:R-:W-:Y:S05]  /*75c0*/  BRA `(.L_x_1094) ;  /* 0x0000000000fc7947 */ /* 0x000fea0003800000 */
.L_x_1113:
[----:B------:R-:W-:-:S09]  /*75d0*/  UISETP.NE.AND UP0, UPT, UR4, 0xf, UPT ;  /* 0x0000000f0400788c */ /* 0x000fd2000bf05270 */
[----:B------:R-:W-:Y:S05]  /*75e0*/  BRA.U !UP0, `(.L_x_1115) ;  /* 0x0000000108e87547 */ /* 0x000fea000b800000 */
[----:B------:R-:W-:-:S09]  /*75f0*/  UISETP.NE.AND UP0, UPT, UR4, 0x17, UPT ;  /* 0x000000170400788c */ /* 0x000fd2000bf05270 */
[----:B------:R-:W-:Y:S05]  /*7600*/  BRA.U !UP0, `(.L_x_1116) ;  /* 0x0000000108907547 */ /* 0x000fea000b800000 */
[----:B------:R-:W-:-:S09]  /*7610*/  UISETP.NE.AND UP0, UPT, UR4, 0x18, UPT ;  /* 0x000000180400788c */ /* 0x000fd2000bf05270 */
[----:B------:R-:W-:Y:S05]  /*7620*/  BRA.U !UP0, `(.L_x_1117) ;  /* 0x0000000108447547 */ /* 0x000fea000b800000 */
.L_x_1093:
[----:B------:R-:W-:Y:S01]  /*7630*/  MOV R0, 0x0 ;  /* 0x0000000000007802 */ /* 0x000fe20000000f00 */
[----:B------:R-:W1:Y:S01]  /*7640*/  LDCU.64 UR4, c[0x4][0xf8] ;  /* 0x01001f00ff0477ac */ /* 0x000e620008000a00 */
[----:B0-----:R-:W-:Y:S02]  /*7650*/  HFMA2 R12, -RZ, RZ, 0, 5.9604644775390625e-08 ;  /* 0x00000001ff0c7431 */ /* 0x001fe400000001ff */
[----:B------:R-:W-:Y:S01]  /*7660*/  IMAD.MOV.U32 R8, RZ, RZ, 0x65 ;  /* 0x00000065ff087424 */ /* 0x000fe200078e00ff */
[----:B------:R0:W2:Y:S01]  /*7670*/  LDC.64 R2, c[0x4][R0] ;  /* 0x0100000000027b82 */ /* 0x0000a20000000a00 */
[----:B------:R-:W3:Y:S01]  /*7680*/  LDCU.64 UR6, c[0x4][0x100] ;  /* 0x01002000ff0677ac */ /* 0x000ee20008000a00 */
[----:B------:R-:W-:Y:S01]  /*7690*/  IMAD.MOV.U32 R13, RZ, RZ, RZ ;  /* 0x000000ffff0d7224 */ /* 0x000fe200078e00ff */
[----:B------:R-:W4:Y:S01]  /*76a0*/  LDCU.64 UR8, c[0x4][0x10] ;  /* 0x01000200ff0877ac */ /* 0x000f220008000a00 */
[----:B-1----:R-:W-:Y:S01]  /*76b0*/  IMAD.U32 R4, RZ, RZ, UR4 ;  /* 0x00000004ff047e24 */ /* 0x002fe2000f8e00ff */
[----:B------:R-:W-:Y:S01]  /*76c0*/  MOV R5, UR5 ;  /* 0x0000000500057c02 */ /* 0x000fe20008000f00 */
[----:B---3--:R-:W-:Y:S01]  /*76d0*/  IMAD.U32 R6, RZ, RZ, UR6 ;  /* 0x00000006ff067e24 */ /* 0x008fe2000f8e00ff */
[----:B------:R-:W-:Y:S01]  /*76e0*/  MOV R7, UR7 ;  /* 0x0000000700077c02 */ /* 0x000fe20008000f00 */
[----:B----4-:R-:W-:Y:S01]  /*76f0*/  IMAD.U32 R10, RZ, RZ, UR8 ;  /* 0x00000008ff0a7e24 */ /* 0x010fe2000f8e00ff */
[----:B0-----:R-:W-:-:S07]  /*7700*/  MOV R11, UR9 ;  /* 0x00000009000b7c02 */ /* 0x001fce0008000f00 */
[----:B------:R-:W-:-:S07]  /*7710*/  LEPC R20, `(.L_x_1118) ;  /* 0x000000001014794e */ /* 0x000fce0000000000 */
[----:B--2---:R-:W-:Y:S05]  /*7720*/  CALL.ABS.NOINC R2 ;  /* 0x0000000002007343 */ /* 0x004fea0003c00000 */
.L_x_1118:
[----:B------:R-:W-:Y:S05]  /*7730*/  BRA `(.L_x_1094) ;  /* 0x0000000000a07947 */ /* 0x000fea0003800000 */
.L_x_1117:
[----:B------:R-:W1:Y:S01]  /*7740*/  I2F.S64 R45, R44 ;  /* 0x0000002c002d7312 */ /* 0x000e620000301400 */
[----:B------:R-:W-:Y:S01]  /*7750*/  BSSY.RECONVERGENT B0, `(.L_x_1119) ;  /* 0x000000c000007945 */ /* 0x000fe20003800200 */
[----:B------:R-:W-:Y:S02]  /*7760*/  MOV R0, 0x7f ;  /* 0x0000007f00007802 */ /* 0x000fe40000000f00 */
        /* <DEDUP_REMOVED lines=10> */
.L_x_1120:
[----:B------:R-:W-:Y:S05]  /*7810*/  BSYNC.RECONVERGENT B0 ;  /* 0x0000000000007941 */ /* 0x000fea0003800200 */
.L_x_1119:
[----:B------:R-:W-:-:S05]  /*7820*/  LOP3.LUT R5, R0, 0x80, R5, 0xf8, !PT ;  /* 0x0000008000057812 */ /* 0x000fca00078ef805 */
[----:B------:R4:W-:Y:S01]  /*7830*/  STG.E.U8 desc[UR36][R2.64], R5 ;  /* 0x0000000502007986 */ /* 0x0009e2000c101124 */
[----:B------:R-:W-:Y:S05]  /*7840*/  BRA `(.L_x_1094) ;  /* 0x00000000005c7947 */ /* 0x000fea0003800000 */
.L_x_1116:
        /* <DEDUP_REMOVED lines=12> */
.L_x_1122:
[----:B------:R-:W-:Y:S01]  /*7910*/  IMAD.MOV.U32 R0, RZ, RZ, 0x7f ;  /* 0x0000007fff007424 */ /* 0x000fe200078e00ff */
[----:B------:R-:W-:-:S04]  /*7920*/  ISETP.GT.U32.AND P0, PT, R4, 0x7f800000, PT ;  /* 0x7f8000000400780c */ /* 0x000fc80003f04070 */
[----:B------:R-:W-:-:S09]  /*7930*/  SEL R0, R0, 0x7c, P0 ;  /* 0x0000007c00007807 */ /* 0x000fd20000000000 */
.L_x_1123:
[----:B------:R-:W-:Y:S05]  /*7940*/  BSYNC.RECONVERGENT B0 ;  /* 0x0000000000007941 */ /* 0x000fea0003800200 */
.L_x_1121:
[----:B------:R-:W-:-:S04]  /*7950*/  SHF.R.U32.HI R5, RZ, 0x18, R5 ;  /* 0x00000018ff057819 */ /* 0x000fc80000011605 */
[----:B------:R-:W-:-:S05]  /*7960*/  LOP3.LUT R5, R0, 0x80, R5, 0xf8, !PT ;  /* 0x0000008000057812 */ /* 0x000fca00078ef805 */
[----:B------:R3:W-:Y:S01]  /*7970*/  STG.E.U8 desc[UR36][R2.64], R5 ;  /* 0x0000000502007986 */ /* 0x0007e2000c101124 */
[----:B------:R-:W-:Y:S05]  /*7980*/  BRA `(.L_x_1094) ;  /* 0x00000000000c7947 */ /* 0x000fea0003800000 */
.L_x_1115:
[----:B------:R-:W1:Y:S02]  /*7990*/  I2F.S64 R0, R44 ;  /* 0x0000002c00007312 */ /* 0x000e640000301400 */
[----:B-1----:R-:W-:-:S05]  /*79a0*/  F2FP.BF16.F32.PACK_AB R0, RZ, R0 ;  /* 0x00000000ff00723e */ /* 0x002fca00000010ff */
[----:B------:R1:W-:Y:S02]  /*79b0*/  STG.E.U16 desc[UR36][R2.64], R0 ;  /* 0x0000000002007986 */ /* 0x0003e4000c101524 */
.L_x_1094:
[----:B------:R-:W-:-:S07]  /*79c0*/  IADD3 R17, PT, PT, R17, 0x80, RZ ;  /* 0x0000008011117810 */ /* 0x000fce0007ffe0ff */
.L_x_1049:
[----:B------:R-:W-:Y:S05]  /*79d0*/  BSYNC.RECONVERGENT B6 ;  /* 0x0000000000067941 */ /* 0x000fea0003800200 */
.L_x_1048:
[----:B------:R-:W5:Y:S01]  /*79e0*/  LDCU UR4, c[0x0][0x380] ;  /* 0x00007000ff0477ac */ /* 0x000f620008000800 */
[----:B------:R-:W-:Y:S01]  /*79f0*/  BSSY.RECONVERGENT B6, `(.L_x_1124) ;  /* 0x00003c4000067945 */ /* 0x000fe20003800200 */
[----:B-----5:R-:W-:-:S13]  /*7a00*/  ISETP.GE.AND P0, PT, R17, UR4, PT ;  /* 0x0000000411007c0c */ /* 0x020fda000bf06270 */
[----:B------:R-:W-:Y:S05]  /*7a10*/  @P0 BRA `(.L_x_1125) ;  /* 0x0000003c00040947 */ /* 0x000fea0003800000 */
[----:B------:R-:W5:Y:S01]  /*7a20*/  LDCU UR4, c[0x0][0x388] ;  /* 0x00007100ff0477ac */ /* 0x000f620008000800 */
[----:B-1234-:R-:W-:Y:S02]  /*7a30*/  HFMA2 R2, -RZ, RZ, 0, 0 ;  /* 0x00000000ff027431 */ /* 0x01efe400000001ff */
[----:B------:R-:W-:Y:S01]  /*7a40*/  IMAD.MOV.U32 R0, RZ, RZ, RZ ;  /* 0x000000ffff007224 */ /* 0x000fe200078e00ff */
        /* <DEDUP_REMOVED lines=300> */
.L_x_1126:
        /* <DEDUP_REMOVED lines=17> */
.L_x_1130:
[----:B------:R1:W5:Y:S01]  /*8e20*/  LDG.E.U8 R4, desc[UR36][R6.64] ;  /* 0x0000002406047981 */ /* 0x000362000c1e1100 */
[----:B------:R-:W-:Y:S01]  /*8e30*/  MOV R5, RZ ;  /* 0x000000ff00057202 */ /* 0x000fe20000000f00 */
[----:B------:R-:W-:Y:S06]  /*8e40*/  BRA `(.L_x_1132) ;  /* 0x0000000c00447947 */ /* 0x000fec0003800000 */
.L_x_1129:
        /* <DEDUP_REMOVED lines=8> */
.L_x_1134:
[----:B------:R-:W2:Y:S02]  /*8ed0*/  LDG.E R4, desc[UR36][R6.64] ;  /* 0x0000002406047981 */ /* 0x000ea4000c1e1900 */
[----:B--2---:R-:W-:Y:S01]  /*8ee0*/  SHF.R.S32.HI R5, RZ, 0x1f, R4 ;  /* 0x0000001fff057819 */ /* 0x004fe20000011404 */
[----:B------:R-:W-:Y:S06]  /*8ef0*/  BRA `(.L_x_1132) ;  /* 0x0000000c00187947 */ /* 0x000fec0003800000 */
.L_x_1133:
[----:B------:R-:W2:Y:S02]  /*8f00*/  LDG.E.S16 R4, desc[UR36][R6.64] ;  /* 0x0000002406047981 */ /* 0x000ea4000c1e1700 */
[----:B--2---:R-:W-:Y:S01]  /*8f10*/  SHF.R.S32.HI R5, RZ, 0x1f, R4 ;  /* 0x0000001fff057819 */ /* 0x004fe20000011404 */
[----:B------:R-:W-:Y:S06]  /*8f20*/  BRA `(.L_x_1132) ;  /* 0x0000000c000c7947 */ /* 0x000fec0003800000 */
.L_x_1128:
        /* <DEDUP_REMOVED lines=9> */
.L_x_1136:
[----:B------:R-:W2:Y:S02]  /*8fc0*/  LDG.E.U16 R6, desc[UR36][R6.64] ;  /* 0x0000002406067981 */ /* 0x000ea4000c1e1500 */
[----:B--2---:R-:W-:-:S06]  /*8fd0*/  HADD2.F32 R4, -RZ, R6.H0_H0 ;  /* 0x20000006ff047230 */ /* 0x004fcc0000004100 */
[----:B------:R-:W1:Y:S01]  /*8fe0*/  F2I.S64.TRUNC R4, R4 ;  /* 0x0000000400047311 */ /* 0x000e62000020d900 */
[----:B------:R-:W-:Y:S05]  /*8ff0*/  BRA `(.L_x_1132) ;  /* 0x0000000800d87947 */ /* 0x000fea0003800000 */
.L_x_1135:
        /* <DEDUP_REMOVED lines=9> */
.L_x_1138:
[----:B------:R-:W2:Y:S02]  /*9090*/  LDG.E.U16 R6, desc[UR36][R6.64] ;  /* 0x0000002406067981 */ /* 0x000ea4000c1e1500 */
[----:B--2---:R-:W-:-:S06]  /*90a0*/  HADD2.F32 R4, -RZ, R6.H0_H0 ;  /* 0x20000006ff047230 */ /* 0x004fcc0000004100 */
[----:B------:R-:W1:Y:S01]  /*90b0*/  F2I.S64.TRUNC R4, R4 ;  /* 0x0000000400047311 */ /* 0x000e62000020d900 */
[----:B------:R-:W-:Y:S05]  /*90c0*/  BRA `(.L_x_1132) ;  /* 0x0000000800a47947 */ /* 0x000fea0003800000 */
.L_x_1137:
[----:B------:R-:W2:Y:S02]  /*90d0*/  LDG.E.64 R4, desc[UR36][R6.64] ;  /* 0x0000002406047981 */ /* 0x000ea4000c1e1b00 */
[----:B--2---:R-:W1:Y:S01]  /*90e0*/  F2I.S64.F64.TRUNC R4, R4 ;  /* 0x0000000400047311 */ /* 0x004e62000030d900 */
[----:B------:R-:W-:Y:S05]  /*90f0*/  BRA `(.L_x_1132) ;  /* 0x0000000800987947 */ /* 0x000fea0003800000 */
.L_x_1127:
        /* <DEDUP_REMOVED lines=13> */
.L_x_1141:
[----:B------:R-:W2:Y:S02]  /*91d0*/  LDG.E.64 R4, desc[UR36][R6.64] ;  /* 0x0000002406047981 */ /* 0x000ea4000c1e1b00 */
[----:B--2---:R-:W1:Y:S01]  /*91e0*/  F2I.S64.F64.TRUNC R4, R4 ;  /* 0x0000000400047311 */ /* 0x004e62000030d900 */
[----:B------:R-:W-:Y:S05]  /*91f0*/  BRA `(.L_x_1132) ;  /* 0x0000000800587947 */ /* 0x000fea0003800000 */
.L_x_1140:
[----:B------:R-:W-:-:S09]  /*9200*/  UISETP.NE.AND UP0, UPT, UR4, 0xf, UPT ;  /* 0x0000000f0400788c */ /* 0x000fd2000bf05270 */
[----:B------:R-:W-:Y:S05]  /*9210*/  BRA.U !UP0, `(.L_x_1142) ;  /* 0x0000000108987547 */ /* 0x000fea000b800000 */
[----:B------:R-:W-:-:S09]  /*9220*/  UISETP.NE.AND UP0, UPT, UR4, 0x17, UPT ;  /* 0x000000170400788c */ /* 0x000fd2000bf05270 */
[----:B------:R-:W-:Y:S05]  /*9230*/  BRA.U !UP0, `(.L_x_1143) ;  /* 0x0000000108587547 */ /* 0x000fea000b800000 */
[----:B------:R-:W-:-:S09]  /*9240*/  UISETP.NE.AND UP0, UPT, UR4, 0x18, UPT ;  /* 0x000000180400788c */ /* 0x000fd2000bf05270 */
[----:B------:R-:W-:Y:S05]  /*9250*/  BRA.U UP0, `(.L_x_1131) ;  /* 0x0000000500e87547 */ /* 0x000fea000b800000 */
[----:B------:R-:W2:Y:S01]  /*9260*/  LDG.E.U8 R0, desc[UR36][R6.64] ;  /* 0x0000002406007981 */ /* 0x000ea2000c1e1100 */
[----:B------:R-:W-:Y:S01]  /*9270*/  IMAD.MOV.U32 R5, RZ, RZ, 0x1f ;  /* 0x0000001fff057424 */ /* 0x000fe200078e00ff */
[----:B--2---:R-:W-:-:S04]  /*9280*/  SHF.L.U32 R0, R0, 0x18, RZ ;  /* 0x0000001800007819 */ /* 0x004fc800000006ff */
[C---:B------:R-:W-:Y:S02]  /*9290*/  LOP3.LUT R3, R0.reuse, 0x7f000000, RZ, 0xc0, !PT ;  /* 0x7f00000000037812 */ /* 0x040fe400078ec0ff */
[----:B------:R-:W-:Y:S02]  /*92a0*/  LOP3.LUT P0, RZ, R0, 0x7f000000, RZ, 0xc0, !PT ;  /* 0x7f00000000ff7812 */ /* 0x000fe4000780c0ff */
[----:B------:R-:W1:Y:S02]  /*92b0*/  FLO.U32 R4, R3 ;  /* 0x0000000300047300 */ /* 0x000e6400000e0000 */
[----:B-1----:R-:W-:-:S04]  /*92c0*/  IADD3 R4, PT, PT, -R4, RZ, RZ ;  /* 0x000000ff04047210 */ /* 0x002fc80007ffe1ff */
[----:B------:R-:W-:-:S05]  /*92d0*/  VIADDMNMX.U32 R4, R4, R5, 0x4, !PT ;  /* 0x0000000404047446 */ /* 0x000fca0007800005 */
[----:B------:R-:W-:-:S05]  /*92e0*/  VIADD R4, R4, 0xfffffffc ;  /* 0xfffffffc04047836 */ /* 0x000fca0000000000 */
[C---:B------:R-:W-:Y:S02]  /*92f0*/  SHF.L.U32 R5, R3.reuse, R4, RZ ;  /* 0x0000000403057219 */ /* 0x040fe400000006ff */
[----:B------:R-:W-:Y:S01]  /*9300*/  SHF.L.U32 R8, R4, 0x17, RZ ;  /* 0x0000001704087819 */ /* 0x000fe200000006ff */
[----:B------:R-:W-:-:S03]  /*9310*/  VIADD R4, R3, 0x1000000 ;  /* 0x0100000003047836 */ /* 0x000fc60000000000 */
[----:B------:R-:W-:Y:S02]  /*9320*/  LEA.HI R5, R5, -R8, RZ, 0x1c ;  /* 0x8000000805057211 */ /* 0x000fe400078fe0ff */
[----:B------:R-:W-:Y:S02]  /*9330*/  SHF.R.S32.HI R4, RZ, 0x8, R4 ;  /* 0x00000008ff047819 */ /* 0x000fe40000011404 */
[----:B------:R-:W-:-:S04]  /*9340*/  IADD3 R5, PT, PT, R5, 0x3c000000, RZ ;  /* 0x3c00000005057810 */ /* 0x000fc80007ffe0ff */
[----:B------:R-:W-:-:S04]  /*9350*/  LOP3.LUT R4, R5, 0x7f800000, R4, 0xf8, !PT ;  /* 0x7f80000005047812 */ /* 0x000fc800078ef804 */
[----:B------:R-:W-:-:S04]  /*9360*/  SEL R3, R4, RZ, P0 ;  /* 0x000000ff04037207 */ /* 0x000fc80000000000 */
[----:B------:R-:W-:-:S04]  /*9370*/  LOP3.LUT R3, R3, 0x80000000, R0, 0xf8, !PT ;  /* 0x8000000003037812 */ /* 0x000fc800078ef800 */
[----:B------:R2:W3:Y:S01]  /*9380*/  F2I.S64.TRUNC R4, R3 ;  /* 0x0000000300047311 */ /* 0x0004e2000020d900 */
[----:B------:R-:W-:Y:S05]  /*9390*/  BRA `(.L_x_1132) ;  /* 0x0000000400f07947 */ /* 0x000fea0003800000 */
.L_x_1143:
[----:B------:R-:W2:Y:S02]  /*93a0*/  LDG.E.U8 R4, desc[UR36][R6.64] ;  /* 0x0000002406047981 */ /* 0x000ea4000c1e1100 */
[C---:B--2---:R-:W-:Y:S01]  /*93b0*/  IMAD.SHL.U32 R0, R4.reuse, 0x2000000, RZ ;  /* 0x0200000004007824 */ /* 0x044fe200078e00ff */
[----:B------:R-:W-:-:S04]  /*93c0*/  SHF.L.U32 R4, R4, 0x8, RZ ;  /* 0x0000000804047819 */ /* 0x000fc800000006ff */
        /* <DEDUP_REMOVED lines=11> */
.L_x_1142:
[----:B------:R-:W2:Y:S02]  /*9480*/  LDG.E.U16 R4, desc[UR36][R6.64] ;  /* 0x0000002406047981 */ /* 0x000ea4000c1e1500 */
[----:B--2---:R-:W-:-:S06]  /*9490*/  SHF.L.U32 R4, R4, 0x10, RZ ;  /* 0x0000001004047819 */ /* 0x004fcc00000006ff */
[----:B------:R-:W1:Y:S01]  /*94a0*/  F2I.S64.TRUNC R4, R4 ;  /* 0x0000000400047311 */ /* 0x000e62000020d900 */
[----:B------:R-:W-:Y:S05]  /*94b0*/  BRA `(.L_x_1132) ;  /* 0x0000000400a87947 */ /* 0x000fea0003800000 */
.L_x_1139:
        /* <DEDUP_REMOVED lines=11> */
.L_x_1146:
        /* <DEDUP_REMOVED lines=21> */
.L_x_1150:
[----:B------:R-:W-:Y:S05]  /*96c0*/  BSYNC.RECONVERGENT B1 ;  /* 0x0000000000017941 */ /* 0x000fea0003800200 */
.L_x_1149:
[----:B------:R-:W-:Y:S02]  /*96d0*/  SHF.L.U32 R0, R0, 0x14, RZ ;  /* 0x0000001400007819 */ /* 0x000fe400000006ff */
[----:B------:R-:W-:-:S04]  /*96e0*/  LEA R3, R3, 0x3b800000, 0x17 ;  /* 0x3b80000003037811 */ /* 0x000fc800078eb8ff */
[----:B------:R-:W-:-:S07]  /*96f0*/  LOP3.LUT R4, R3, R0, R7, 0xfe, !PT ;  /* 0x0000000003047212 */ /* 0x000fce00078efe07 */
.L_x_1148:
[----:B------:R-:W-:Y:S05]  /*9700*/  BSYNC.RECONVERGENT B0 ;  /* 0x0000000000007941 */ /* 0x000fea0003800200 */
.L_x_1147:
[----:B------:R-:W1:Y:S01]  /*9710*/  F2I.S64.TRUNC R4, R4 ;  /* 0x0000000400047311 */ /* 0x000e62000020d900 */
[----:B------:R-:W-:Y:S05]  /*9720*/  BRA `(.L_x_1132) ;  /* 0x00000004000c7947 */ /* 0x000fea0003800000 */
.L_x_1145:
        /* <DEDUP_REMOVED lines=21> */
.L_x_1154:
[----:B------:R-:W-:Y:S05]  /*9880*/  BSYNC.RECONVERGENT B1 ;  /* 0x0000000000017941 */ /* 0x000fea0003800200 */
.L_x_1153:
[----:B------:R-:W-:Y:S01]  /*9890*/  IMAD.SHL.U32 R0, R0, 0x200000, RZ ;  /* 0x0020000000007824 */ /* 0x000fe200078e00ff */
[----:B------:R-:W-:-:S04]  /*98a0*/  LEA R3, R3, 0x37800000, 0x17 ;  /* 0x3780000003037811 */ /* 0x000fc800078eb8ff */
[----:B------:R-:W-:-:S07]  /*98b0*/  LOP3.LUT R4, R3, R0, R7, 0xfe, !PT ;  /* 0x0000000003047212 */ /* 0x000fce00078efe07 */
.L_x_1152:
[----:B------:R-:W-:Y:S05]  /*98c0*/  BSYNC.RECONVERGENT B0 ;  /* 0x0000000000007941 */ /* 0x000fea0003800200 */
.L_x_1151:
[----:B------:R-:W1:Y:S01]  /*98d0*/  F2I.S64.TRUNC R4, R4 ;  /* 0x0000000400047311 */ /* 0x000e62000020d900 */
[----:B------:R-:W-:Y:S05]  /*98e0*/  BRA `(.L_x_1132) ;  /* 0x00000000009c7947 */ /* 0x000fea0003800000 */
.L_x_1144:
        /* <DEDUP_REMOVED lines=14> */
.L_x_1158:
[----:B------:R-:W-:Y:S05]  /*99d0*/  BSYNC.RECONVERGENT B0 ;  /* 0x0000000000007941 */ /* 0x000fea0003800200 */
.L_x_1157:
[----:B------:R-:W1:Y:S01]  /*99e0*/  F2I.S64.TRUNC R4, R4 ;  /* 0x0000000400047311 */ /* 0x000e62000020d900 */
[----:B------:R-:W-:Y:S05]  /*99f0*/  BRA `(.L_x_1132) ;  /* 0x0000000000587947 */ /* 0x000fea0003800000 */
.L_x_1131:
        /* <DEDUP_REMOVED lines=16> */
.L_x_1159:
[----:B------:R-:W-:Y:S01]  /*9b00*/  CS2R R4, SRZ ;  /* 0x0000000000047805 */ /* 0x000fe2000001ff00 */
[----:B------:R-:W-:Y:S06]  /*9b10*/  BRA `(.L_x_1132) ;  /* 0x0000000000107947 */ /* 0x000fec0003800000 */
.L_x_1156:
[----:B------:R1:W5:Y:S01]  /*9b20*/  LDG.E.64 R4, desc[UR36][R6.64] ;  /* 0x0000002406047981 */ /* 0x000362000c1e1b00 */
[----:B------:R-:W-:Y:S05]  /*9b30*/  BRA `(.L_x_1132) ;  /* 0x0000000000087947 */ /* 0x000fea0003800000 */
.L_x_1155:
[----:B------:R1:W5:Y:S01]  /*9b40*/  LDG.E R4, desc[UR36][R6.64] ;  /* 0x0000002406047981 */ /* 0x000362000c1e1900 */
[----:B------:R-:W-:-:S07]  /*9b50*/  MOV R5, RZ ;  /* 0x000000ff00057202 */ /* 0x000fce0000000f00 */
.L_x_1132:
        /* <DEDUP_REMOVED lines=17> */
[----:B------:R-:W4:Y:S01]  /*9c70*/  LDCU.64 UR4, c[0x0][0x590] ;  /* 0x0000b200ff0477ac */ /* 0x000f220008000a00 */
[----:B------:R-:W-:Y:S01]  /*9c80*/  LOP3.LUT R5, R7, 0x7fffffff, RZ, 0xc0, !PT ;  /* 0x7fffffff07057812 */ /* 0x000fe200078ec0ff */
[----:B0-----:R-:W-:Y:S01]  /*9c90*/  IMAD.WIDE.U32 R14, R12, 0x8, RZ ;  /* 0x000000080c0e7825 */ /* 0x001fe200078e00ff */
[----:B------:R-:W-:Y:S01]  /*9ca0*/  SHF.L.U32 R7, R13, 0x3, RZ ;  /* 0x000000030d077819 */ /* 0x000fe200000006ff */
[----:B------:R-:W-:Y:S01]  /*9cb0*/  BSSY.RECONVERGENT B0, `(.L_x_1161) ;  /* 0x0000052000007945 */ /* 0x000fe20003800200 */
[----:B------:R-:W-:Y:S01]  /*9cc0*/  LOP3.LUT R3, R6, 0xfffffff8, RZ, 0xc0, !PT ;  /* 0xfffffff806037812 */ /* 0x000fe200078ec0ff */
[----:B------:R-:W-:Y:S01]  /*9cd0*/  IMAD.MOV.U32 R4, RZ, RZ, 0x260 ;  /* 0x00000260ff047424 */ /* 0x000fe200078e00ff */
[----:B------:R-:W-:Y:S02]  /*9ce0*/  IADD3 R48, PT, PT, R15, R7, RZ ;  /* 0x000000070f307210 */ /* 0x000fe40007ffe0ff */
[----:B------:R-:W-:Y:S02]  /*9cf0*/  CS2R R44, SRZ ;  /* 0x00000000002c7805 */ /* 0x000fe4000001ff00 */
[----:B------:R-:W-:Y:S01]  /*9d00*/  SHF.L.U64.HI R46, R12, 0x6, R13 ;  /* 0x000000060c2e7819 */ /* 0x000fe2000001020d */
[----:B------:R-:W-:Y:S01]  /*9d10*/  IMAD.MOV.U32 R16, RZ, RZ, R3 ;  /* 0x000000ffff107224 */ /* 0x000fe200078e0003 */
[----:B------:R-:W-:-:S02]  /*9d20*/  MOV R7, R5 ;  /* 0x0000000500077202 */ /* 0x000fc40000000f00 */
[----:B----4-:R-:W-:-:S04]  /*9d30*/  LEA R0, P0, R8, UR4, 0x3 ;  /* 0x0000000408007c11 */ /* 0x010fc8000f8018ff */
[----:B------:R-:W-:-:S09]  /*9d40*/  LEA.HI.X R47, R8, UR5, R11, 0x3, P0 ;  /* 0x00000005082f7c11 */ /* 0x000fd200080f1c0b */
.L_x_1162:
[----:B------:R-:W-:Y:S01]  /*9d50*/  IMAD.MOV.U32 R22, RZ, RZ, R0 ;  /* 0x000000ffff167224 */ /* 0x000fe200078e0000 */
[----:B------:R-:W-:Y:S02]  /*9d60*/  MOV R23, R47 ;  /* 0x0000002f00177202 */ /* 0x000fe40000000f00 */
[----:B------:R-:W-:-:S03]  /*9d70*/  IADD3 R26, P0, PT, R0, R14, RZ ;  /* 0x0000000e001a7210 */ /* 0x000fc60007f1e0ff */
[----:B------:R0:W2:Y:S02]  /*9d80*/  LDG.E.64 R42, desc[UR36][R22.64] ;  /* 0x00000024162a7981 */ /* 0x0000a4000c1e1b00 */
        /* <DEDUP_REMOVED lines=9> */
[----:B------:R-:W-:Y:S02]  /*9e20*/  IADD3.X R37, PT, PT, R35, R48, RZ, P0, !PT ;  /* 0x0000003023257210 */ /* 0x000fe400007fe4ff */
[----:B------:R-:W-:-:S03]  /*9e30*/  IADD3 R50, P0, PT, R36, R14, RZ ;  /* 0x0000000e24327210 */ /* 0x000fc60007f1e0ff */
[----:B------:R1:W5:Y:S02]  /*9e40*/  LDG.E.64 R32, desc[UR36][R36.64] ;  /* 0x0000002424207981 */ /* 0x000364000c1e1b00 */
[----:B------:R-:W-:Y:S01]  /*9e50*/  IMAD.X R51, R37, 0x1, R48, P0 ;  /* 0x0000000125337824 */ /* 0x000fe200000e0630 */
[----:B------:R-:W-:-:S04]  /*9e60*/  IADD3 R52, P0, PT, R50, R14, RZ ;  /* 0x0000000e32347210 */ /* 0x000fc80007f1e0ff */
[----:B------:R-:W5:Y:S01]  /*9e70*/  LDG.E.64 R28, desc[UR36][R50.64] ;  /* 0x00000024321c7981 */ /* 0x000f62000c1e1b00 */
[----:B------:R-:W-:Y:S02]  /*9e80*/  IADD3.X R53, PT, PT, R51, R48, RZ, P0, !PT ;  /* 0x0000003033357210 */ /* 0x000fe400007fe4ff */
[----:B0-----:R-:W-:-:S03]  /*9e90*/  IADD3 R22, P0, PT, R52, R14, RZ ;  /* 0x0000000e34167210 */ /* 0x001fc60007f1e0ff */
[----:B------:R-:W5:Y:S02]  /*9ea0*/  LDG.E.64 R26, desc[UR36][R52.64] ;  /* 0x00000024341a7981 */ /* 0x000f64000c1e1b00 */
        /* <DEDUP_REMOVED lines=8> */
[----:B------:R-:W-:-:S02]  /*9f30*/  IMAD.X R47, R47, 0x1, R46, P1 ;  /* 0x000000012f2f7824 */ /* 0x000fc400008e062e */
        /* <DEDUP_REMOVED lines=18> */
[----:B-----5:R-:W-:Y:S01]  /*a060*/  IMAD R21, R21, R34, RZ ;  /* 0x0000002215157224 */ /* 0x020fe200078e02ff */
[----:B------:R-:W-:-:S03]  /*a070*/  IADD3 R19, PT, PT, R19, R37, RZ ;  /* 0x0000002513137210 */ /* 0x000fc60007ffe0ff */
[-C--:B------:R-:W-:Y:S02]  /*a080*/  IMAD R21, R35, R20.reuse, R21 ;  /* 0x0000001423157224 */ /* 0x080fe400078e0215 */
[----:B------:R-:W-:Y:S01]  /*a090*/  IMAD.WIDE.U32 R18, R34, R20, R18 ;  /* 0x0000001422127225 */ /* 0x000fe200078e0012 */
[----:B0-----:R-:W-:-:S03]  /*a0a0*/  IADD3 R4, PT, PT, R4, 0x40, RZ ;  /* 0x0000004004047810 */ /* 0x001fc60007ffe0ff */
[----:B------:R-:W-:Y:S02]  /*a0b0*/  IMAD.IADD R19, R19, 0x1, R21 ;  /* 0x0000000113137824 */ /* 0x000fe400078e0215 */
[----:B-1----:R-:W-:Y:S02]  /*a0c0*/  IMAD R21, R33, R30, RZ ;  /* 0x0000001e21157224 */ /* 0x002fe400078e02ff */
[----:B------:R-:W-:-:S04]  /*a0d0*/  IMAD.WIDE.U32 R18, R30, R32, R18 ;  /* 0x000000201e127225 */ /* 0x000fc800078e0012 */
[----:B------:R-:W-:-:S05]  /*a0e0*/  IMAD R21, R31, R32, R21 ;  /* 0x000000201f157224 */ /* 0x000fca00078e0215 */
[----:B------:R-:W-:Y:S01]  /*a0f0*/  IADD3 R19, PT, PT, R19, R21, RZ ;  /* 0x0000001513137210 */ /* 0x000fe20007ffe0ff */
        /* <DEDUP_REMOVED lines=14> */
.L_x_1161:
        /* <DEDUP_REMOVED lines=10> */
[----:B0---4-:R-:W-:-:S04]  /*a280*/  IMAD R0, R5, R12, RZ ;  /* 0x0000000c05007224 */ /* 0x011fc800078e02ff */
[----:B------:R-:W-:-:S04]  /*a290*/  IMAD.WIDE.U32 R14, R3, R12, R10 ;  /* 0x0000000c030e7225 */ /* 0x000fc800078e000a */
[----:B------:R-:W-:-:S04]  /*a2a0*/  IMAD R7, R3, R13, R0 ;  /* 0x0000000d03077224 */ /* 0x000fc800078e0200 */
[----:B------:R-:W-:Y:S01]  /*a2b0*/  IMAD.IADD R7, R15, 0x1, R7 ;  /* 0x000000010f077824 */ /* 0x000fe200078e0207 */
[----:B------:R-:W-:Y:S02]  /*a2c0*/  SHF.L.U32 R15, R12, 0x3, RZ ;  /* 0x000000030c0f7819 */ /* 0x000fe400000006ff */
[----:B-1----:R-:W-:-:S04]  /*a2d0*/  LEA R22, P0, R14, UR4, 0x3 ;  /* 0x000000040e167c11 */ /* 0x002fc8000f8018ff */
[----:B------:R-:W-:Y:S02]  /*a2e0*/  LEA.HI.X R23, R14, UR5, R7, 0x3, P0 ;  /* 0x000000050e177c11 */ /* 0x000fe400080f1c07 */
[----:B------:R-:W-:Y:S02]  /*a2f0*/  SHF.L.U64.HI R7, R12, 0x3, R13 ;  /* 0x000000030c077819 */ /* 0x000fe4000001020d */
[-C--:B------:R-:W-:Y:S01]  /*a300*/  IADD3 R30, P0, PT, R22, R15.reuse, RZ ;  /* 0x0000000f161e7210 */ /* 0x080fe20007f1e0ff */
[----:B------:R0:W2:Y:S04]  /*a310*/  LDG.E.64 R24, desc[UR36][R22.64] ;  /* 0x0000002416187981 */ /* 0x0000a8000c1e1b00 */
[----:B------:R-:W-:Y:S01]  /*a320*/  IMAD.X R31, R23, 0x1, R7, P0 ;  /* 0x00000001171f7824 */ /* 0x000fe200000e0607 */
[----:B------:R-:W-:-:S04]  /*a330*/  IADD3 R32, P0, PT, R30, R15, RZ ;  /* 0x0000000f1e207210 */ /* 0x000fc80007f1e0ff */
[----:B------:R1:W3:Y:S01]  /*a340*/  LDG.E.64 R20, desc[UR36][R30.64] ;  /* 0x000000241e147981 */ /* 0x0002e2000c1e1b00 */
[----:B------:R-:W-:Y:S02]  /*a350*/  IADD3.X R33, PT, PT, R31, R7, RZ, P0, !PT ;  /* 0x000000071f217210 */ /* 0x000fe400007fe4ff */
[----:B------:R-:W-:-:S03]  /*a360*/  IADD3 R14, P0, PT, R32, R15, RZ ;  /* 0x0000000f200e7210 */ /* 0x000fc60007f1e0ff */
[----:B------:R-:W4:Y:S02]  /*a370*/  LDG.E.64 R18, desc[UR36][R32.64] ;  /* 0x0000002420127981 */ /* 0x000f24000c1e1b00 */
[----:B------:R-:W-:-:S06]  /*a380*/  IMAD.X R15, R33, 0x1, R7, P0 ;  /* 0x00000001210f7824 */ /* 0x000fcc00000e0607 */
[----:B------:R-:W5:Y:S01]  /*a390*/  LDG.E.64 R14, desc[UR36][R14.64] ;  /* 0x000000240e0e7981 */ /* 0x000f62000c1e1b00 */
[C---:B------:R-:W-:Y:S02]  /*a3a0*/  SHF.L.U32 R0, R3.reuse, 0x3, RZ ;  /* 0x0000000303007819 */ /* 0x040fe400000006ff */
[----:B------:R-:W-:Y:S02]  /*a3b0*/  IADD3 R3, P0, PT, R3, 0x4, RZ ;  /* 0x0000000403037810 */ /* 0x000fe40007f1e0ff */
[----:B------:R-:W2:Y:S02]  /*a3c0*/  LDC.64 R26, c[0x0][R0+0x5a8] ;  /* 0x00016a00001a7b82 */ /* 0x000ea40000000a00 */
[----:B------:R-:W-:-:S06]  /*a3d0*/  IADD3.X R5, PT, PT, RZ, R5, RZ, P0, !PT ;  /* 0x00000005ff057210 */ /* 0x000fcc00007fe4ff */
        /* <DEDUP_REMOVED lines=19> */
.L_x_1163:
        /* <DEDUP_REMOVED lines=9> */
[-C--:B0---4-:R-:W-:Y:S02]  /*a5a0*/  IMAD R0, R5, R12.reuse, RZ ;  /* 0x0000000c05007224 */ /* 0x091fe400078e02ff */
        /* <DEDUP_REMOVED lines=12> */
[----:B------:R-:W2:Y:S02]  /*a670*/  LDC.64 R14, c[0x0][R0+0x5a8] ;  /* 0x00016a00000e7b82 */ /* 0x000ea40000000a00 */
[----:B------:R-:W-:-:S06]  /*a680*/  IMAD.X R5, RZ, RZ, R5, P1 ;  /* 0x000000ffff057224 */ /* 0x000fcc00008e0605 */
[----:B------:R-:W3:Y:S01]  /*a690*/  LDC.64 R22, c[0x0][R0+0x5b0] ;  /* 0x00016c0000167b82 */ /* 0x000ee20000000a00 */
        /* <DEDUP_REMOVED lines=8> */
.L_x_1164:
[----:B------:R-:W-:Y:S05]  /*a720*/  @P0 BRA `(.L_x_1160) ;  /* 0x0000000000400947 */ /* 0x000fea0003800000 */
[----:B------:R-:W1:Y:S01]  /*a730*/  LDCU.64 UR4, c[0x0][0x590] ;  /* 0x0000b200ff0477ac */ /* 0x000e620008000a00 */
[-C--:B0---4-:R-:W-:Y:S01]  /*a740*/  IMAD R0, R5, R12.reuse, RZ ;  /* 0x0000000c05007224 */ /* 0x091fe200078e02ff */
        /* <DEDUP_REMOVED lines=8> */
[----:B------:R-:W-:-:S06]  /*a7d0*/  SHF.L.U32 R4, R3, 0x3, RZ ;  /* 0x0000000303047819 */ /* 0x000fcc00000006ff */
[----:B------:R-:W2:Y:S02]  /*a7e0*/  LDC.64 R4, c[0x0][R4+0x5a8] ;  /* 0x00016a0004047b82 */ /* 0x000ea40000000a00 */
[----:B--2---:R-:W-:Y:S02]  /*a7f0*/  IMAD R3, R7, R4, RZ ;  /* 0x0000000407037224 */ /* 0x004fe400078e02ff */
[----:B------:R-:W-:-:S04]  /*a800*/  IMAD.WIDE.U32 R44, R4, R6, R44 ;  /* 0x00000006042c7225 */ /* 0x000fc800078e002c */
[----:B------:R-:W-:-:S04]  /*a810*/  IMAD R3, R5, R6, R3 ;  /* 0x0000000605037224 */ /* 0x000fc800078e0203 */
[----:B------:R-:W-:-:S07]  /*a820*/  IMAD.IADD R45, R45, 0x1, R3 ;  /* 0x000000012d2d7824 */ /* 0x000fce00078e0203 */
.L_x_1160:
        /* <DEDUP_REMOVED lines=16> */
.L_x_1168:
[----:B------:R1:W-:Y:S01]  /*a930*/  STG.E.U8 desc[UR36][R2.64], R44 ;  /* 0x0000002c02007986 */ /* 0x0003e2000c101124 */
[----:B------:R-:W-:Y:S05]  /*a940*/  BRA `(.L_x_1170) ;  /* 0x0000000c00347947 */ /* 0x000fea0003800000 */
.L_x_1167:
        /* <DEDUP_REMOVED lines=8> */
.L_x_1172:
[----:B------:R1:W-:Y:S01]  /*a9d0*/  STG.E desc[UR36][R2.64], R44 ;  /* 0x0000002c02007986 */ /* 0x0003e2000c101924 */
[----:B------:R-:W-:Y:S05]  /*a9e0*/  BRA `(.L_x_1170) ;  /* 0x0000000c000c7947 */ /* 0x000fea0003800000 */
.L_x_1171:
[----:B------:R1:W-:Y:S01]  /*a9f0*/  STG.E.U16 desc[UR36][R2.64], R44 ;  /* 0x0000002c02007986 */ /* 0x0003e2000c101524 */
[----:B------:R-:W-:Y:S05]  /*aa00*/  BRA `(.L_x_1170) ;  /* 0x0000000c00047947 */ /* 0x000fea0003800000 */
.L_x_1166:
        /* <DEDUP_REMOVED lines=9> */
.L_x_1174:
[----:B----4-:R-:W1:Y:S02]  /*aaa0*/  I2F.S64 R0, R44 ;  /* 0x0000002c00007312 */ /* 0x010e640000301400 */
[----:B-1----:R-:W-:-:S05]  /*aab0*/  F2FP.F16.F32.PACK_AB R0, RZ, R0 ;  /* 0x00000000ff00723e */ /* 0x002fca00000000ff */
[----:B------:R1:W-:Y:S01]  /*aac0*/  STG.E.U16 desc[UR36][R2.64], R0 ;  /* 0x0000000002007986 */ /* 0x0003e2000c101524 */
[----:B------:R-:W-:Y:S05]  /*aad0*/  BRA `(.L_x_1170) ;  /* 0x0000000800d07947 */ /* 0x000fea0003800000 */
.L_x_1173:
        /* <DEDUP_REMOVED lines=10> */
.L_x_1176:
[----:B------:R-:W1:Y:S02]  /*ab80*/  I2F.S64 R44, R44 ;  /* 0x0000002c002c7312 */ /* 0x000e640000301400 */
[----:B-1----:R-:W-:-:S04]  /*ab90*/  F2FP.F16.F32.PACK_AB R5, RZ, R44 ;  /* 0x0000002cff05723e */ /* 0x002fc800000000ff */
[----:B------:R-:W-:-:S05]  /*aba0*/  PRMT R5, R5, 0x5410, RZ ;  /* 0x0000541005057816 */ /* 0x000fca00000000ff */
[----:B------:R1:W-:Y:S01]  /*abb0*/  STG.E desc[UR36][R2.64], R5 ;  /* 0x0000000502007986 */ /* 0x0003e2000c101924 */
[----:B------:R-:W-:Y:S05]  /*abc0*/  BRA `(.L_x_1170) ;  /* 0x0000000800947947 */ /* 0x000fea0003800000 */
.L_x_1175:
[----:B------:R-:W1:Y:S02]  /*abd0*/  I2F.F64.S64 R4, R44 ;  /* 0x0000002c00047312 */ /* 0x000e640000301c00 */
[----:B-1----:R1:W-:Y:S01]  /*abe0*/  STG.E.64 desc[UR36][R2.64], R4 ;  /* 0x0000000402007986 */ /* 0x0023e2000c101b24 */
[----:B------:R-:W-:Y:S05]  /*abf0*/  BRA `(.L_x_1170) ;  /* 0x0000000800887947 */ /* 0x000fea0003800000 */
.L_x_1165:
        /* <DEDUP_REMOVED lines=12> */
.L_x_1180:
[----:B------:R-:W1:Y:S01]  /*acc0*/  I2F.S64 R5, R44 ;  /* 0x0000002c00057312 */ /* 0x000e620000301400 */
[----:B------:R-:W-:Y:S01]  /*acd0*/  BSSY.RECONVERGENT B0, `(.L_x_1181) ;  /* 0x0000013000007945 */ /* 0x000fe20003800200 */
[----:B----4-:R-:W-:Y:S01]  /*ace0*/  HFMA2 R0, -RZ, RZ, 0, 7.62939453125e-06 ;  /* 0x00000080ff007431 */ /* 0x010fe200000001ff */
        /* <DEDUP_REMOVED lines=15> */
.L_x_1183:
[----:B------:R-:W-:-:S04]  /*ade0*/  SHF.R.U32.HI R5, RZ, 0x18, R5 ;  /* 0x00000018ff057819 */ /* 0x000fc80000011605 */
[----:B------:R-:W-:-:S07]  /*adf0*/  LOP3.LUT R0, R0, 0x80, R5, 0xf8, !PT ;  /* 0x0000008000007812 */ /* 0x000fce00078ef805 */
.L_x_1182:
[----:B------:R-:W-:Y:S05]  /*ae00*/  BSYNC.RECONVERGENT B0 ;  /* 0x0000000000007941 */ /* 0x000fea0003800200 */
.L_x_1181:
[----:B------:R1:W-:Y:S01]  /*ae10*/  STG.E.U8 desc[UR36][R2.64], R0 ;  /* 0x0000000002007986 */ /* 0x0003e2000c101124 */
[----:B------:R-:W-:Y:S05]  /*ae20*/  BRA `(.L_x_1170) ;  /* 0x0000000400fc7947 */ /* 0x000fea0003800000 */
.L_x_1179:
[----:B------:R-:W1:Y:S01]  /*ae30*/  I2F.S64 R5, R44 ;  /* 0x0000002c00057312 */ /* 0x000e620000301400 */
[----:B------:R-:W-:Y:S01]  /*ae40*/  BSSY.RECONVERGENT B0, `(.L_x_1184) ;  /* 0x0000013000007945 */ /* 0x000fe20003800200 */
[----:B----4-:R-:W-:Y:S02]  /*ae50*/  MOV R0, 0x80 ;  /* 0x0000008000007802 */ /* 0x010fe40000000f00 */
        /* <DEDUP_REMOVED lines=15> */
.L_x_1186:
[----:B------:R-:W-:-:S04]  /*af50*/  SHF.R.U32.HI R5, RZ, 0x18, R5 ;  /* 0x00000018ff057819 */ /* 0x000fc80000011605 */
[----:B------:R-:W-:-:S07]  /*af60*/  LOP3.LUT R0, R0, 0x80, R5, 0xf8, !PT ;  /* 0x0000008000007812 */ /* 0x000fce00078ef805 */
.L_x_1185:
[----:B------:R-:W-:Y:S05]  /*af70*/  BSYNC.RECONVERGENT B0 ;  /* 0x0000000000007941 */ /* 0x000fea0003800200 */
.L_x_1184:
[----:B------:R1:W-:Y:S01]  /*af80*/  STG.E.U8 desc[UR36][R2.64], R0 ;  /* 0x0000000002007986 */ /* 0x0003e2000c101124 */
[----:B------:R-:W-:Y:S05]  /*af90*/  BRA `(.L_x_1170) ;  /* 0x0000000400a07947 */ /* 0x000fea0003800000 */
.L_x_1178:
        /* <DEDUP_REMOVED lines=22> */
.L_x_1188:
[----:B------:R1:W-:Y:S01]  /*b100*/  STG.E.64 desc[UR36][R2.64], R44 ;  /* 0x0000002c02007986 */ /* 0x0003e2000c101b24 */
[----:B------:R-:W-:Y:S05]  /*b110*/  BRA `(.L_x_1170) ;  /* 0x0000000400407947 */ /* 0x000fea0003800000 */
.L_x_1187:
[----:B------:R1:W-:Y:S01]  /*b120*/  STG.E desc[UR36][R2.64], R44 ;  /* 0x0000002c02007986 */ /* 0x0003e2000c101924 */
[----:B------:R-:W-:Y:S05]  /*b130*/  BRA `(.L_x_1170) ;  /* 0x0000000400387947 */ /* 0x000fea0003800000 */
.L_x_1177:
        /* <DEDUP_REMOVED lines=11> */
.L_x_1190:
[----:B------:R-:W1:Y:S01]  /*b1f0*/  I2F.F64.S64 R44, R44 ;  /* 0x0000002c002c7312 */ /* 0x000e620000301c00 */
[----:B------:R-:W-:-:S05]  /*b200*/  CS2R R46, SRZ ;  /* 0x00000000002e7805 */ /* 0x000fca000001ff00 */
[----:B-1----:R1:W-:Y:S01]  /*b210*/  STG.E.128 desc[UR36][R2.64], R44 ;  /* 0x0000002c02007986 */ /* 0x0023e2000c101d24 */
[----:B------:R-:W-:Y:S05]  /*b220*/  BRA `(.L_x_1170) ;  /* 0x0000000000fc7947 */ /* 0x000fea0003800000 */
.L_x_1189:
[----:B------:R-:W-:-:S09]  /*b230*/  UISETP.NE.AND UP0, UPT, UR4, 0xf, UPT ;  /* 0x0000000f0400788c */ /* 0x000fd2000bf05270 */
[----:B------:R-:W-:Y:S05]  /*b240*/  BRA.U !UP0, `(.L_x_1191) ;  /* 0x0000000108e87547 */ /* 0x000fea000b800000 */
[----:B------:R-:W-:-:S09]  /*b250*/  UISETP.NE.AND UP0, UPT, UR4, 0x17, UPT ;  /* 0x000000170400788c */ /* 0x000fd2000bf05270 */
[----:B------:R-:W-:Y:S05]  /*b260*/  BRA.U !UP0, `(.L_x_1192) ;  /* 0x0000000108907547 */ /* 0x000fea000b800000 */
[----:B------:R-:W-:-:S09]  /*b270*/  UISETP.NE.AND UP0, UPT, UR4, 0x18, UPT ;  /* 0x000000180400788c */ /* 0x000fd2000bf05270 */
[----:B------:R-:W-:Y:S05]  /*b280*/  BRA.U !UP0, `(.L_x_1193) ;  /* 0x0000000108447547 */ /* 0x000fea000b800000 */
.L_x_1169:
[----:B----4-:R-:W-:Y:S01]  /*b290*/  MOV R0, 0x0 ;  /* 0x0000000000007802 */ /* 0x010fe20000000f00 */
[----:B------:R-:W1:Y:S01]  /*b2a0*/  LDCU.64 UR4, c[0x4][0xf8] ;  /* 0x01001f00ff0477ac */ /* 0x000e620008000a00 */
[----:B------:R-:W-:Y:S02]  /*b2b0*/  HFMA2 R8, -RZ, RZ, 0, 6.020069122314453125e-06 ;  /* 0x00000065ff087431 */ /* 0x000fe400000001ff */
        /* <DEDUP_REMOVED lines=13> */
.L_x_1194:
[----:B------:R-:W-:Y:S05]  /*b390*/  BRA `(.L_x_1170) ;  /* 0x0000000000a07947 */ /* 0x000fea0003800000 */
.L_x_1193:
[----:B------:R-:W1:Y:S01]  /*b3a0*/  I2F.S64 R45, R44 ;  /* 0x0000002c002d7312 */ /* 0x000e620000301400 */
[----:B------:R-:W-:Y:S01]  /*b3b0*/  BSSY.RECONVERGENT B0, `(.L_x_1195) ;  /* 0x000000c000007945 */ /* 0x000fe20003800200 */
[----:B----4-:R-:W-:Y:S01]  /*b3c0*/  IMAD.MOV.U32 R0, RZ, RZ, 0x7f ;  /* 0x0000007fff007424 */ /* 0x010fe200078e00ff */
        /* <DEDUP_REMOVED lines=10> */
.L_x_1196:
[----:B------:R-:W-:Y:S05]  /*b470*/  BSYNC.RECONVERGENT B0 ;  /* 0x0000000000007941 */ /* 0x000fea0003800200 */
.L_x_1195:
[----:B------:R-:W-:-:S05]  /*b480*/  LOP3.LUT R5, R0, 0x80, R5, 0xf8, !PT ;  /* 0x0000008000057812 */ /* 0x000fca00078ef805 */
[----:B------:R3:W-:Y:S01]  /*b490*/  STG.E.U8 desc[UR36][R2.64], R5 ;  /* 0x0000000502007986 */ /* 0x0007e2000c101124 */
[----:B------:R-:W-:Y:S05]  /*b4a0*/  BRA `(.L_x_1170) ;  /* 0x00000000005c7947 */ /* 0x000fea0003800000 */
.L_x_1192:
        /* <DEDUP_REMOVED lines=12> */
.L_x_1198:
[----:B----4-:R-:W-:Y:S01]  /*b570*/  HFMA2 R0, -RZ, RZ, 0, 7.569789886474609375e-06 ;  /* 0x0000007fff007431 */ /* 0x010fe200000001ff */
[----:B------:R-:W-:-:S04]  /*b580*/  ISETP.GT.U32.AND P0, PT, R4, 0x7f800000, PT ;  /* 0x7f8000000400780c */ /* 0x000fc80003f04070 */
[----:B------:R-:W-:-:S09]  /*b590*/  SEL R0, R0, 0x7c, P0 ;  /* 0x0000007c00007807 */ /* 0x000fd20000000000 */
.L_x_1199:
[----:B------:R-:W-:Y:S05]  /*b5a0*/  BSYNC.RECONVERGENT B0 ;  /* 0x0000000000007941 */ /* 0x000fea0003800200 */
.L_x_1197:
[----:B------:R-:W-:-:S04]  /*b5b0*/  SHF.R.U32.HI R5, RZ, 0x18, R5 ;  /* 0x00000018ff057819 */ /* 0x000fc80000011605 */
[----:B------:R-:W-:-:S05]  /*b5c0*/  LOP3.LUT R5, R0, 0x80, R5, 0xf8, !PT ;  /* 0x0000008000057812 */ /* 0x000fca00078ef805 */
[----:B------:R1:W-:Y:S01]  /*b5d0*/  STG.E.U8 desc[UR36][R2.64], R5 ;  /* 0x0000000502007986 */ /* 0x0003e2000c101124 */
[----:B------:R-:W-:Y:S05]  /*b5e0*/  BRA `(.L_x_1170) ;  /* 0x00000000000c7947 */ /* 0x000fea0003800000 */
.L_x_1191:
[----:B----4-:R-:W1:Y:S02]  /*b5f0*/  I2F.S64 R0, R44 ;  /* 0x0000002c00007312 */ /* 0x010e640000301400 */
[----:B-1----:R-:W-:-:S05]  /*b600*/  F2FP.BF16.F32.PACK_AB R0, RZ, R0 ;  /* 0x00000000ff00723e */ /* 0x002fca00000010ff */
[----:B------:R1:W-:Y:S02]  /*b610*/  STG.E.U16 desc[UR36][R2.64], R0 ;  /* 0x0000000002007986 */ /* 0x0003e4000c101524 */
.L_x_1170:
[----:B------:R-:W-:-:S07]  /*b620*/  VIADD R17, R17, 0x80 ;  /* 0x0000008011117836 */ /* 0x000fce0000000000 */
.L_x_1125:
[----:B------:R-:W-:Y:S05]  /*b630*/  BSYNC.RECONVERGENT B6 ;  /* 0x0000000000067941 */ /* 0x000fea0003800200 */
.L_x_1124:
[----:B------:R-:W5:Y:S02]  /*b640*/  LDCU UR4, c[0x0][0x380] ;  /* 0x00007000ff0477ac */ /* 0x000f640008000800 */
[----:B-----5:R-:W-:-:S13]  /*b650*/  ISETP.GE.AND P0, PT, R17, UR4, PT ;  /* 0x0000000411007c0c */ /* 0x020fda000bf06270 */
[----:B------:R-:W-:Y:S05]  /*b660*/  @P0 EXIT ;  /* 0x000000000000094d */ /* 0x000fea0003800000 */
[----:B------:R-:W5:Y:S01]  /*b670*/  LDCU UR4, c[0x0][0x388] ;  /* 0x00007100ff0477ac */ /* 0x000f620008000800 */
[----:B-1234-:R-:W-:Y:S01]  /*b680*/  MOV R0, RZ ;  /* 0x000000ff00007202 */ /* 0x01efe20000000f00 */
[----:B------:R-:W-:Y:S01]  /*b690*/  IMAD.MOV.U32 R16, RZ, RZ, RZ ;  /* 0x000000ffff107224 */ /* 0x000fe200078e00ff */
        /* <DEDUP_REMOVED lines=300> */
.L_x_1200:
        /* <DEDUP_REMOVED lines=19> */
.L_x_1204:
[----:B------:R1:W5:Y:S01]  /*ca90*/  LDG.E.U8 R2, desc[UR36][R4.64] ;  /* 0x0000002404027981 */ /* 0x000362000c1e1100 */
[----:B------:R-:W-:Y:S01]  /*caa0*/  MOV R3, RZ ;  /* 0x000000ff00037202 */ /* 0x000fe20000000f00 */
[----:B------:R-:W-:Y:S06]  /*cab0*/  BRA `(.L_x_1206) ;  /* 0x0000000c00407947 */ /* 0x000fec0003800000 */
.L_x_1203:
        /* <DEDUP_REMOVED lines=8> */
.L_x_1208:
[----:B------:R-:W2:Y:S02]  /*cb40*/  LDG.E R2, desc[UR36][R4.64] ;  /* 0x0000002404027981 */ /* 0x000ea4000c1e1900 */
[----:B--2---:R-:W-:Y:S01]  /*cb50*/  SHF.R.S32.HI R3, RZ, 0x1f, R2 ;  /* 0x0000001fff037819 */ /* 0x004fe20000011402 */
[----:B------:R-:W-:Y:S06]  /*cb60*/  BRA `(.L_x_1206) ;  /* 0x0000000c00147947 */ /* 0x000fec0003800000 */
.L_x_1207:
[----:B------:R-:W2:Y:S02]  /*cb70*/  LDG.E.S16 R2, desc[UR36][R4.64] ;  /* 0x0000002404027981 */ /* 0x000ea4000c1e1700 */
[----:B--2---:R-:W-:Y:S01]  /*cb80*/  SHF.R.S32.HI R3, RZ, 0x1f, R2 ;  /* 0x0000001fff037819 */ /* 0x004fe20000011402 */
[----:B------:R-:W-:Y:S06]  /*cb90*/  BRA `(.L_x_1206) ;  /* 0x0000000c00087947 */ /* 0x000fec0003800000 */
.L_x_1202:
        /* <DEDUP_REMOVED lines=9> */
.L_x_1210:
[----:B------:R-:W2:Y:S02]  /*cc30*/  LDG.E.U16 R4, desc[UR36][R4.64] ;  /* 0x0000002404047981 */ /* 0x000ea4000c1e1500 */
[----:B--2---:R-:W-:-:S06]  /*cc40*/  HADD2.F32 R2, -RZ, R4.H0_H0 ;  /* 0x20000004ff027230 */ /* 0x004fcc0000004100 */
[----:B------:R-:W1:Y:S01]  /*cc50*/  F2I.S64.TRUNC R2, R2 ;  /* 0x0000000200027311 */ /* 0x000e62000020d900 */
[----:B------:R-:W-:Y:S05]  /*cc60*/  BRA `(.L_x_1206) ;  /* 0x0000000800d47947 */ /* 0x000fea0003800000 */
.L_x_1209:
        /* <DEDUP_REMOVED lines=9> */
.L_x_1212:
[----:B------:R-:W2:Y:S02]  /*cd00*/  LDG.E.U16 R4, desc[UR36][R4.64] ;  /* 0x0000002404047981 */ /* 0x000ea4000c1e1500 */
[----:B--2---:R-:W-:-:S06]  /*cd10*/  HADD2.F32 R2, -RZ, R4.H0_H0 ;  /* 0x20000004ff027230 */ /* 0x004fcc0000004100 */
[----:B------:R-:W4:Y:S01]  /*cd20*/  F2I.S64.TRUNC R2, R2 ;  /* 0x0000000200027311 */ /* 0x000f22000020d900 */
[----:B------:R-:W-:Y:S05]  /*cd30*/  BRA `(.L_x_1206) ;  /* 0x0000000800a07947 */ /* 0x000fea0003800000 */
.L_x_1211:
[----:B------:R-:W2:Y:S02]  /*cd40*/  LDG.E.64 R2, desc[UR36][R4.64] ;  /* 0x0000002404027981 */ /* 0x000ea4000c1e1b00 */
[----:B--2---:R-:W1:Y:S01]  /*cd50*/  F2I.S64.F64.TRUNC R2, R2 ;  /* 0x0000000200027311 */ /* 0x004e62000030d900 */
[----:B------:R-:W-:Y:S05]  /*cd60*/  BRA `(.L_x_1206) ;  /* 0x0000000800947947 */ /* 0x000fea0003800000 */
.L_x_1201:
        /* <DEDUP_REMOVED lines=13> */
.L_x_1215:
[----:B------:R-:W2:Y:S02]  /*ce40*/  LDG.E.64 R2, desc[UR36][R4.64] ;  /* 0x0000002404027981 */ /* 0x000ea4000c1e1b00 */
[----:B--2---:R-:W1:Y:S01]  /*ce50*/  F2I.S64.F64.TRUNC R2, R2 ;  /* 0x0000000200027311 */ /* 0x004e62000030d900 */
[----:B------:R-:W-:Y:S05]  /*ce60*/  BRA `(.L_x_1206) ;  /* 0x0000000800547947 */ /* 0x000fea0003800000 */
.L_x_1214:
        /* <DEDUP_REMOVED lines=23> */
[----:B------:R-:W-:-:S06]  /*cfe0*/  LOP3.LUT R3, R3, 0x80000000, R0, 0xf8, !PT ;  /* 0x8000000003037812 */ /* 0x000fcc00078ef800 */
[----:B------:R-:W1:Y:S01]  /*cff0*/  F2I.S64.TRUNC R2, R3 ;  /* 0x0000000300027311 */ /* 0x000e62000020d900 */
[----:B------:R-:W-:Y:S05]  /*d000*/  BRA `(.L_x_1206) ;  /* 0x0000000400ec7947 */ /* 0x000fea0003800000 */
.L_x_1217:
[----:B------:R-:W2:Y:S02]  /*d010*/  LDG.E.U8 R3, desc[UR36][R4.64] ;  /* 0x0000002404037981 */ /* 0x000ea4000c1e1100 */
[C---:B--2---:R-:W-:Y:S01]  /*d020*/  IMAD.SHL.U32 R0, R3.reuse, 0x2000000, RZ ;  /* 0x0200000003007824 */ /* 0x044fe200078e00ff */
[----:B------:R-:W-:-:S04]  /*d030*/  SHF.L.U32 R3, R3, 0x8, RZ ;  /* 0x0000000803037819 */ /* 0x000fc800000006ff */
        /* <DEDUP_REMOVED lines=10> */
.L_x_1216:
[----:B------:R-:W2:Y:S02]  /*d0e0*/  LDG.E.U16 R2, desc[UR36][R4.64] ;  /* 0x0000002404027981 */ /* 0x000ea4000c1e1500 */
[----:B--2---:R-:W-:-:S06]  /*d0f0*/  IMAD.U32 R2, R2, 0x10000, RZ ;  /* 0x0001000002027824 */ /* 0x004fcc00078e00ff */
[----:B------:R-:W1:Y:S01]  /*d100*/  F2I.S64.TRUNC R2, R2 ;  /* 0x0000000200027311 */ /* 0x000e62000020d900 */
[----:B------:R-:W-:Y:S05]  /*d110*/  BRA `(.L_x_1206) ;  /* 0x0000000400a87947 */ /* 0x000fea0003800000 */
.L_x_1213:
        /* <DEDUP_REMOVED lines=11> */
.L_x_1220:
        /* <DEDUP_REMOVED lines=21> */
.L_x_1224:
[----:B------:R-:W-:Y:S05]  /*d320*/  BSYNC.RECONVERGENT B1 ;  /* 0x0000000000017941 */ /* 0x000fea0003800200 */
.L_x_1223:
[----:B------:R-:W-:Y:S01]  /*d330*/  IMAD.SHL.U32 R0, R0, 0x100000, RZ ;  /* 0x0010000000007824 */ /* 0x000fe200078e00ff */
[----:B------:R-:W-:-:S04]  /*d340*/  LEA R2, R2, 0x3b800000, 0x17 ;  /* 0x3b80000002027811 */ /* 0x000fc800078eb8ff */
[----:B------:R-:W-:-:S07]  /*d350*/  LOP3.LUT R2, R2, R0, R7, 0xfe, !PT ;  /* 0x0000000002027212 */ /* 0x000fce00078efe07 */
.L_x_1222:
[----:B------:R-:W-:Y:S05]  /*d360*/  BSYNC.RECONVERGENT B0 ;  /* 0x0000000000007941 */ /* 0x000fea0003800200 */
.L_x_1221:
[----:B------:R-:W1:Y:S01]  /*d370*/  F2I.S64.TRUNC R2, R2 ;  /* 0x0000000200027311 */ /* 0x000e62000020d900 */
[----:B------:R-:W-:Y:S05]  /*d380*/  BRA `(.L_x_1206) ;  /* 0x00000004000c7947 */ /* 0x000fea0003800000 */
.L_x_1219:
        /* <DEDUP_REMOVED lines=21> */
.L_x_1228:
[----:B------:R-:W-:Y:S05]  /*d4e0*/  BSYNC.RECONVERGENT B1 ;  /* 0x0000000000017941 */ /* 0x000fea0003800200 */
.L_x_1227:
[----:B------:R-:W-:Y:S02]  /*d4f0*/  SHF.L.U32 R0, R0, 0x15, RZ ;  /* 0x0000001500007819 */ /* 0x000fe400000006ff */
[----:B------:R-:W-:-:S04]  /*d500*/  LEA R2, R2, 0x37800000, 0x17 ;  /* 0x3780000002027811 */ /* 0x000fc800078eb8ff */
[----:B------:R-:W-:-:S07]  /*d510*/  LOP3.LUT R2, R2, R0, R7, 0xfe, !PT ;  /* 0x0000000002027212 */ /* 0x000fce00078efe07 */
.L_x_1226:
[----:B------:R-:W-:Y:S05]  /*d520*/  BSYNC.RECONVERGENT B0 ;  /* 0x0000000000007941 */ /* 0x000fea0003800200 */
.L_x_1225:
[----:B------:R-:W1:Y:S01]  /*d530*/  F2I.S64.TRUNC R2, R2 ;  /* 0x0000000200027311 */ /* 0x000e62000020d900 */
[----:B------:R-:W-:Y:S05]  /*d540*/  BRA `(.L_x_1206) ;  /* 0x00000000009c7947 */ /* 0x000fea0003800000 */
.L_x_1218:
        /* <DEDUP_REMOVED lines=14> */
.L_x_1232:
[----:B------:R-:W-:Y:S05]  /*d630*/  BSYNC.RECONVERGENT B0 ;  /* 0x0000000000007941 */ /* 0x000fea0003800200 */
.L_x_1231:
[----:B------:R-:W1:Y:S01]  /*d640*/  F2I.S64.TRUNC R2, R2 ;  /* 0x0000000200027311 */ /* 0x000e62000020d900 */
[----:B------:R-:W-:Y:S05]  /*d650*/  BRA `(.L_x_1206) ;  /* 0x0000000000587947 */ /* 0x000fea0003800000 */
.L_x_1205:
        /* <DEDUP_REMOVED lines=16> */
.L_x_1233:
[----:B------:R-:W-:Y:S01]  /*d760*/  CS2R R2, SRZ ;  /* 0x0000000000027805 */ /* 0x000fe2000001ff00 */
[----:B------:R-:W-:Y:S06]  /*d770*/  BRA `(.L_x_1206) ;  /* 0x0000000000107947 */ /* 0x000fec0003800000 */
.L_x_1230:
[----:B------:R1:W5:Y:S01]  /*d780*/  LDG.E.64 R2, desc[UR36][R4.64] ;  /* 0x0000002404027981 */ /* 0x000362000c1e1b00 */
[----:B------:R-:W-:Y:S05]  /*d790*/  BRA `(.L_x_1206) ;  /* 0x0000000000087947 */ /* 0x000fea0003800000 */
.L_x_1229:
[----:B------:R1:W5:Y:S01]  /*d7a0*/  LDG.E R2, desc[UR36][R4.64] ;  /* 0x0000002404027981 */ /* 0x000362000c1e1900 */
[----:B------:R-:W-:-:S07]  /*d7b0*/  IMAD.MOV.U32 R3, RZ, RZ, RZ ;  /* 0x000000ffff037224 */ /* 0x000fce00078e00ff */
.L_x_1206:
        /* <DEDUP_REMOVED lines=24> */
[----:B------:R-:W-:Y:S02]  /*d940*/  CS2R R46, SRZ ;  /* 0x00000000002e7805 */ /* 0x000fe4000001ff00 */
[----:B------:R-:W-:Y:S01]  /*d950*/  MOV R0, 0x260 ;  /* 0x0000026000007802 */ /* 0x000fe20000000f00 */
[----:B------:R-:W-:Y:S01]  /*d960*/  IMAD.IADD R48, R19, 0x1, R21 ;  /* 0x0000000113307824 */ /* 0x000fe200078e0215 */
[----:B------:R-:W-:Y:S01]  /*d970*/  MOV R6, R3 ;  /* 0x0000000300067202 */ /* 0x000fe20000000f00 */
[----:B------:R-:W-:Y:S01]  /*d980*/  IMAD.MOV.U32 R4, RZ, RZ, R5 ;  /* 0x000000ffff047224 */ /* 0x000fe200078e0005 */
[----:B-1----:R-:W-:-:S04]  /*d990*/  LEA R2, P0, R10, UR4, 0x3 ;  /* 0x000000040a027c11 */ /* 0x002fc8000f8018ff */
[----:B------:R-:W-:-:S09]  /*d9a0*/  LEA.HI.X R9, R10, UR5, R13, 0x3, P0 ;  /* 0x000000050a097c11 */ /* 0x000fd200080f1c0d */
.L_x_1236:
[----:B------:R-:W-:Y:S01]  /*d9b0*/  MOV R24, R2 ;  /* 0x0000000200187202 */ /* 0x000fe20000000f00 */
[----:B------:R-:W-:Y:S01]  /*d9c0*/  IMAD.MOV.U32 R25, RZ, RZ, R9 ;  /* 0x000000ffff197224 */ /* 0x000fe200078e0009 */
[----:B------:R-:W-:-:S04]  /*d9d0*/  IADD3 R28, P0, PT, R2, R18, RZ ;  /* 0x00000012021c7210 */ /* 0x000fc80007f1e0ff */
[----:B------:R0:W2:Y:S01]  /*d9e0*/  LDG.E.64 R44, desc[UR36][R24.64] ;  /* 0x00000024182c7981 */ /* 0x0000a2000c1e1b00 */
[----:B------:R-:W-:Y:S02]  /*d9f0*/  IADD3.X R29, PT, PT, R9, R48, RZ, P0, !PT ;  /* 0x00000030091d7210 */ /* 0x000fe400007fe4ff */
[----:B------:R-:W-:-:S03]  /*da00*/  IADD3 R32, P0, PT, R28, R18, RZ ;  /* 0x000000121c207210 */ /* 0x000fc60007f1e0ff */
[----:B------:R-:W3:Y:S02]  /*da10*/  LDG.E.64 R26, desc[UR36][R28.64] ;  /* 0x000000241c1a7981 */ /* 0x000ee4000c1e1b00 */
        /* <DEDUP_REMOVED lines=27> */
[----:B------:R-:W0:Y:S01]  /*dbd0*/  LDC.64 R32, c[0x0][R0+0x368] ;  /* 0x0000da0000207b82 */ /* 0x000e220000000a00 */
[----:B--2---:R-:W-:-:S02]  /*dbe0*/  IMAD R45, R45, R42, RZ ;  /* 0x0000002a2d2d7224 */ /* 0x004fc400078e02ff */
[----:B------:R-:W-:-:S04]  /*dbf0*/  IMAD.WIDE.U32 R46, R42, R44, R46 ;  /* 0x0000002c2a2e7225 */ /* 0x000fc800078e002e */
[----:B------:R-:W-:Y:S02]  /*dc00*/  IMAD R45, R43, R44, R45 ;  /* 0x0000002c2b2d7224 */ /* 0x000fe400078e022d */
[----:B------:R1:W2:Y:S01]  /*dc10*/  LDC.64 R42, c[0x0][R0+0x370] ;  /* 0x0000dc00002a7b82 */ /* 0x0002a20000000a00 */
[----:B---3--:R-:W-:Y:S02]  /*dc20*/  IMAD R27, R27, R40, RZ ;  /* 0x000000281b1b7224 */ /* 0x008fe400078e02ff */
        /* <DEDUP_REMOVED lines=8> */
[----:B------:R-:W-:Y:S02]  /*dcb0*/  IMAD.IADD R27, R27, 0x1, R21 ;  /* 0x000000011b1b7824 */ /* 0x000fe400078e0215 */
[----:B------:R1:W4:Y:S01]  /*dcc0*/  LDC.64 R20, c[0x0][R0+0x380] ;  /* 0x0000e00000147b82 */ /* 0x0003220000000a00 */
[----:B-----5:R-:W-:-:S04]  /*dcd0*/  IMAD R23, R23, R36, RZ ;  /* 0x0000002417177224 */ /* 0x020fc800078e02ff */
[-C--:B------:R-:W-:Y:S02]  /*dce0*/  IMAD R37, R37, R22.reuse, R23 ;  /* 0x0000001625257224 */ /* 0x080fe400078e0217 */
[----:B------:R-:W-:-:S04]  /*dcf0*/  IMAD.WIDE.U32 R22, R36, R22, R26 ;  /* 0x0000001624167225 */ /* 0x000fc800078e001a */
[----:B0-----:R-:W-:Y:S01]  /*dd00*/  IMAD R27, R35, R32, RZ ;  /* 0x00000020231b7224 */ /* 0x001fe200078e02ff */
[----:B------:R-:W-:Y:S01]  /*dd10*/  IADD3 R23, PT, PT, R23, R37, RZ ;  /* 0x0000002517177210 */ /* 0x000fe20007ffe0ff */
[----:B-1----:R-:W-:Y:S02]  /*dd20*/  VIADD R0, R0, 0x40 ;  /* 0x0000004000007836 */ /* 0x002fe40000000000 */
        /* <DEDUP_REMOVED lines=17> */
.L_x_1235:
        /* <DEDUP_REMOVED lines=51> */
.L_x_1237:
        /* <DEDUP_REMOVED lines=33> */
.L_x_1238:
        /* <DEDUP_REMOVED lines=9> */
[----:B------:R-:W-:-:S05]  /*e410*/  LEA.HI.X R7, R4, UR5, R5, 0x3, P0 ;  /* 0x0000000504077c11 */ /* 0x000fca00080f1c05 */
[----:B------:R-:W2:Y:S01]  /*e420*/  LDG.E.64 R4, desc[UR36][R6.64] ;  /* 0x0000002406047981 */ /* 0x000ea2000c1e1b00 */
[----:B------:R-:W-:-:S06]  /*e430*/  IMAD.SHL.U32 R3, R3, 0x8, RZ ;  /* 0x0000000803037824 */ /* 0x000fcc00078e00ff */
[----:B------:R-:W2:Y:S02]  /*e440*/  LDC.64 R2, c[0x0][R3+0x5a8] ;  /* 0x00016a0003027b82 */ /* 0x000ea40000000a00 */
[----:B--2---:R-:W-:Y:S02]  /*e450*/  IMAD R5, R5, R2, RZ ;  /* 0x0000000205057224 */ /* 0x004fe400078e02ff */
[----:B------:R-:W-:-:S04]  /*e460*/  IMAD.WIDE.U32 R46, R2, R4, R46 ;  /* 0x00000004022e7225 */ /* 0x000fc800078e002e */
[----:B------:R-:W-:-:S05]  /*e470*/  IMAD R5, R3, R4, R5 ;  /* 0x0000000403057224 */ /* 0x000fca00078e0205 */
[----:B------:R-:W-:-:S07]  /*e480*/  IADD3 R47, PT, PT, R47, R5, RZ ;  /* 0x000000052f2f7210 */ /* 0x000fce0007ffe0ff */
.L_x_1234:
        /* <DEDUP_REMOVED lines=13> */
.L_x_1242:
[----:B------:R-:W-:Y:S01]  /*e560*/  STG.E.U8 desc[UR36][R16.64], R46 ;  /* 0x0000002e10007986 */ /* 0x000fe2000c101124 */
[----:B------:R-:W-:Y:S05]  /*e570*/  EXIT ;  /* 0x000000000000794d */ /* 0x000fea0003800000 */
.L_x_1241:
        /* <DEDUP_REMOVED lines=8> */
.L_x_1245:
[----:B------:R-:W-:Y:S01]  /*e600*/  STG.E desc[UR36][R16.64], R46 ;  /* 0x0000002e10007986 */ /* 0x000fe2000c101924 */
[----:B------:R-:W-:Y:S05]  /*e610*/  EXIT ;  /* 0x000000000000794d */ /* 0x000fea0003800000 */
.L_x_1244:
[----:B------:R-:W-:Y:S01]  /*e620*/  STG.E.U16 desc[UR36][R16.64], R46 ;  /* 0x0000002e10007986 */ /* 0x000fe2000c101524 */
[----:B------:R-:W-:Y:S05]  /*e630*/  EXIT ;  /* 0x000000000000794d */ /* 0x000fea0003800000 */
.L_x_1240:
        /* <DEDUP_REMOVED lines=9> */
.L_x_1247:
[----:B------:R-:W1:Y:S02]  /*e6d0*/  I2F.S64 R0, R46 ;  /* 0x0000002e00007312 */ /* 0x000e640000301400 */
[----:B-1----:R-:W-:-:S05]  /*e6e0*/  F2FP.F16.F32.PACK_AB R0, RZ, R0 ;  /* 0x00000000ff00723e */ /* 0x002fca00000000ff */
[----:B------:R-:W-:Y:S01]  /*e6f0*/  STG.E.U16 desc[UR36][R16.64], R0 ;  /* 0x0000000010007986 */ /* 0x000fe2000c101524 */
[----:B------:R-:W-:Y:S05]  /*e700*/  EXIT ;  /* 0x000000000000794d */ /* 0x000fea0003800000 */
.L_x_1246:
        /* <DEDUP_REMOVED lines=10> */
.L_x_1249:
[----:B------:R-:W1:Y:S02]  /*e7b0*/  I2F.S64 R46, R46 ;  /* 0x0000002e002e7312 */ /* 0x000e640000301400 */
[----:B-1----:R-:W-:-:S04]  /*e7c0*/  F2FP.F16.F32.PACK_AB R3, RZ, R46 ;  /* 0x0000002eff03723e */ /* 0x002fc800000000ff */
[----:B------:R-:W-:-:S05]  /*e7d0*/  PRMT R3, R3, 0x5410, RZ ;  /* 0x0000541003037816 */ /* 0x000fca00000000ff */
[----:B------:R-:W-:Y:S01]  /*e7e0*/  STG.E desc[UR36][R16.64], R3 ;  /* 0x0000000310007986 */ /* 0x000fe2000c101924 */
[----:B------:R-:W-:Y:S05]  /*e7f0*/  EXIT ;  /* 0x000000000000794d */ /* 0x000fea0003800000 */
.L_x_1248:
[----:B------:R-:W1:Y:S02]  /*e800*/  I2F.F64.S64 R2, R46 ;  /* 0x0000002e00027312 */ /* 0x000e640000301c00 */
[----:B-1----:R-:W-:Y:S01]  /*e810*/  STG.E.64 desc[UR36][R16.64], R2 ;  /* 0x0000000210007986 */ /* 0x002fe2000c101b24 */
[----:B------:R-:W-:Y:S05]  /*e820*/  EXIT ;  /* 0x000000000000794d */ /* 0x000fea0003800000 */
.L_x_1239:
        /* <DEDUP_REMOVED lines=12> */
.L_x_1253:
        /* <DEDUP_REMOVED lines=17> */
.L_x_1256:
[----:B------:R-:W-:-:S04]  /*ea00*/  SHF.R.U32.HI R3, RZ, 0x18, R3 ;  /* 0x00000018ff037819 */ /* 0x000fc80000011603 */
[----:B------:R-:W-:-:S04]  /*ea10*/  LOP3.LUT R0, R0, 0x80, R3, 0xf8, !PT ;  /* 0x0000008000007812 */ /* 0x000fc800078ef803 */
[----:B------:R-:W-:-:S07]  /*ea20*/  PRMT R8, R0, 0x7610, R8 ;  /* 0x0000761000087816 */ /* 0x000fce0000000008 */
.L_x_1255:
[----:B------:R-:W-:Y:S05]  /*ea30*/  BSYNC.RECONVERGENT B0 ;  /* 0x0000000000007941 */ /* 0x000fea0003800200 */
.L_x_1254:
[----:B------:R-:W-:Y:S01]  /*ea40*/  STG.E.U8 desc[UR36][R16.64], R8 ;  /* 0x0000000810007986 */ /* 0x000fe2000c101124 */
[----:B------:R-:W-:Y:S05]  /*ea50*/  EXIT ;  /* 0x000000000000794d */ /* 0x000fea0003800000 */
.L_x_1252:
        /* <DEDUP_REMOVED lines=17> */
.L_x_1259:
[----:B------:R-:W-:-:S04]  /*eb70*/  SHF.R.U32.HI R3, RZ, 0x18, R3 ;  /* 0x00000018ff037819 */ /* 0x000fc80000011603 */
[----:B------:R-:W-:-:S04]  /*eb80*/  LOP3.LUT R0, R0, 0x80, R3, 0xf8, !PT ;  /* 0x0000008000007812 */ /* 0x000fc800078ef803 */
[----:B------:R-:W-:-:S07]  /*eb90*/  PRMT R8, R0, 0x7610, R8 ;  /* 0x0000761000087816 */ /* 0x000fce0000000008 */
.L_x_1258:
[----:B------:R-:W-:Y:S05]  /*eba0*/  BSYNC.RECONVERGENT B0 ;  /* 0x0000000000007941 */ /* 0x000fea0003800200 */
.L_x_1257:
[----:B------:R-:W-:Y:S01]  /*ebb0*/  STG.E.U8 desc[UR36][R16.64], R8 ;  /* 0x0000000810007986 */ /* 0x000fe2000c101124 */
[----:B------:R-:W-:Y:S05]  /*ebc0*/  EXIT ;  /* 0x000000000000794d */ /* 0x000fea0003800000 */
.L_x_1251:
        /* <DEDUP_REMOVED lines=22> */
.L_x_1261:
[----:B------:R-:W-:Y:S01]  /*ed30*/  STG.E.64 desc[UR36][R16.64], R46 ;  /* 0x0000002e10007986 */ /* 0x000fe2000c101b24 */
[----:B------:R-:W-:Y:S05]  /*ed40*/  EXIT ;  /* 0x000000000000794d */ /* 0x000fea0003800000 */
.L_x_1260:
[----:B------:R-:W-:Y:S01]  /*ed50*/  STG.E desc[UR36][R16.64], R46 ;  /* 0x0000002e10007986 */ /* 0x000fe2000c101924 */
[----:B------:R-:W-:Y:S05]  /*ed60*/  EXIT ;  /* 0x000000000000794d */ /* 0x000fea0003800000 */
.L_x_1250:
        /* <DEDUP_REMOVED lines=11> */
.L_x_1263:
[----:B------:R-:W1:Y:S01]  /*ee20*/  I2F.F64.S64 R4, R46 ;  /* 0x0000002e00047312 */ /* 0x000e620000301c00 */
[----:B------:R-:W-:-:S05]  /*ee30*/  CS2R R6, SRZ ;  /* 0x0000000000067805 */ /* 0x000fca000001ff00 */
[----:B-1----:R-:W-:Y:S01]  /*ee40*/  STG.E.128 desc[UR36][R16.64], R4 ;  /* 0x0000000410007986 */ /* 0x002fe2000c101d24 */
[----:B------:R-:W-:Y:S05]  /*ee50*/  EXIT ;  /* 0x000000000000794d */ /* 0x000fea0003800000 */
.L_x_1262:
[----:B------:R-:W-:-:S09]  /*ee60*/  UISETP.NE.AND UP0, UPT, UR4, 0xf, UPT ;  /* 0x0000000f0400788c */ /* 0x000fd2000bf05270 */
[----:B------:R-:W-:Y:S05]  /*ee70*/  BRA.U !UP0, `(.L_x_1264) ;  /* 0x0000000108e87547 */ /* 0x000fea000b800000 */
[----:B------:R-:W-:-:S09]  /*ee80*/  UISETP.NE.AND UP0, UPT, UR4, 0x17, UPT ;  /* 0x000000170400788c */ /* 0x000fd2000bf05270 */
[----:B------:R-:W-:Y:S05]  /*ee90*/  BRA.U !UP0, `(.L_x_1265) ;  /* 0x0000000108907547 */ /* 0x000fea000b800000 */
[----:B------:R-:W-:-:S09]  /*eea0*/  UISETP.NE.AND UP0, UPT, UR4, 0x18, UPT ;  /* 0x000000180400788c */ /* 0x000fd2000bf05270 */
[----:B------:R-:W-:Y:S05]  /*eeb0*/  BRA.U !UP0, `(.L_x_1266) ;  /* 0x0000000108447547 */ /* 0x000fea000b800000 */
.L_x_1243:
        /* <DEDUP_REMOVED lines=16> */
.L_x_1267:
[----:B------:R-:W-:Y:S05]  /*efc0*/  EXIT ;  /* 0x000000000000794d */ /* 0x000fea0003800000 */
.L_x_1266:
        /* <DEDUP_REMOVED lines=13> */
.L_x_1269:
[----:B------:R-:W-:Y:S05]  /*f0a0*/  BSYNC.RECONVERGENT B0 ;  /* 0x0000000000007941 */ /* 0x000fea0003800200 */
.L_x_1268:
[----:B------:R-:W-:-:S05]  /*f0b0*/  LOP3.LUT R3, R0, 0x80, R3, 0xf8, !PT ;  /* 0x0000008000037812 */ /* 0x000fca00078ef803 */
[----:B------:R-:W-:Y:S01]  /*f0c0*/  STG.E.U8 desc[UR36][R16.64], R3 ;  /* 0x0000000310007986 */ /* 0x000fe2000c101124 */
[----:B------:R-:W-:Y:S05]  /*f0d0*/  EXIT ;  /* 0x000000000000794d */ /* 0x000fea0003800000 */
.L_x_1265:
        /* <DEDUP_REMOVED lines=12> */
.L_x_1271:
[----:B------:R-:W-:Y:S01]  /*f1a0*/  HFMA2 R0, -RZ, RZ, 0, 7.569789886474609375e-06 ;  /* 0x0000007fff007431 */ /* 0x000fe200000001ff */
[----:B------:R-:W-:-:S04]  /*f1b0*/  ISETP.GT.U32.AND P0, PT, R2, 0x7f800000, PT ;  /* 0x7f8000000200780c */ /* 0x000fc80003f04070 */
[----:B------:R-:W-:-:S09]  /*f1c0*/  SEL R0, R0, 0x7c, P0 ;  /* 0x0000007c00007807 */ /* 0x000fd20000000000 */
.L_x_1272:
[----:B------:R-:W-:Y:S05]  /*f1d0*/  BSYNC.RECONVERGENT B0 ;  /* 0x0000000000007941 */ /* 0x000fea0003800200 */
.L_x_1270:
[----:B------:R-:W-:-:S04]  /*f1e0*/  SHF.R.U32.HI R3, RZ, 0x18, R3 ;  /* 0x00000018ff037819 */ /* 0x000fc80000011603 */
[----:B------:R-:W-:-:S05]  /*f1f0*/  LOP3.LUT R3, R0, 0x80, R3, 0xf8, !PT ;  /* 0x0000008000037812 */ /* 0x000fca00078ef803 */
[----:B------:R-:W-:Y:S01]  /*f200*/  STG.E.U8 desc[UR36][R16.64], R3 ;  /* 0x0000000310007986 */ /* 0x000fe2000c101124 */
[----:B------:R-:W-:Y:S05]  /*f210*/  EXIT ;  /* 0x000000000000794d */ /* 0x000fea0003800000 */
.L_x_1264:
[----:B------:R-:W1:Y:S02]  /*f220*/  I2F.S64 R0, R46 ;  /* 0x0000002e00007312 */ /* 0x000e640000301400 */
[----:B-1----:R-:W-:-:S05]  /*f230*/  F2FP.BF16.F32.PACK_AB R0, RZ, R0 ;  /* 0x00000000ff00723e */ /* 0x002fca00000010ff */
[----:B------:R-:W-:Y:S01]  /*f240*/  STG.E.U16 desc[UR36][R16.64], R0 ;  /* 0x0000000010007986 */ /* 0x000fe2000c101524 */
[----:B------:R-:W-:Y:S05]  /*f250*/  EXIT ;  /* 0x000000000000794d */ /* 0x000fea0003800000 */
.L_x_1273:
        /* <DEDUP_REMOVED lines=10> */
.L_x_3887:


//--------------------- .text._ZN2at6native27unrolled_elementwise_kernelIZZNS0_61_GLOBAL__N__ae8afa13_23_FlattenIndicesKernel_cu_7dd49032_311621_flatten_indices_implINS2_18CUDAKernelLauncherElLl8EEENS_6TensorERKS5_N3c108ArrayRefIlEEENKUlvE0_clEvEUllE_St5arrayIPcLm2EELi4E23TrivialOffsetCalculatorILi1EjESH_NS0_6memory12LoadWithCastILi1EEENSI_13StoreWithCastILi1EEEEEviT_T0_T2_T3_T4_T5_ --------------------------
	.section	.text._ZN2at6native27unrolled_elementwise_kernelIZZNS0_61_GLOBAL__N__ae8afa13_23_FlattenIndicesKernel_cu_7dd49032_311621_flatten_indices_implINS2_18CUDAKernelLauncherElLl8EEENS_6TensorERKS5_N3c108ArrayRefIlEEENKUlvE0_clEvEUllE_St5arrayIPcLm2EELi4E23TrivialOffsetCalculatorILi1EjESH_NS0_6memory12LoadWithCastILi1EEENSI_13StoreWithCastILi1EEEEEviT_T0_T2_T3_T4_T5_,"ax",@progbits
	.align	128
        .global         _ZN2at6native27unrolled_elementwise_kernelIZZNS0_61_GLOBAL__N__ae8afa13_23_FlattenIndicesKernel_cu_7dd49032_311621_flatten_indices_implINS2_18CUDAKernelLauncherElLl8EEENS_6TensorERKS5_N3c108ArrayRefIlEEENKUlvE0_clEvEUllE_St5arrayIPcLm2EELi4E23TrivialOffsetCalculatorILi1EjESH_NS0_6memory12LoadWithCastILi1EEENSI_13StoreWithCastILi1EEEEEviT_T0_T2_T3_T4_T5_
        .type           _ZN2at6native27unrolled_elementwise_kernelIZZNS0_61_GLOBAL__N__ae8afa13_23_FlattenIndicesKernel_cu_7dd49032_311621_flatten_indices_implINS2_18CUDAKernelLauncherElLl8EEENS_6TensorERKS5_N3c108ArrayRefIlEEENKUlvE0_clEvEUllE_St5arrayIPcLm2EELi4E23TrivialOffsetCalculatorILi1EjESH_NS0_6memory12LoadWithCastILi1EEENSI_13StoreWithCastILi1EEEEEviT_T0_T2_T3_T4_T5_,@function
        .size           _ZN2at6native27unrolled_elementwise_kernelIZZNS0_61_GLOBAL__N__ae8afa13_23_FlattenIndicesKernel_cu_7dd49032_311621_flatten_indices_implINS2_18CUDAKernelLauncherElLl8EEENS_6TensorERKS5_N3c108ArrayRefIlEEENKUlvE0_clEvEUllE_St5arrayIPcLm2EELi4E23TrivialOffsetCalculatorILi1EjESH_NS0_6memory12LoadWithCastILi1EEENSI_13StoreWithCastILi1EEEEEviT_T0_T2_T3_T4_T5_,(.L_x_3888 - _ZN2at6native27unrolled_elementwise_kernelIZZNS0_61_GLOBAL__N__ae8afa13_23_FlattenIndicesKernel_cu_7dd49032_311621_flatten_indices_implINS2_18CUDAKernelLauncherElLl8EEENS_6TensorERKS5_N3c108ArrayRefIlEEENKUlvE0_clEvEUllE_St5arrayIPcLm2EELi4E23TrivialOffsetCalculatorILi1EjESH_NS0_6memory12LoadWithCastILi1EEENSI_13StoreWithCastILi1EEEEEviT_T0_T2_T3_T4_T5_)
        .other          _ZN2at6native27unrolled_elementwise_kernelIZZNS0_61_GLOBAL__N__ae8afa13_23_FlattenIndicesKernel_cu_7dd49032_311621_flatten_indices_implINS2_18CUDAKernelLauncherElLl8EEENS_6TensorERKS5_N3c108ArrayRefIlEEENKUlvE0_clEvEUllE_St5arrayIPcLm2EELi4E23TrivialOffsetCalculatorILi1EjESH_NS0_6memory12LoadWithCastILi1EEENSI_13StoreWithCastILi1EEEEEviT_T0_T2_T3_T4_T5_,@"STO_CUDA_ENTRY STV_DEFAULT"
_ZN2at6native27unrolled_elementwise_kernelIZZNS0_61_GLOBAL__N__ae8afa13_23_FlattenIndicesKernel_cu_7dd49032_311621_flatten_indices_implINS2_18CUDAKernelLauncherElLl8EEENS_6TensorERKS5_N3c108ArrayRefIlEEENKUlvE0_clEvEUllE_St5arrayIPcLm2EELi4E23TrivialOffsetCalculatorILi1EjESH_NS0_6memory12LoadWithCastILi1EEENSI_13StoreWithCastILi1EEEEEviT_T0_T2_T3_T4_T5_:
.text._ZN2at6native27unrolled_elementwise_kernelIZZNS0_61_GLOBAL__N__ae8afa13_23_FlattenIndicesKernel_cu_7dd49032_311621_flatten_indices_implINS2_18CUDAKernelLauncherElLl8EEENS_6TensorERKS5_N3c108ArrayRefIlEEENKUlvE0_clEvEUllE_St5arrayIPcLm2EELi4E23TrivialOffsetCalculatorILi1EjESH_NS0_6memory12LoadWithCastILi1EEENSI_13StoreWithCastILi1EEEEEviT_T0_T2_T3_T4_T5_:
[----:B------:R-:W0:Y:S01]  /*0000*/  LDC R1, c[0x0][0x37c] ;  /* 0x0000df00ff017b82 */ /* 0x000e220000000800 */
[----:B------:R-:W1:Y:S07]  /*0010*/  S2R R25, SR_TID.X ;  /* 0x0000000000197919 */ /* 0x000e6e0000002100 */
[----:B------:R-:W2:Y:S01]  /*0020*/  S2UR UR39, SR_CTAID.X ;  /* 0x00000000002779c3 */ /* 0x000ea20000002500 */
[----:B------:R-:W2:Y:S01]  /*0030*/  LDCU UR38, c[0x0][0x380] ;  /* 0x00007000ff2677ac */ /* 0x000ea20008000800 */
[----:B0-----:R-:W-:Y:S01]  /*0040*/  VIADD R1, R1, 0xffffff98 ;  /* 0xffffff9801017836 */ /* 0x001fe20000000000 */
[----:B------:R-:W-:Y:S01]  /*0050*/  BSSY.RECONVERGENT B6, `(.L_x_1274) ;  /* 0x000010d000067945 */ /* 0x000fe20003800200 */
[----:B------:R-:W-:Y:S01]  /*0060*/  CS2R R26, SRZ ;  /* 0x00000000001a7805 */ /* 0x000fe2000001ff00 */
[----:B------:R-:W0:Y:S01]  /*0070*/  LDCU.64 UR36, c[0x0][0x358] ;  /* 0x00006b00ff2477ac */ /* 0x000e220008000a00 */
[----:B------:R-:W-:-:S02]  /*0080*/  VIADD R24, R1, 0x28 ;  /* 0x0000002801187836 */ /* 0x000fc40000000000 */
[----:B------:R-:W3:Y:S01]  /*0090*/  LDC.64 R4, c[0x0][0x390] ;  /* 0x0000e400ff047b82 */ /* 0x000ee20000000a00 */
[----:B------:R-:W4:Y:S07]  /*00a0*/  LDCU.U8 UR40, c[0x0][0x404] ;  /* 0x00008080ff2877ac */ /* 0x000f2e0008000000 */
[----:B------:R-:W5:Y:S08]  /*00b0*/  LDC.64 R6, c[0x0][0x398] ;  /* 0x0000e600ff067b82 */ /* 0x000f700000000a00 */
[----:B------:R-:W0:Y:S01]  /*00c0*/  LDC.64 R8, c[0x0][0x3a0] ;  /* 0x0000e800ff087b82 */ /* 0x000e220000000a00 */
[----:B--2---:R-:W-:-:S06]  /*00d0*/  UIMAD UR38, UR39, -0x200, UR38 ;  /* 0xfffffe00272678a4 */ /* 0x004fcc000f8e0226 */
[----:B-1----:R-:W-:Y:S01]  /*00e0*/  ISETP.GE.AND P0, PT, R25, UR38, PT ;  /* 0x0000002619007c0c */ /* 0x002fe2000bf06270 */
[----:B------:R-:W1:Y:S01]  /*00f0*/  LDC.64 R10, c[0x0][0x3a8] ;  /* 0x0000ea00ff0a7b82 */ /* 0x000e620000000a00 */
[----:B---3--:R-:W-:Y:S07]  /*0100*/  STL.64 [R1+0x8], R4 ;  /* 0x0000080401007387 */ /* 0x008fee0000100a00 */
[----:B------:R-:W2:Y:S01]  /*0110*/  LDC.64 R12, c[0x0][0x3b0] ;  /* 0x0000ec00ff0c7b82 */ /* 0x000ea20000000a00 */
[----:B-----5:R-:W-:Y:S07]  /*0120*/  STL.64 [R1+0x10], R6 ;  /* 0x0000100601007387 */ /* 0x020fee0000100a00 */
[----:B------:R-:W3:Y:S01]  /*0130*/  LDC.64 R14, c[0x0][0x3b8] ;  /* 0x0000ee00ff0e7b82 */ /* 0x000ee20000000a00 */
[----:B0-----:R-:W-:Y:S07]  /*0140*/  STL.64 [R1+0x18], R8 ;  /* 0x0000180801007387 */ /* 0x001fee0000100a00 */
[----:B------:R-:W0:Y:S01]  /*0150*/  LDC.64 R16, c[0x0][0x3c0] ;  /* 0x0000f000ff107b82 */ /* 0x000e220000000a00 */
[----:B-1----:R-:W-:Y:S07]  /*0160*/  STL.64 [R1+0x20], R10 ;  /* 0x0000200a01007387 */ /* 0x002fee0000100a00 */
[----:B------:R-:W1:Y:S01]  /*0170*/  LDC.64 R18, c[0x0][0x3c8] ;  /* 0x0000f200ff127b82 */ /* 0x000e620000000a00 */
[----:B--2---:R-:W-:Y:S07]  /*0180*/  STL.64 [R1+0x28], R12 ;  /* 0x0000280c01007387 */ /* 0x004fee0000100a00 */
[----:B------:R-:W2:Y:S01]  /*0190*/  LDC.64 R20, c[0x0][0x3d0] ;  /* 0x0000f400ff147b82 */ /* 0x000ea20000000a00 */
[----:B---3--:R-:W-:Y:S07]  /*01a0*/  STL.64 [R1+0x30], R14 ;  /* 0x0000300e01007387 */ /* 0x008fee0000100a00 */
[----:B------:R-:W3:Y:S01]  /*01b0*/  LDC.64 R22, c[0x0][0x3d8] ;  /* 0x0000f600ff167b82 */ /* 0x000ee20000000a00 */
[----:B0-----:R-:W-:Y:S07]  /*01c0*/  STL.64 [R1+0x38], R16 ;  /* 0x0000381001007387 */ /* 0x001fee0000100a00 */
[----:B------:R-:W0:Y:S01]  /*01d0*/  LDC.64 R28, c[0x0][0x3e0] ;  /* 0x0000f800ff1c7b82 */ /* 0x000e220000000a00 */
[----:B-1----:R-:W-:Y:S07]  /*01e0*/  STL.64 [R1+0x40], R18 ;  /* 0x0000401201007387 */ /* 0x002fee0000100a00 */
[----:B------:R-:W1:Y:S01]  /*01f0*/  LDC.64 R30, c[0x0][0x3e8] ;  /* 0x0000fa00ff1e7b82 */ /* 0x000e620000000a00 */
[----:B--2---:R-:W-:Y:S07]  /*0200*/  STL.64 [R1+0x48], R20 ;  /* 0x0000481401007387 */ /* 0x004fee0000100a00 */
[----:B------:R-:W2:Y:S01]  /*0210*/  LDC.64 R2, c[0x0][0x388] ;  /* 0x0000e200ff027b82 */ /* 0x000ea20000000a00 */
[----:B---3--:R-:W-:Y:S04]  /*0220*/  STL.64 [R1+0x50], R22 ;  /* 0x0000501601007387 */ /* 0x008fe80000100a00 */
[----:B0-----:R-:W-:Y:S04]  /*0230*/  STL.64 [R1+0x58], R28 ;  /* 0x0000581c01007387 */ /* 0x001fe80000100a00 */
[----:B-1----:R-:W-:Y:S04]  /*0240*/  STL.64 [R1+0x60], R30 ;  /* 0x0000601e01007387 */ /* 0x002fe80000100a00 */
[----:B--2---:R0:W-:Y:S02]  /*0250*/  STL.64 [R1], R2 ;  /* 0x0000000201007387 */ /* 0x0041e40000100a00 */
[----:B0-----:R-:W-:Y:S01]  /*0260*/  IMAD.MOV.U32 R2, RZ, RZ, R25 ;  /* 0x000000ffff027224 */ /* 0x001fe200078e0019 */
[----:B----4-:R-:W-:Y:S06]  /*0270*/  @P0 BRA `(.L_x_1275) ;  /* 0x0000000c00a80947 */ /* 0x010fec0003800000 */
[----:B------:R-:W0:Y:S01]  /*0280*/  LDC.64 R4, c[0x0][0x3f8] ;  /* 0x0000fe00ff047b82 */ /* 0x000e220000000a00 */
[----:B------:R-:W1:Y:S01]  /*0290*/  LDCU UR5, c[0x0][0x408] ;  /* 0x00008100ff0577ac */ /* 0x000e620008000800 */
[----:B------:R-:W-:Y:S01]  /*02a0*/  IMAD.U32 R3, RZ, RZ, UR39 ;  /* 0x00000027ff037e24 */ /* 0x000fe2000f8e00ff */
[----:B------:R-:W-:-:S03]  /*02b0*/  UPRMT UR4, UR40, 0x9910, URZ ;  /* 0x0000991028047896 */ /* 0x000fc600080000ff */
[----:B------:R-:W-:Y:S01]  /*02c0*/  IMAD R0, R3, 0x200, R2 ;  /* 0x0000020003007824 */ /* 0x000fe200078e0202 */
[----:B------:R-:W-:-:S03]  /*02d0*/  UISETP.GT.AND UP0, UPT, UR4, 0x9, UPT ;  /* 0x000000090400788c */ /* 0x000fc6000bf04270 */
        /* <DEDUP_REMOVED lines=15> */
.L_x_1279:
[----:B------:R1:W5:Y:S01]  /*03d0*/  LDG.E.U8 R26, desc[UR36][R4.64] ;  /* 0x00000024041a7981 */ /* 0x000362000c1e1100 */
[----:B------:R-:W-:Y:S01]  /*03e0*/  IMAD.MOV.U32 R27, RZ, RZ, RZ ;  /* 0x000000ffff1b7224 */ /* 0x000fe200078e00ff */
[----:B------:R-:W-:Y:S06]  /*03f0*/  BRA `(.L_x_1281) ;  /* 0x0000000c00447947 */ /* 0x000fec0003800000 */
.L_x_1278:
        /* <DEDUP_REMOVED lines=8> */
.L_x_1283:
[----:B------:R-:W2:Y:S02]  /*0480*/  LDG.E R26, desc[UR36][R4.64] ;  /* 0x00000024041a7981 */ /* 0x000ea4000c1e1900 */
[----:B--2---:R-:W-:Y:S01]  /*0490*/  SHF.R.S32.HI R27, RZ, 0x1f, R26 ;  /* 0x0000001fff1b7819 */ /* 0x004fe2000001141a */
[----:B------:R-:W-:Y:S06]  /*04a0*/  BRA `(.L_x_1281) ;  /* 0x0000000c00187947 */ /* 0x000fec0003800000 */
.L_x_1282:
[----:B------:R-:W2:Y:S02]  /*04b0*/  LDG.E.S16 R26, desc[UR36][R4.64] ;  /* 0x00000024041a7981 */ /* 0x000ea4000c1e1700 */
[----:B--2---:R-:W-:Y:S01]  /*04c0*/  SHF.R.S32.HI R27, RZ, 0x1f, R26 ;  /* 0x0000001fff1b7819 */ /* 0x004fe2000001141a */
[----:B------:R-:W-:Y:S06]  /*04d0*/  BRA `(.L_x_1281) ;  /* 0x0000000c000c7947 */ /* 0x000fec0003800000 */
.L_x_1277:
        /* <DEDUP_REMOVED lines=9> */
.L_x_1285:
[----:B------:R-:W2:Y:S02]  /*0570*/  LDG.E.U16 R4, desc[UR36][R4.64] ;  /* 0x0000002404047981 */ /* 0x000ea4000c1e1500 */
[----:B--2---:R-:W-:-:S06]  /*0580*/  HADD2.F32 R26, -RZ, R4.H0_H0 ;  /* 0x20000004ff1a7230 */ /* 0x004fcc0000004100 */
[----:B------:R-:W0:Y:S01]  /*0590*/  F2I.S64.TRUNC R26, R26 ;  /* 0x0000001a001a7311 */ /* 0x000e22000020d900 */
[----:B------:R-:W-:Y:S05]  /*05a0*/  BRA `(.L_x_1281) ;  /* 0x0000000800d87947 */ /* 0x000fea0003800000 */
.L_x_1284:
        /* <DEDUP_REMOVED lines=9> */
.L_x_1287:
[----:B------:R-:W2:Y:S02]  /*0640*/  LDG.E.U16 R4, desc[UR36][R4.64] ;  /* 0x0000002404047981 */ /* 0x000ea4000c1e1500 */
[----:B--2---:R-:W-:-:S06]  /*0650*/  HADD2.F32 R26, -RZ, R4.H0_H0 ;  /* 0x20000004ff1a7230 */ /* 0x004fcc0000004100 */
[----:B------:R-:W4:Y:S01]  /*0660*/  F2I.S64.TRUNC R26, R26 ;  /* 0x0000001a001a7311 */ /* 0x000f22000020d900 */
[----:B------:R-:W-:Y:S05]  /*0670*/  BRA `(.L_x_1281) ;  /* 0x0000000800a47947 */ /* 0x000fea0003800000 */
.L_x_1286:
[----:B------:R-:W2:Y:S02]  /*0680*/  LDG.E.64 R4, desc[UR36][R4.64] ;  /* 0x0000002404047981 */ /* 0x000ea4000c1e1b00 */
[----:B--2---:R2:W3:Y:S01]  /*0690*/  F2I.S64.F64.TRUNC R26, R4 ;  /* 0x00000004001a7311 */ /* 0x0044e2000030d900 */
[----:B------:R-:W-:Y:S05]  /*06a0*/  BRA `(.L_x_1281) ;  /* 0x0000000800987947 */ /* 0x000fea0003800000 */
.L_x_1276:
        /* <DEDUP_REMOVED lines=13> */
.L_x_1290:
[----:B------:R-:W2:Y:S02]  /*0780*/  LDG.E.64 R4, desc[UR36][R4.64] ;  /* 0x0000002404047981 */ /* 0x000ea4000c1e1b00 */
[----:B--2---:R0:W1:Y:S01]  /*0790*/  F2I.S64.F64.TRUNC R26, R4 ;  /* 0x00000004001a7311 */ /* 0x004062000030d900 */
[----:B------:R-:W-:Y:S05]  /*07a0*/  BRA `(.L_x_1281) ;  /* 0x0000000800587947 */ /* 0x000fea0003800000 */
.L_x_1289:
        /* <DEDUP_REMOVED lines=26> */
.L_x_1292:
        /* <DEDUP_REMOVED lines=14> */
.L_x_1291:
[----:B------:R-:W2:Y:S02]  /*0a30*/  LDG.E.U16 R26, desc[UR36][R4.64] ;  /* 0x00000024041a7981 */ /* 0x000ea4000c1e1500 */
[----:B--2---:R-:W-:-:S06]  /*0a40*/  IMAD.U32 R26, R26, 0x10000, RZ ;  /* 0x000100001a1a7824 */ /* 0x004fcc00078e00ff */
[----:B------:R-:W0:Y:S01]  /*0a50*/  F2I.S64.TRUNC R26, R26 ;  /* 0x0000001a001a7311 */ /* 0x000e22000020d900 */
[----:B------:R-:W-:Y:S05]  /*0a60*/  BRA `(.L_x_1281) ;  /* 0x0000000400a87947 */ /* 0x000fea0003800000 */
.L_x_1288:
        /* <DEDUP_REMOVED lines=11> */
.L_x_1295:
        /* <DEDUP_REMOVED lines=21> */
.L_x_1299:
[----:B------:R-:W-:Y:S05]  /*0c70*/  BSYNC.RECONVERGENT B1 ;  /* 0x0000000000017941 */ /* 0x000fea0003800200 */
.L_x_1298:
[----:B------:R-:W-:Y:S01]  /*0c80*/  IMAD.SHL.U32 R0, R0, 0x100000, RZ ;  /* 0x0010000000007824 */ /* 0x000fe200078e00ff */
[----:B------:R-:W-:-:S04]  /*0c90*/  LEA R3, R3, 0x3b800000, 0x17 ;  /* 0x3b80000003037811 */ /* 0x000fc800078eb8ff */
[----:B------:R-:W-:-:S07]  /*0ca0*/  LOP3.LUT R26, R3, R0, R7, 0xfe, !PT ;  /* 0x00000000031a7212 */ /* 0x000fce00078efe07 */
.L_x_1297:
[----:B------:R-:W-:Y:S05]  /*0cb0*/  BSYNC.RECONVERGENT B0 ;  /* 0x0000000000007941 */ /* 0x000fea0003800200 */
.L_x_1296:
[----:B------:R-:W0:Y:S01]  /*0cc0*/  F2I.S64.TRUNC R26, R26 ;  /* 0x0000001a001a7311 */ /* 0x000e22000020d900 */
[----:B------:R-:W-:Y:S05]  /*0cd0*/  BRA `(.L_x_1281) ;  /* 0x00000004000c7947 */ /* 0x000fea0003800000 */
.L_x_1294:
        /* <DEDUP_REMOVED lines=21> */
.L_x_1303:
[----:B------:R-:W-:Y:S05]  /*0e30*/  BSYNC.RECONVERGENT B1 ;  /* 0x0000000000017941 */ /* 0x000fea0003800200 */
.L_x_1302:
[----:B------:R-:W-:Y:S01]  /*0e40*/  IMAD.SHL.U32 R0, R0, 0x200000, RZ ;  /* 0x0020000000007824 */ /* 0x000fe200078e00ff */
[----:B------:R-:W-:-:S04]  /*0e50*/  LEA R3, R3, 0x37800000, 0x17 ;  /* 0x3780000003037811 */ /* 0x000fc800078eb8ff */
[----:B------:R-:W-:-:S07]  /*0e60*/  LOP3.LUT R26, R3, R0, R7, 0xfe, !PT ;  /* 0x00000000031a7212 */ /* 0x000fce00078efe07 */
.L_x_1301:
[----:B------:R-:W-:Y:S05]  /*0e70*/  BSYNC.RECONVERGENT B0 ;  /* 0x0000000000007941 */ /* 0x000fea0003800200 */
.L_x_1300:
[----:B------:R-:W0:Y:S01]  /*0e80*/  F2I.S64.TRUNC R26, R26 ;  /* 0x0000001a001a7311 */ /* 0x000e22000020d900 */
[----:B------:R-:W-:Y:S05]  /*0e90*/  BRA `(.L_x_1281) ;  /* 0x00000000009c7947 */ /* 0x000fea0003800000 */
.L_x_1293:
[----:B------:R-:W-:-:S09]  /*0ea0*/  UISETP.NE.AND UP0, UPT, UR4, 0x1c, UPT ;  /* 0x0000001c0400788c */ /* 0x000fd2000bf05270 */
[----:B------:R-:W-:Y:S05]  /*0eb0*/  BRA.U !UP0, `(.L_x_1304) ;  /* 0x00000001088c7547 */ /* 0x000fea000b800000 */
[----:B------:R-:W-:-:S09]  /*0ec0*/  UISETP.NE.AND UP0, UPT, UR4, 0x1d, UPT ;  /* 0x0000001d0400788c */ /* 0x000fd2000bf05270 */
[----:B------:R-:W-:Y:S05]  /*0ed0*/  BRA.U !UP0, `(.L_x_1305) ;  /* 0x00000001087c7547 */ /* 0x000fea000b800000 */
[----:B------:R-:W-:-:S09]  /*0ee0*/  UISETP.NE.AND UP0, UPT, UR4, 0x2c, UPT ;  /* 0x0000002c0400788c */ /* 0x000fd2000bf05270 */
[----:B------:R-:W-:Y:S05]  /*0ef0*/  BRA.U !UP0, `(.L_x_1306) ;  /* 0x0000000108487547 */ /* 0x000fea000b800000 */
.L_x_1280:
        /* <DEDUP_REMOVED lines=16> */
.L_x_1307:
[----:B------:R-:W-:Y:S01]  /*1000*/  CS2R R26, SRZ ;  /* 0x00000000001a7805 */ /* 0x000fe2000001ff00 */
[----:B------:R-:W-:Y:S06]  /*1010*/  BRA `(.L_x_1281) ;  /* 0x00000000003c7947 */ /* 0x000fec0003800000 */
.L_x_1306:
        /* <DEDUP_REMOVED lines=8> */
.L_x_1309:
[----:B------:R-:W-:Y:S05]  /*10a0*/  BSYNC.RECONVERGENT B0 ;  /* 0x0000000000007941 */ /* 0x000fea0003800200 */
.L_x_1308:
[----:B------:R-:W0:Y:S01]  /*10b0*/  F2I.S64.TRUNC R26, R26 ;  /* 0x0000001a001a7311 */ /* 0x000e22000020d900 */
[----:B------:R-:W-:Y:S05]  /*10c0*/  BRA `(.L_x_1281) ;  /* 0x0000000000107947 */ /* 0x000fea0003800000 */
.L_x_1305:
[----:B------:R0:W5:Y:S01]  /*10d0*/  LDG.E.64 R26, desc[UR36][R4.64] ;  /* 0x00000024041a7981 */ /* 0x000162000c1e1b00 */
[----:B------:R-:W-:Y:S05]  /*10e0*/  BRA `(.L_x_1281) ;  /* 0x0000000000087947 */ /* 0x000fea0003800000 */
.L_x_1304:
[----:B------:R0:W5:Y:S01]  /*10f0*/  LDG.E R26, desc[UR36][R4.64] ;  /* 0x00000024041a7981 */ /* 0x000162000c1e1900 */
[----:B------:R-:W-:-:S07]  /*1100*/  IMAD.MOV.U32 R27, RZ, RZ, RZ ;  /* 0x000000ffff1b7224 */ /* 0x000fce00078e00ff */
.L_x_1281:
[----:B------:R-:W-:-:S07]  /*1110*/  VIADD R25, R2, 0x80 ;  /* 0x0000008002197836 */ /* 0x000fce0000000000 */
.L_x_1275:
[----:B------:R-:W-:Y:S05]  /*1120*/  BSYNC.RECONVERGENT B6 ;  /* 0x0000000000067941 */ /* 0x000fea0003800200 */
.L_x_1274:
[----:B------:R-:W-:Y:S01]  /*1130*/  ISETP.GE.AND P0, PT, R25, UR38, PT ;  /* 0x0000002619007c0c */ /* 0x000fe2000bf06270 */
[----:B------:R-:W-:Y:S01]  /*1140*/  BSSY.RECONVERGENT B6, `(.L_x_1310) ;  /* 0x00000ed000067945 */ /* 0x000fe20003800200 */
[----:B------:R-:W-:-:S11]  /*1150*/  CS2R R18, SRZ ;  /* 0x0000000000127805 */ /* 0x000fd6000001ff00 */
[----:B------:R-:W-:Y:S05]  /*1160*/  @P0 BRA `(.L_x_1311) ;  /* 0x0000000c00a80947 */ /* 0x000fea0003800000 */
[----:B012---:R-:W0:Y:S01]  /*1170*/  LDC.64 R4, c[0x0][0x3f8] ;  /* 0x0000fe00ff047b82 */ /* 0x007e220000000a00 */
        /* <DEDUP_REMOVED lines=20> */
.L_x_1315:
[----:B------:R0:W5:Y:S01]  /*12c0*/  LDG.E.U8 R18, desc[UR36][R4.64] ;  /* 0x0000002404127981 */ /* 0x000162000c1e1100 */
[----:B------:R-:W-:Y:S01]  /*12d0*/  IMAD.MOV.U32 R19, RZ, RZ, RZ ;  /* 0x000000ffff137224 */ /* 0x000fe200078e00ff */
[----:B------:R-:W-:Y:S06]  /*12e0*/  BRA `(.L_x_1317) ;  /* 0x0000000c00447947 */ /* 0x000fec0003800000 */
.L_x_1314:
        /* <DEDUP_REMOVED lines=8> */
.L_x_1319:
[----:B------:R-:W2:Y:S02]  /*1370*/  LDG.E R18, desc[UR36][R4.64] ;  /* 0x0000002404127981 */ /* 0x000ea4000c1e1900 */
[----:B--2---:R-:W-:Y:S01]  /*1380*/  SHF.R.S32.HI R19, RZ, 0x1f, R18 ;  /* 0x0000001fff137819 */ /* 0x004fe20000011412 */
[----:B------:R-:W-:Y:S06]  /*1390*/  BRA `(.L_x_1317) ;  /* 0x0000000c00187947 */ /* 0x000fec0003800000 */
.L_x_1318:
[----:B------:R-:W2:Y:S02]  /*13a0*/  LDG.E.S16 R18, desc[UR36][R4.64] ;  /* 0x0000002404127981 */ /* 0x000ea4000c1e1700 */
[----:B--2---:R-:W-:Y:S01]  /*13b0*/  SHF.R.S32.HI R19, RZ, 0x1f, R18 ;  /* 0x0000001fff137819 */ /* 0x004fe20000011412 */
[----:B------:R-:W-:Y:S06]  /*13c0*/  BRA `(.L_x_1317) ;  /* 0x0000000c000c7947 */ /* 0x000fec0003800000 */
.L_x_1313:
        /* <DEDUP_REMOVED lines=9> */
.L_x_1321:
[----:B------:R-:W2:Y:S02]  /*1460*/  LDG.E.U16 R4, desc[UR36][R4.64] ;  /* 0x0000002404047981 */ /* 0x000ea4000c1e1500 */
[----:B--2---:R-:W-:-:S06]  /*1470*/  HADD2.F32 R18, -RZ, R4.H0_H0 ;  /* 0x20000004ff127230 */ /* 0x004fcc0000004100 */
[----:B------:R-:W0:Y:S01]  /*1480*/  F2I.S64.TRUNC R18, R18 ;  /* 0x0000001200127311 */ /* 0x000e22000020d900 */
[----:B------:R-:W-:Y:S05]  /*1490*/  BRA `(.L_x_1317) ;  /* 0x0000000800d87947 */ /* 0x000fea0003800000 */
.L_x_1320:
        /* <DEDUP_REMOVED lines=9> */
.L_x_1323:
[----:B------:R-:W2:Y:S02]  /*1530*/  LDG.E.U16 R4, desc[UR36][R4.64] ;  /* 0x0000002404047981 */ /* 0x000ea4000c1e1500 */
[----:B--2---:R-:W-:-:S06]  /*1540*/  HADD2.F32 R18, -RZ, R4.H0_H0 ;  /* 0x20000004ff127230 */ /* 0x004fcc0000004100 */
[----:B------:R-:W0:Y:S01]  /*1550*/  F2I.S64.TRUNC R18, R18 ;  /* 0x0000001200127311 */ /* 0x000e22000020d900 */
[----:B------:R-:W-:Y:S05]  /*1560*/  BRA `(.L_x_1317) ;  /* 0x0000000800a47947 */ /* 0x000fea0003800000 */
.L_x_1322:
[----:B------:R-:W2:Y:S02]  /*1570*/  LDG.E.64 R4, desc[UR36][R4.64] ;  /* 0x0000002404047981 */ /* 0x000ea4000c1e1b00 */
[----:B--2---:R0:W1:Y:S01]  /*1580*/  F2I.S64.F64.TRUNC R18, R4 ;  /* 0x0000000400127311 */ /* 0x004062000030d900 */
[----:B------:R-:W-:Y:S05]  /*1590*/  BRA `(.L_x_1317) ;  /* 0x0000000800987947 */ /* 0x000fea0003800000 */
.L_x_1312:
        /* <DEDUP_REMOVED lines=13> */
.L_x_1326:
[----:B------:R-:W2:Y:S02]  /*1670*/  LDG.E.64 R4, desc[UR36][R4.64] ;  /* 0x0000002404047981 */ /* 0x000ea4000c1e1b00 */
[----:B--2---:R0:W1:Y:S01]  /*1680*/  F2I.S64.F64.TRUNC R18, R4 ;  /* 0x0000000400127311 */ /* 0x004062000030d900 */
[----:B------:R-:W-:Y:S05]  /*1690*/  BRA `(.L_x_1317) ;  /* 0x0000000800587947 */ /* 0x000fea0003800000 */
.L_x_1325:
        /* <DEDUP_REMOVED lines=26> */
.L_x_1328:
        /* <DEDUP_REMOVED lines=14> */
.L_x_1327:
[----:B------:R-:W2:Y:S02]  /*1920*/  LDG.E.U16 R18, desc[UR36][R4.64] ;  /* 0x0000002404127981 */ /* 0x000ea4000c1e1500 */
[----:B--2---:R-:W-:-:S06]  /*1930*/  IMAD.U32 R18, R18, 0x10000, RZ ;  /* 0x0001000012127824 */ /* 0x004fcc00078e00ff */
[----:B------:R-:W0:Y:S01]  /*1940*/  F2I.S64.TRUNC R18, R18 ;  /* 0x0000001200127311 */ /* 0x000e22000020d900 */
[----:B------:R-:W-:Y:S05]  /*1950*/  BRA `(.L_x_1317) ;  /* 0x0000000400a87947 */ /* 0x000fea0003800000 */
.L_x_1324:
        /* <DEDUP_REMOVED lines=11> */
.L_x_1331:
        /* <DEDUP_REMOVED lines=21> */
.L_x_1335:
[----:B------:R-:W-:Y:S05]  /*1b60*/  BSYNC.RECONVERGENT B1 ;  /* 0x0000000000017941 */ /* 0x000fea0003800200 */
.L_x_1334:
[----:B------:R-:W-:Y:S01]  /*1b70*/  IMAD.SHL.U32 R0, R0, 0x100000, RZ ;  /* 0x0010000000007824 */ /* 0x000fe200078e00ff */
[----:B------:R-:W-:-:S04]  /*1b80*/  LEA R3, R3, 0x3b800000, 0x17 ;  /* 0x3b80000003037811 */ /* 0x000fc800078eb8ff */
[----:B------:R-:W-:-:S07]  /*1b90*/  LOP3.LUT R18, R3, R0, R7, 0xfe, !PT ;  /* 0x0000000003127212 */ /* 0x000fce00078efe07 */
.L_x_1333:
[----:B------:R-:W-:Y:S05]  /*1ba0*/  BSYNC.RECONVERGENT B0 ;  /* 0x0000000000007941 */ /* 0x000fea0003800200 */
.L_x_1332:
[----:B------:R-:W0:Y:S01]  /*1bb0*/  F2I.S64.TRUNC R18, R18 ;  /* 0x0000001200127311 */ /* 0x000e22000020d900 */
[----:B------:R-:W-:Y:S05]  /*1bc0*/  BRA `(.L_x_1317) ;  /* 0x00000004000c7947 */ /* 0x000fea0003800000 */
.L_x_1330:
        /* <DEDUP_REMOVED lines=21> */
.L_x_1339:
[----:B------:R-:W-:Y:S05]  /*1d20*/  BSYNC.RECONVERGENT B1 ;  /* 0x0000000000017941 */ /* 0x000fea0003800200 */
.L_x_1338:
[----:B------:R-:W-:Y:S01]  /*1d30*/  IMAD.SHL.U32 R0, R0, 0x200000, RZ ;  /* 0x0020000000007824 */ /* 0x000fe200078e00ff */
[----:B------:R-:W-:-:S04]  /*1d40*/  LEA R3, R3, 0x37800000, 0x17 ;  /* 0x3780000003037811 */ /* 0x000fc800078eb8ff */
[----:B------:R-:W-:-:S07]  /*1d50*/  LOP3.LUT R18, R3, R0, R7, 0xfe, !PT ;  /* 0x0000000003127212 */ /* 0x000fce00078efe07 */
.L_x_1337:
[----:B------:R-:W-:Y:S05]  /*1d60*/  BSYNC.RECONVERGENT B0 ;  /* 0x0000000000007941 */ /* 0x000fea0003800200 */
.L_x_1336:
[----:B------:R-:W0:Y:S01]  /*1d70*/  F2I.S64.TRUNC R18, R18 ;  /* 0x0000001200127311 */ /* 0x000e22000020d900 */
[----:B------:R-:W-:Y:S05]  /*1d80*/  BRA `(.L_x_1317) ;  /* 0x00000000009c7947 */ /* 0x000fea0003800000 */
.L_x_1329:
        /* <DEDUP_REMOVED lines=14> */
.L_x_1343:
[----:B------:R-:W-:Y:S05]  /*1e70*/  BSYNC.RECONVERGENT B0 ;  /* 0x0000000000007941 */ /* 0x000fea0003800200 */
.L_x_1342:
[----:B------:R-:W0:Y:S01]  /*1e80*/  F2I.S64.TRUNC R18, R18 ;  /* 0x0000001200127311 */ /* 0x000e22000020d900 */
[----:B------:R-:W-:Y:S05]  /*1e90*/  BRA `(.L_x_1317) ;  /* 0x0000000000587947 */ /* 0x000fea0003800000 */
.L_x_1316:
        /* <DEDUP_REMOVED lines=16> */
.L_x_1344:
[----:B------:R-:W-:Y:S01]  /*1fa0*/  CS2R R18, SRZ ;  /* 0x0000000000127805 */ /* 0x000fe2000001ff00 */
[----:B------:R-:W-:Y:S06]  /*1fb0*/  BRA `(.L_x_1317) ;  /* 0x0000000000107947 */ /* 0x000fec0003800000 */
.L_x_1341:
[----:B------:R0:W5:Y:S01]  /*1fc0*/  LDG.E.64 R18, desc[UR36][R4.64] ;  /* 0x0000002404127981 */ /* 0x000162000c1e1b00 */
[----:B------:R-:W-:Y:S05]  /*1fd0*/  BRA `(.L_x_1317) ;  /* 0x0000000000087947 */ /* 0x000fea0003800000 */
.L_x_1340:
[----:B------:R0:W5:Y:S01]  /*1fe0*/  LDG.E R18, desc[UR36][R4.64] ;  /* 0x0000002404127981 */ /* 0x000162000c1e1900 */
[----:B------:R-:W-:-:S07]  /*1ff0*/  IMAD.MOV.U32 R19, RZ, RZ, RZ ;  /* 0x000000ffff137224 */ /* 0x000fce00078e00ff */
.L_x_1317:
[----:B------:R-:W-:-:S07]  /*2000*/  VIADD R25, R25, 0x80 ;  /* 0x0000008019197836 */ /* 0x000fce0000000000 */
.L_x_1311:
[----:B------:R-:W-:Y:S05]  /*2010*/  BSYNC.RECONVERGENT B6 ;  /* 0x0000000000067941 */ /* 0x000fea0003800200 */
.L_x_1310:
        /* <DEDUP_REMOVED lines=25> */
.L_x_1350:
[----:B------:R0:W5:Y:S01]  /*21b0*/  LDG.E.U8 R16, desc[UR36][R4.64] ;  /* 0x0000002404107981 */ /* 0x000162000c1e1100 */
[----:B------:R-:W-:Y:S01]  /*21c0*/  IMAD.MOV.U32 R17, RZ, RZ, RZ ;  /* 0x000000ffff117224 */ /* 0x000fe200078e00ff */
[----:B------:R-:W-:Y:S06]  /*21d0*/  BRA `(.L_x_1352) ;  /* 0x0000000c00447947 */ /* 0x000fec0003800000 */
.L_x_1349:
        /* <DEDUP_REMOVED lines=8> */
.L_x_1354:
[----:B------:R-:W2:Y:S02]  /*2260*/  LDG.E R16, desc[UR36][R4.64] ;  /* 0x0000002404107981 */ /* 0x000ea4000c1e1900 */
[----:B--2---:R-:W-:Y:S01]  /*2270*/  SHF.R.S32.HI R17, RZ, 0x1f, R16 ;  /* 0x0000001fff117819 */ /* 0x004fe20000011410 */
[----:B------:R-:W-:Y:S06]  /*2280*/  BRA `(.L_x_1352) ;  /* 0x0000000c00187947 */ /* 0x000fec0003800000 */
.L_x_1353:
[----:B------:R-:W2:Y:S02]  /*2290*/  LDG.E.S16 R16, desc[UR36][R4.64] ;  /* 0x0000002404107981 */ /* 0x000ea4000c1e1700 */
[----:B--2---:R-:W-:Y:S01]  /*22a0*/  SHF.R.S32.HI R17, RZ, 0x1f, R16 ;  /* 0x0000001fff117819 */ /* 0x004fe20000011410 */
[----:B------:R-:W-:Y:S06]  /*22b0*/  BRA `(.L_x_1352) ;  /* 0x0000000c000c7947 */ /* 0x000fec0003800000 */
.L_x_1348:
        /* <DEDUP_REMOVED lines=9> */
.L_x_1356:
[----:B------:R-:W2:Y:S02]  /*2350*/  LDG.E.U16 R4, desc[UR36][R4.64] ;  /* 0x0000002404047981 */ /* 0x000ea4000c1e1500 */
[----:B--2---:R-:W-:-:S06]  /*2360*/  HADD2.F32 R16, -RZ, R4.H0_H0 ;  /* 0x20000004ff107230 */ /* 0x004fcc0000004100 */
[----:B------:R-:W0:Y:S01]  /*2370*/  F2I.S64.TRUNC R16, R16 ;  /* 0x0000001000107311 */ /* 0x000e22000020d900 */
[----:B------:R-:W-:Y:S05]  /*2380*/  BRA `(.L_x_1352) ;  /* 0x0000000800d87947 */ /* 0x000fea0003800000 */
.L_x_1355:
        /* <DEDUP_REMOVED lines=9> */
.L_x_1358:
[----:B------:R-:W2:Y:S02]  /*2420*/  LDG.E.U16 R4, desc[UR36][R4.64] ;  /* 0x0000002404047981 */ /* 0x000ea4000c1e1500 */
[----:B--2---:R-:W-:-:S06]  /*2430*/  HADD2.F32 R16, -RZ, R4.H0_H0 ;  /* 0x20000004ff107230 */ /* 0x004fcc0000004100 */
[----:B------:R-:W0:Y:S01]  /*2440*/  F2I.S64.TRUNC R16, R16 ;  /* 0x0000001000107311 */ /* 0x000e22000020d900 */
[----:B------:R-:W-:Y:S05]  /*2450*/  BRA `(.L_x_1352) ;  /* 0x0000000800a47947 */ /* 0x000fea0003800000 */
.L_x_1357:
[----:B------:R-:W2:Y:S02]  /*2460*/  LDG.E.64 R4, desc[UR36][R4.64] ;  /* 0x0000002404047981 */ /* 0x000ea4000c1e1b00 */
[----:B--2---:R0:W1:Y:S01]  /*2470*/  F2I.S64.F64.TRUNC R16, R4 ;  /* 0x0000000400107311 */ /* 0x004062000030d900 */
[----:B------:R-:W-:Y:S05]  /*2480*/  BRA `(.L_x_1352) ;  /* 0x0000000800987947 */ /* 0x000fea0003800000 */
.L_x_1347:
        /* <DEDUP_REMOVED lines=13> */
.L_x_1361:
[----:B------:R-:W2:Y:S02]  /*2560*/  LDG.E.64 R4, desc[UR36][R4.64] ;  /* 0x0000002404047981 */ /* 0x000ea4000c1e1b00 */
[----:B--2---:R0:W1:Y:S01]  /*2570*/  F2I.S64.F64.TRUNC R16, R4 ;  /* 0x0000000400107311 */ /* 0x004062000030d900 */
[----:B------:R-:W-:Y:S05]  /*2580*/  BRA `(.L_x_1352) ;  /* 0x0000000800587947 */ /* 0x000fea0003800000 */
.L_x_1360:
        /* <DEDUP_REMOVED lines=26> */
.L_x_1363:
        /* <DEDUP_REMOVED lines=14> */
.L_x_1362:
[----:B------:R-:W2:Y:S02]  /*2810*/  LDG.E.U16 R16, desc[UR36][R4.64] ;  /* 0x0000002404107981 */ /* 0x000ea4000c1e1500 */
[----:B--2---:R-:W-:-:S06]  /*2820*/  IMAD.U32 R16, R16, 0x10000, RZ ;  /* 0x0001000010107824 */ /* 0x004fcc00078e00ff */
[----:B------:R-:W0:Y:S01]  /*2830*/  F2I.S64.TRUNC R16, R16 ;  /* 0x0000001000107311 */ /* 0x000e22000020d900 */
[----:B------:R-:W-:Y:S05]  /*2840*/  BRA `(.L_x_1352) ;  /* 0x0000000400a87947 */ /* 0x000fea0003800000 */
.L_x_1359:
        /* <DEDUP_REMOVED lines=11> */
.L_x_1366:
        /* <DEDUP_REMOVED lines=21> */
.L_x_1370:
[----:B------:R-:W-:Y:S05]  /*2a50*/  BSYNC.RECONVERGENT B1 ;  /* 0x0000000000017941 */ /* 0x000fea0003800200 */
.L_x_1369:
[----:B------:R-:W-:Y:S01]  /*2a60*/  IMAD.SHL.U32 R0, R0, 0x100000, RZ ;  /* 0x0010000000007824 */ /* 0x000fe200078e00ff */
[----:B------:R-:W-:-:S04]  /*2a70*/  LEA R3, R3, 0x3b800000, 0x17 ;  /* 0x3b80000003037811 */ /* 0x000fc800078eb8ff */
[----:B------:R-:W-:-:S07]  /*2a80*/  LOP3.LUT R16, R3, R0, R7, 0xfe, !PT ;  /* 0x0000000003107212 */ /* 0x000fce00078efe07 */
.L_x_1368:
[----:B------:R-:W-:Y:S05]  /*2a90*/  BSYNC.RECONVERGENT B0 ;  /* 0x0000000000007941 */ /* 0x000fea0003800200 */
.L_x_1367:
[----:B------:R-:W1:Y:S01]  /*2aa0*/  F2I.S64.TRUNC R16, R16 ;  /* 0x0000001000107311 */ /* 0x000e62000020d900 */
[----:B------:R-:W-:Y:S05]  /*2ab0*/  BRA `(.L_x_1352) ;  /* 0x00000004000c7947 */ /* 0x000fea0003800000 */
.L_x_1365:
        /* <DEDUP_REMOVED lines=21> */
.L_x_1374:
[----:B------:R-:W-:Y:S05]  /*2c10*/  BSYNC.RECONVERGENT B1 ;  /* 0x0000000000017941 */ /* 0x000fea0003800200 */
.L_x_1373:
[----:B------:R-:W-:Y:S01]  /*2c20*/  IMAD.SHL.U32 R0, R0, 0x200000, RZ ;  /* 0x0020000000007824 */ /* 0x000fe200078e00ff */
[----:B------:R-:W-:-:S04]  /*2c30*/  LEA R3, R3, 0x37800000, 0x17 ;  /* 0x3780000003037811 */ /* 0x000fc800078eb8ff */
[----:B------:R-:W-:-:S07]  /*2c40*/  LOP3.LUT R16, R3, R0, R7, 0xfe, !PT ;  /* 0x0000000003107212 */ /* 0x000fce00078efe07 */
.L_x_1372:
[----:B------:R-:W-:Y:S05]  /*2c50*/  BSYNC.RECONVERGENT B0 ;  /* 0x0000000000007941 */ /* 0x000fea0003800200 */
.L_x_1371:
[----:B------:R-:W2:Y:S01]  /*2c60*/  F2I.S64.TRUNC R16, R16 ;  /* 0x0000001000107311 */ /* 0x000ea2000020d900 */
[----:B------:R-:W-:Y:S05]  /*2c70*/  BRA `(.L_x_1352) ;  /* 0x00000000009c7947 */ /* 0x000fea0003800000 */
.L_x_1364:
        /* <DEDUP_REMOVED lines=14> */
.L_x_1378:
[----:B------:R-:W-:Y:S05]  /*2d60*/  BSYNC.RECONVERGENT B0 ;  /* 0x0000000000007941 */ /* 0x000fea0003800200 */
.L_x_1377:
[----:B------:R-:W0:Y:S01]  /*2d70*/  F2I.S64.TRUNC R16, R16 ;  /* 0x0000001000107311 */ /* 0x000e22000020d900 */
[----:B------:R-:W-:Y:S05]  /*2d80*/  BRA `(.L_x_1352) ;  /* 0x0000000000587947 */ /* 0x000fea0003800000 */
.L_x_1351:
        /* <DEDUP_REMOVED lines=16> */
.L_x_1379:
[----:B------:R-:W-:Y:S01]  /*2e90*/  CS2R R16, SRZ ;  /* 0x0000000000107805 */ /* 0x000fe2000001ff00 */
[----:B------:R-:W-:Y:S06]  /*2ea0*/  BRA `(.L_x_1352) ;  /* 0x0000000000107947 */ /* 0x000fec0003800000 */
.L_x_1376:
[----:B------:R0:W5:Y:S01]  /*2eb0*/  LDG.E.64 R16, desc[UR36][R4.64] ;  /* 0x0000002404107981 */ /* 0x000162000c1e1b00 */
[----:B------:R-:W-:Y:S05]  /*2ec0*/  BRA `(.L_x_1352) ;  /* 0x0000000000087947 */ /* 0x000fea0003800000 */
.L_x_1375:
[----:B------:R0:W5:Y:S01]  /*2ed0*/  LDG.E R16, desc[UR36][R4.64] ;  /* 0x0000002404107981 */ /* 0x000162000c1e1900 */
[----:B------:R-:W-:-:S07]  /*2ee0*/  IMAD.MOV.U32 R17, RZ, RZ, RZ ;  /* 0x000000ffff117224 */ /* 0x000fce00078e00ff */
.L_x_1352:
[----:B------:R-:W-:-:S07]  /*2ef0*/  VIADD R25, R25, 0x80 ;  /* 0x0000008019197836 */ /* 0x000fce0000000000 */
.L_x_1346:
[----:B------:R-:W-:Y:S05]  /*2f00*/  BSYNC.RECONVERGENT B6 ;  /* 0x0000000000067941 */ /* 0x000fea0003800200 */
.L_x_1345:
        /* <DEDUP_REMOVED lines=25> */
.L_x_1385:
[----:B------:R0:W5:Y:S01]  /*30a0*/  LDG.E.U8 R22, desc[UR36][R4.64] ;  /* 0x0000002404167981 */ /* 0x000162000c1e1100 */
[----:B------:R-:W-:Y:S01]  /*30b0*/  IMAD.MOV.U32 R23, RZ, RZ, RZ ;  /* 0x000000ffff177224 */ /* 0x000fe200078e00ff */
[----:B------:R-:W-:Y:S06]  /*30c0*/  BRA `(.L_x_1381) ;  /* 0x0000000c00407947 */ /* 0x000fec0003800000 */
.L_x_1384:
        /* <DEDUP_REMOVED lines=8> */
.L_x_1388:
[----:B------:R-:W2:Y:S02]  /*3150*/  LDG.E R22, desc[UR36][R4.64] ;  /* 0x0000002404167981 */ /* 0x000ea4000c1e1900 */
[----:B--2---:R-:W-:Y:S01]  /*3160*/  SHF.R.S32.HI R23, RZ, 0x1f, R22 ;  /* 0x0000001fff177819 */ /* 0x004fe20000011416 */
[----:B------:R-:W-:Y:S06]  /*3170*/  BRA `(.L_x_1381) ;  /* 0x0000000c00147947 */ /* 0x000fec0003800000 */
.L_x_1387:
[----:B------:R-:W2:Y:S02]  /*3180*/  LDG.E.S16 R22, desc[UR36][R4.64] ;  /* 0x0000002404167981 */ /* 0x000ea4000c1e1700 */
[----:B--2---:R-:W-:Y:S01]  /*3190*/  SHF.R.S32.HI R23, RZ, 0x1f, R22 ;  /* 0x0000001fff177819 */ /* 0x004fe20000011416 */
[----:B------:R-:W-:Y:S06]  /*31a0*/  BRA `(.L_x_1381) ;  /* 0x0000000c00087947 */ /* 0x000fec0003800000 */
.L_x_1383:
        /* <DEDUP_REMOVED lines=9> */
.L_x_1390:
[----:B------:R-:W2:Y:S02]  /*3240*/  LDG.E.U16 R4, desc[UR36][R4.64] ;  /* 0x0000002404047981 */ /* 0x000ea4000c1e1500 */
[----:B--2---:R-:W-:-:S06]  /*3250*/  HADD2.F32 R22, -RZ, R4.H0_H0 ;  /* 0x20000004ff167230 */ /* 0x004fcc0000004100 */
[----:B------:R-:W0:Y:S01]  /*3260*/  F2I.S64.TRUNC R22, R22 ;  /* 0x0000001600167311 */ /* 0x000e22000020d900 */
[----:B------:R-:W-:Y:S05]  /*3270*/  BRA `(.L_x_1381) ;  /* 0x0000000800d47947 */ /* 0x000fea0003800000 */
.L_x_1389:
        /* <DEDUP_REMOVED lines=9> */
.L_x_1392:
[----:B------:R-:W2:Y:S02]  /*3310*/  LDG.E.U16 R4, desc[UR36][R4.64] ;  /* 0x0000002404047981 */ /* 0x000ea4000c1e1500 */
[----:B--2---:R-:W-:-:S06]  /*3320*/  HADD2.F32 R22, -RZ, R4.H0_H0 ;  /* 0x20000004ff167230 */ /* 0x004fcc0000004100 */
[----:B------:R-:W0:Y:S01]  /*3330*/  F2I.S64.TRUNC R22, R22 ;  /* 0x0000001600167311 */ /* 0x000e22000020d900 */
[----:B------:R-:W-:Y:S05]  /*3340*/  BRA `(.L_x_1381) ;  /* 0x0000000800a07947 */ /* 0x000fea0003800000 */
.L_x_1391:
[----:B------:R-:W2:Y:S02]  /*3350*/  LDG.E.64 R4, desc[UR36][R4.64] ;  /* 0x0000002404047981 */ /* 0x000ea4000c1e1b00 */
[----:B--2---:R0:W1:Y:S01]  /*3360*/  F2I.S64.F64.TRUNC R22, R4 ;  /* 0x0000000400167311 */ /* 0x004062000030d900 */
[----:B------:R-:W-:Y:S05]  /*3370*/  BRA `(.L_x_1381) ;  /* 0x0000000800947947 */ /* 0x000fea0003800000 */
.L_x_1382:
        /* <DEDUP_REMOVED lines=13> */
.L_x_1395:
[----:B------:R-:W2:Y:S02]  /*3450*/  LDG.E.64 R4, desc[UR36][R4.64] ;  /* 0x0000002404047981 */ /* 0x000ea4000c1e1b00 */
[----:B--2---:R0:W1:Y:S01]  /*3460*/  F2I.S64.F64.TRUNC R22, R4 ;  /* 0x0000000400167311 */ /* 0x004062000030d900 */
[----:B------:R-:W-:Y:S05]  /*3470*/  BRA `(.L_x_1381) ;  /* 0x0000000800547947 */ /* 0x000fea0003800000 */
.L_x_1394:
        /* <DEDUP_REMOVED lines=26> */
.L_x_1397:
        /* <DEDUP_REMOVED lines=14> */
.L_x_1396:
[----:B------:R-:W2:Y:S02]  /*3700*/  LDG.E.U16 R22, desc[UR36][R4.64] ;  /* 0x0000002404167981 */ /* 0x000ea4000c1e1500 */
[----:B--2---:R-:W-:-:S06]  /*3710*/  IMAD.U32 R22, R22, 0x10000, RZ ;  /* 0x0001000016167824 */ /* 0x004fcc00078e00ff */
[----:B------:R-:W0:Y:S01]  /*3720*/  F2I.S64.TRUNC R22, R22 ;  /* 0x0000001600167311 */ /* 0x000e22000020d900 */
[----:B------:R-:W-:Y:S05]  /*3730*/  BRA `(.L_x_1381) ;  /* 0x0000000400a47947 */ /* 0x000fea0003800000 */
.L_x_1393:
        /* <DEDUP_REMOVED lines=11> */
.L_x_1400:
        /* <DEDUP_REMOVED lines=21> */
.L_x_1404:
[----:B------:R-:W-:Y:S05]  /*3940*/  BSYNC.RECONVERGENT B1 ;  /* 0x0000000000017941 */ /* 0x000fea0003800200 */
.L_x_1403:
[----:B------:R-:W-:Y:S01]  /*3950*/  IMAD.SHL.U32 R0, R0, 0x100000, RZ ;  /* 0x0010000000007824 */ /* 0x000fe200078e00ff */
[----:B------:R-:W-:-:S04]  /*3960*/  LEA R3, R3, 0x3b800000, 0x17 ;  /* 0x3b80000003037811 */ /* 0x000fc800078eb8ff */
[----:B------:R-:W-:-:S07]  /*3970*/  LOP3.LUT R22, R3, R0, R7, 0xfe, !PT ;  /* 0x0000000003167212 */ /* 0x000fce00078efe07 */
.L_x_1402:
[----:B------:R-:W-:Y:S05]  /*3980*/  BSYNC.RECONVERGENT B0 ;  /* 0x0000000000007941 */ /* 0x000fea0003800200 */
.L_x_1401:
[----:B------:R-:W0:Y:S01]  /*3990*/  F2I.S64.TRUNC R22, R22 ;  /* 0x0000001600167311 */ /* 0x000e22000020d900 */
[----:B------:R-:W-:Y:S05]  /*39a0*/  BRA `(.L_x_1381) ;  /* 0x0000000400087947 */ /* 0x000fea0003800000 */
.L_x_1399:
        /* <DEDUP_REMOVED lines=21> */
.L_x_1408:
[----:B------:R-:W-:Y:S05]  /*3b00*/  BSYNC.RECONVERGENT B1 ;  /* 0x0000000000017941 */ /* 0x000fea0003800200 */
.L_x_1407:
[----:B------:R-:W-:Y:S01]  /*3b10*/  IMAD.SHL.U32 R0, R0, 0x200000, RZ ;  /* 0x0020000000007824 */ /* 0x000fe200078e00ff */
[----:B------:R-:W-:-:S04]  /*3b20*/  LEA R3, R3, 0x37800000, 0x17 ;  /* 0x3780000003037811 */ /* 0x000fc800078eb8ff */
[----:B------:R-:W-:-:S07]  /*3b30*/  LOP3.LUT R22, R3, R0, R7, 0xfe, !PT ;  /* 0x0000000003167212 */ /* 0x000fce00078efe07 */
.L_x_1406:
[----:B------:R-:W-:Y:S05]  /*3b40*/  BSYNC.RECONVERGENT B0 ;  /* 0x0000000000007941 */ /* 0x000fea0003800200 */
.L_x_1405:
[----:B------:R-:W0:Y:S01]  /*3b50*/  F2I.S64.TRUNC R22, R22 ;  /* 0x0000001600167311 */ /* 0x000e22000020d900 */
[----:B------:R-:W-:Y:S05]  /*3b60*/  BRA `(.L_x_1381) ;  /* 0x0000000000987947 */ /* 0x000fea0003800000 */
.L_x_1398:
        /* <DEDUP_REMOVED lines=14> */
.L_x_1412:
[----:B------:R-:W-:Y:S05]  /*3c50*/  BSYNC.RECONVERGENT B0 ;  /* 0x0000000000007941 */ /* 0x000fea0003800200 */
.L_x_1411:
[----:B------:R-:W0:Y:S01]  /*3c60*/  F2I.S64.TRUNC R22, R22 ;  /* 0x0000001600167311 */ /* 0x000e22000020d900 */
[----:B------:R-:W-:Y:S05]  /*3c70*/  BRA `(.L_x_1381) ;  /* 0x0000000000547947 */ /* 0x000fea0003800000 */
.L_x_1386:
[----:B------:R-:W-:Y:S01]  /*3c80*/  MOV R14, 0x0 ;  /* 0x00000000000e7802 */ /* 0x000fe20000000f00 */
[----:B------:R-:W0:Y:S01]  /*3c90*/  LDCU.64 UR4, c[0x4][0xf8] ;  /* 0x01001f00ff0477ac */ /* 0x000e220008000a00 */
[----:B------:R-:W-:Y:S02]  /*3ca0*/  IMAD.MOV.U32 R8, RZ, RZ, 0x4e ;  /* 0x0000004eff087424 */ /* 0x000fe400078e00ff */
[----:B------:R-:W-:Y:S01]  /*3cb0*/  IMAD.MOV.U32 R12, RZ, RZ, 0x1 ;  /* 0x00000001ff0c7424 */ /* 0x000fe200078e00ff */
[----:B------:R-:W1:Y:S01]  /*3cc0*/  LDCU.64 UR6, c[0x4][0x100] ;  /* 0x01002000ff0677ac */ /* 0x000e620008000a00 */
[----:B------:R-:W2:Y:S01]  /*3cd0*/  LDC.64 R14, c[0x4][R14] ;  /* 0x010000000e0e7b82 */ /* 0x000ea20000000a00 */
[----:B------:R-:W-:Y:S01]  /*3ce0*/  IMAD.MOV.U32 R13, RZ, RZ, RZ ;  /* 0x000000ffff0d7224 */ /* 0x000fe200078e00ff */
[----:B------:R-:W3:Y:S01]  /*3cf0*/  LDCU.64 UR8, c[0x4][0x8] ;  /* 0x01000100ff0877ac */ /* 0x000ee20008000a00 */
[----:B0-----:R-:W-:Y:S02]  /*3d00*/  IMAD.U32 R4, RZ, RZ, UR4 ;  /* 0x00000004ff047e24 */ /* 0x001fe4000f8e00ff */
[----:B------:R-:W-:-:S02]  /*3d10*/  IMAD.U32 R5, RZ, RZ, UR5 ;  /* 0x00000005ff057e24 */ /* 0x000fc4000f8e00ff */
[----:B-1----:R-:W-:Y:S02]  /*3d20*/  IMAD.U32 R6, RZ, RZ, UR6 ;  /* 0x00000006ff067e24 */ /* 0x002fe4000f8e00ff */
[----:B------:R-:W-:Y:S02]  /*3d30*/  IMAD.U32 R7, RZ, RZ, UR7 ;  /* 0x00000007ff077e24 */ /* 0x000fe4000f8e00ff */
[----:B---3--:R-:W-:Y:S02]  /*3d40*/  IMAD.U32 R10, RZ, RZ, UR8 ;  /* 0x00000008ff0a7e24 */ /* 0x008fe4000f8e00ff */
[----:B------:R-:W-:-:S07]  /*3d50*/  IMAD.U32 R11, RZ, RZ, UR9 ;  /* 0x00000009ff0b7e24 */ /* 0x000fce000f8e00ff */
[----:B------:R-:W-:-:S07]  /*3d60*/  LEPC R20, `(.L_x_1413) ;  /* 0x000000001014794e */ /* 0x000fce0000000000 */
[----:B--2-45:R-:W-:Y:S05]  /*3d70*/  CALL.ABS.NOINC R14 ;  /* 0x000000000e007343 */ /* 0x034fea0003c00000 */
.L_x_1413:
[----:B------:R-:W-:Y:S05]  /*3d80*/  BRA `(.L_x_1381) ;  /* 0x0000000000107947 */ /* 0x000fea0003800000 */
.L_x_1410:
[----:B------:R0:W5:Y:S01]  /*3d90*/  LDG.E.64 R22, desc[UR36][R4.64] ;  /* 0x0000002404167981 */ /* 0x000162000c1e1b00 */
[----:B------:R-:W-:Y:S05]  /*3da0*/  BRA `(.L_x_1381) ;  /* 0x0000000000087947 */ /* 0x000fea0003800000 */
.L_x_1409:
[----:B------:R0:W5:Y:S01]  /*3db0*/  LDG.E R22, desc[UR36][R4.64] ;  /* 0x0000002404167981 */ /* 0x000162000c1e1900 */
[----:B------:R-:W-:-:S07]  /*3dc0*/  IMAD.MOV.U32 R23, RZ, RZ, RZ ;  /* 0x000000ffff177224 */ /* 0x000fce00078e00ff */
.L_x_1381:
[----:B------:R-:W-:Y:S05]  /*3dd0*/  BSYNC.RECONVERGENT B6 ;  /* 0x0000000000067941 */ /* 0x000fea0003800200 */
.L_x_1380:
[----:B012---:R-:W0:Y:S01]  /*3de0*/  LDC R5, c[0x0][0x398] ;  /* 0x0000e600ff057b82 */ /* 0x007e220000000800 */
[----:B------:R-:W-:Y:S01]  /*3df0*/  ISETP.GE.AND P0, PT, R2, UR38, PT ;  /* 0x0000002602007c0c */ /* 0x000fe2000bf06270 */
[----:B------:R-:W-:Y:S01]  /*3e00*/  BSSY.RECONVERGENT B0, `(.L_x_1414) ;  /* 0x00000d4000007945 */ /* 0x000fe20003800200 */
[C---:B0-----:R-:W-:Y:S02]  /*3e10*/  LOP3.LUT R4, R5.reuse, 0x7, RZ, 0xc0, !PT ;  /* 0x0000000705047812 */ /* 0x041fe400078ec0ff */
[----:B------:R-:W-:-:S09]  /*3e20*/  LOP3.LUT R3, R5, 0x3, RZ, 0xc0, !PT ;  /* 0x0000000305037812 */ /* 0x000fd200078ec0ff */
[----:B------:R-:W-:Y:S05]  /*3e30*/  @P0 BRA `(.L_x_1415) ;  /* 0x0000000c00400947 */ /* 0x000fea0003800000 */
[----:B------:R-:W0:Y:S01]  /*3e40*/  LDCU UR4, c[0x0][0x39c] ;  /* 0x00007380ff0477ac */ /* 0x000e220008000800 */
[----:B------:R-:W-:Y:S01]  /*3e50*/  ISETP.GE.U32.AND P0, PT, R5, 0x1, PT ;  /* 0x000000010500780c */ /* 0x000fe20003f06070 */
[----:B------:R-:W3:Y:S01]  /*3e60*/  LDCU.64 UR6, c[0x0][0x390] ;  /* 0x00007200ff0677ac */ /* 0x000ee20008000a00 */
[----:B0-----:R-:W-:Y:S02]  /*3e70*/  IMAD.U32 R0, RZ, RZ, UR4 ;  /* 0x00000004ff007e24 */ /* 0x001fe4000f8e00ff */
[----:B---345:R-:W-:-:S03]  /*3e80*/  IMAD R7, R27, UR6, RZ ;  /* 0x000000061b077c24 */ /* 0x038fc6000f8e02ff */
[----:B------:R-:W-:Y:S01]  /*3e90*/  ISETP.GE.AND.EX P0, PT, R0, RZ, PT, P0 ;  /* 0x000000ff0000720c */ /* 0x000fe20003f06300 */
[----:B------:R-:W-:-:S04]  /*3ea0*/  IMAD.WIDE.U32 R8, R26, UR6, RZ ;  /* 0x000000061a087c25 */ /* 0x000fc8000f8e00ff */
[----:B------:R-:W-:Y:S01]  /*3eb0*/  IMAD R7, R26, UR7, R7 ;  /* 0x000000071a077c24 */ /* 0x000fe2000f8e0207 */
[----:B------:R-:W-:-:S07]  /*3ec0*/  CS2R R26, SRZ ;  /* 0x00000000001a7805 */ /* 0x000fce000001ff00 */
[----:B------:R-:W-:Y:S05]  /*3ed0*/  @!P0 BRA `(.L_x_1415) ;  /* 0x0000000c00188947 */ /* 0x000fea0003800000 */
[----:B------:R-:W-:Y:S01]  /*3ee0*/  IMAD.U32 R0, RZ, RZ, UR4 ;  /* 0x00000004ff007e24 */ /* 0x000fe2000f8e00ff */
[----:B------:R-:W-:Y:S01]  /*3ef0*/  ISETP.GE.U32.AND P1, PT, R5, 0x8, PT ;  /* 0x000000080500780c */ /* 0x000fe20003f26070 */
[----:B------:R-:W-:Y:S01]  /*3f00*/  IMAD.IADD R11, R9, 0x1, R7 ;  /* 0x00000001090b7824 */ /* 0x000fe200078e0207 */
[----:B------:R-:W-:Y:S01]  /*3f10*/  ISETP.NE.U32.AND P0, PT, R4, RZ, PT ;  /* 0x000000ff0400720c */ /* 0x000fe20003f05070 */
[----:B------:R-:W-:Y:S01]  /*3f20*/  IMAD.MOV.U32 R25, RZ, RZ, RZ ;  /* 0x000000ffff197224 */ /* 0x000fe200078e00ff */
[----:B------:R-:W-:Y:S01]  /*3f30*/  ISETP.GE.U32.AND.EX P1, PT, R0, RZ, PT, P1 ;  /* 0x000000ff0000720c */ /* 0x000fe20003f26110 */
[----:B------:R-:W-:Y:S01]  /*3f40*/  IMAD.MOV.U32 R0, RZ, RZ, RZ ;  /* 0x000000ffff007224 */ /* 0x000fe200078e00ff */
[----:B------:R-:W-:Y:S02]  /*3f50*/  ISETP.NE.AND.EX P0, PT, RZ, RZ, PT, P0 ;  /* 0x000000ffff00720c */ /* 0x000fe40003f05300 */
[----:B------:R-:W-:-:S09]  /*3f60*/  CS2R R26, SRZ ;  /* 0x00000000001a7805 */ /* 0x000fd2000001ff00 */
[----:B------:R-:W-:Y:S05]  /*3f70*/  @!P1 BRA `(.L_x_1416) ;  /* 0x0000000400609947 */ /* 0x000fea0003800000 */
[----:B------:R-:W0:Y:S01]  /*3f80*/  LDC.64 R12, c[0x0][0x3e0] ;  /* 0x0000f800ff0c7b82 */ /* 0x000e220000000a00 */
[----:B------:R-:W1:Y:S01]  /*3f90*/  LDCU.64 UR6, c[0x0][0x388] ;  /* 0x00007100ff0677ac */ /* 0x000e620008000a00 */
[----:B------:R-:W-:Y:S01]  /*3fa0*/  LOP3.LUT R0, R5, 0xfffffff8, RZ, 0xc0, !PT ;  /* 0xfffffff805007812 */ /* 0x000fe200078ec0ff */
[----:B------:R-:W-:Y:S01]  /*3fb0*/  BSSY.RECONVERGENT B1, `(.L_x_1416) ;  /* 0x0000054000017945 */ /* 0x000fe20003800200 */
[----:B------:R-:W-:Y:S01]  /*3fc0*/  CS2R R26, SRZ ;  /* 0x00000000001a7805 */ /* 0x000fe2000001ff00 */
[----:B------:R-:W-:Y:S01]  /*3fd0*/  ULOP3.LUT UR4, UR4, 0x7fffffff, URZ, 0xc0, !UPT ;  /* 0x7fffffff04047892 */ /* 0x000fe2000f8ec0ff */
[----:B------:R-:W-:Y:S02]  /*3fe0*/  IMAD.MOV.U32 R6, RZ, RZ, R24 ;  /* 0x000000ffff067224 */ /* 0x000fe400078e0018 */
[----:B------:R-:W-:-:S03]  /*3ff0*/  IMAD.MOV.U32 R32, RZ, RZ, R0 ;  /* 0x000000ffff207224 */ /* 0x000fc600078e0000 */
[----:B------:R-:W-:Y:S02]  /*4000*/  IMAD.U32 R25, RZ, RZ, UR4 ;  /* 0x00000004ff197e24 */ /* 0x000fe4000f8e00ff */
[----:B------:R-:W-:Y:S01]  /*4010*/  IMAD.U32 R34, RZ, RZ, UR4 ;  /* 0x00000004ff227e24 */ /* 0x000fe2000f8e00ff */
[----:B-1----:R-:W-:-:S04]  /*4020*/  LEA R7, P1, R8, UR6, 0x3 ;  /* 0x0000000608077c11 */ /* 0x002fc8000f8218ff */
[----:B------:R-:W-:Y:S02]  /*4030*/  LEA.HI.X R33, R8, UR7, R11, 0x3, P1 ;  /* 0x0000000708217c11 */ /* 0x000fe400088f1c0b */
[C-C-:B0-----:R-:W-:Y:S02]  /*4040*/  SHF.L.U64.HI R35, R12.reuse, 0x3, R13.reuse ;  /* 0x000000030c237819 */ /* 0x141fe4000001020d */
[C---:B------:R-:W-:Y:S01]  /*4050*/  SHF.L.U64.HI R36, R12.reuse, 0x6, R13 ;  /* 0x000000060c247819 */ /* 0x040fe2000001020d */
[----:B------:R-:W-:-:S07]  /*4060*/  IMAD.SHL.U32 R13, R12, 0x8, RZ ;  /* 0x000000080c0d7824 */ /* 0x000fce00078e00ff */
.L_x_1417:
[----:B------:R-:W-:Y:S01]  /*4070*/  IMAD.MOV.U32 R30, RZ, RZ, R7 ;  /* 0x000000ffff1e7224 */ /* 0x000fe200078e0007 */
[----:B------:R-:W2:Y:S01]  /*4080*/  LDL.64 R20, [R6+-0x10] ;  /* 0xfffff00006147983 */ /* 0x000ea20000100a00 */
[----:B------:R-:W-:-:S05]  /*4090*/  IMAD.MOV.U32 R31, RZ, RZ, R33 ;  /* 0x000000ffff1f7224 */ /* 0x000fca00078e0021 */
[----:B------:R-:W2:Y:S01]  /*40a0*/  LDG.E.64 R14, desc[UR36][R30.64] ;  /* 0x000000241e0e7981 */ /* 0x000ea2000c1e1b00 */
[----:B------:R-:W-:-:S05]  /*40b0*/  IADD3 R28, P1, PT, R7, R13, RZ ;  /* 0x0000000d071c7210 */ /* 0x000fca0007f3e0ff */
[----:B------:R-:W-:Y:S02]  /*40c0*/  IMAD.X R29, R33, 0x1, R35, P1 ;  /* 0x00000001211d7824 */ /* 0x000fe400008e0623 */
[----:B--2---:R-:W-:Y:S02]  /*40d0*/  IMAD R15, R15, R20, RZ ;  /* 0x000000140f0f7224 */ /* 0x004fe400078e02ff */
[----:B------:R-:W-:-:S04]  /*40e0*/  IMAD.WIDE.U32 R26, R20, R14, R26 ;  /* 0x0000000e141a7225 */ /* 0x000fc800078e001a */
[----:B------:R-:W-:Y:S02]  /*40f0*/  IMAD R37, R21, R14, R15 ;  /* 0x0000000e15257224 */ /* 0x000fe400078e020f */
[----:B------:R-:W2:Y:S04]  /*4100*/  LDG.E.64 R14, desc[UR36][R28.64] ;  /* 0x000000241c0e7981 */ /* 0x000ea8000c1e1b00 */
[----:B------:R-:W2:Y:S01]  /*4110*/  LDL.64 R20, [R6+-0x8] ;  /* 0xfffff80006147983 */ /* 0x000ea20000100a00 */
[----:B------:R-:W-:Y:S01]  /*4120*/  IADD3 R30, P1, PT, R28, R13, RZ ;  /* 0x0000000d1c1e7210 */ /* 0x000fe20007f3e0ff */
[----:B------:R-:W-:-:S04]  /*4130*/  IMAD.IADD R27, R27, 0x1, R37 ;  /* 0x000000011b1b7824 */ /* 0x000fc800078e0225 */
[----:B------:R-:W-:Y:S02]  /*4140*/  IMAD.X R31, R29, 0x1, R35, P1 ;  /* 0x000000011d1f7824 */ /* 0x000fe400008e0623 */
[----:B--2---:R-:W-:Y:S02]  /*4150*/  IMAD R37, R15, R20, RZ ;  /* 0x000000140f257224 */ /* 0x004fe400078e02ff */
[----:B------:R-:W-:-:S04]  /*4160*/  IMAD.WIDE.U32 R26, R20, R14, R26 ;  /* 0x0000000e141a7225 */ /* 0x000fc800078e001a */
[----:B------:R-:W-:Y:S02]  /*4170*/  IMAD R37, R21, R14, R37 ;  /* 0x0000000e15257224 */ /* 0x000fe400078e0225 */
[----:B------:R-:W2:Y:S04]  /*4180*/  LDG.E.64 R14, desc[UR36][R30.64] ;  /* 0x000000241e0e7981 */ /* 0x000ea8000c1e1b00 */
[----:B------:R-:W2:Y:S01]  /*4190*/  LDL.64 R20, [R6] ;  /* 0x0000000006147983 */ /* 0x000ea20000100a00 */
[----:B------:R-:W-:Y:S01]  /*41a0*/  IADD3 R28, P1, PT, R30, R13, RZ ;  /* 0x0000000d1e1c7210 */ /* 0x000fe20007f3e0ff */
[----:B------:R-:W-:-:S04]  /*41b0*/  IMAD.IADD R27, R27, 0x1, R37 ;  /* 0x000000011b1b7824 */ /* 0x000fc800078e0225 */
[----:B------:R-:W-:Y:S02]  /*41c0*/  IMAD.X R29, R31, 0x1, R35, P1 ;  /* 0x000000011f1d7824 */ /* 0x000fe400008e0623 */
[----:B--2---:R-:W-:Y:S02]  /*41d0*/  IMAD R37, R15, R20, RZ ;  /* 0x000000140f257224 */ /* 0x004fe400078e02ff */
[----:B------:R-:W-:-:S04]  /*41e0*/  IMAD.WIDE.U32 R26, R20, R14, R26 ;  /* 0x0000000e141a7225 */ /* 0x000fc800078e001a */
[----:B------:R-:W-:Y:S02]  /*41f0*/  IMAD R37, R21, R14, R37 ;  /* 0x0000000e15257224 */ /* 0x000fe400078e0225 */
[----:B------:R-:W2:Y:S04]  /*4200*/  LDG.E.64 R14, desc[UR36][R28.64] ;  /* 0x000000241c0e7981 */ /* 0x000ea8000c1e1b00 */
[----:B------:R-:W2:Y:S01]  /*4210*/  LDL.64 R20, [R6+0x8] ;  /* 0x0000080006147983 */ /* 0x000ea20000100a00 */
[----:B------:R-:W-:Y:S01]  /*4220*/  IADD3 R30, P1, PT, R28, R13, RZ ;  /* 0x0000000d1c1e7210 */ /* 0x000fe20007f3e0ff */
[----:B------:R-:W-:-:S04]  /*4230*/  IMAD.IADD R27, R27, 0x1, R37 ;  /* 0x000000011b1b7824 */ /* 0x000fc800078e0225 */
[----:B------:R-:W-:Y:S02]  /*4240*/  IMAD.X R31, R29, 0x1, R35, P1 ;  /* 0x000000011d1f7824 */ /* 0x000fe400008e0623 */
[----:B------:R-:W3:Y:S01]  /*4250*/  LDL.64 R28, [R6+0x18] ;  /* 0x00001800061c7983 */ /* 0x000ee20000100a00 */
[----:B--2---:R-:W-:Y:S02]  /*4260*/  IMAD R37, R15, R20, RZ ;  /* 0x000000140f257224 */ /* 0x004fe400078e02ff */
[----:B------:R-:W-:-:S04]  /*4270*/  IMAD.WIDE.U32 R26, R20, R14, R26 ;  /* 0x0000000e141a7225 */ /* 0x000fc800078e001a */
[----:B------:R-:W-:Y:S02]  /*4280*/  IMAD R37, R21, R14, R37 ;  /* 0x0000000e15257224 */ /* 0x000fe400078e0225 */
[----:B------:R-:W2:Y:S04]  /*4290*/  LDG.E.64 R14, desc[UR36][R30.64] ;  /* 0x000000241e0e7981 */ /* 0x000ea8000c1e1b00 */
[----:B------:R-:W2:Y:S01]  /*42a0*/  LDL.64 R20, [R6+0x10] ;  /* 0x0000100006147983 */ /* 0x000ea20000100a00 */
[----:B------:R-:W-:Y:S02]  /*42b0*/  IMAD.IADD R27, R27, 0x1, R37 ;  /* 0x000000011b1b7824 */ /* 0x000fe400078e0225 */
[----:B--2---:R-:W-:Y:S02]  /*42c0*/  IMAD R37, R15, R20, RZ ;  /* 0x000000140f257224 */ /* 0x004fe400078e02ff */
[----:B------:R-:W-:-:S04]  /*42d0*/  IMAD.WIDE.U32 R26, R20, R14, R26 ;  /* 0x0000000e141a7225 */ /* 0x000fc800078e001a */
[----:B------:R-:W-:Y:S01]  /*42e0*/  IMAD R37, R21, R14, R37 ;  /* 0x0000000e15257224 */ /* 0x000fe200078e0225 */
[----:B------:R-:W-:-:S05]  /*42f0*/  IADD3 R14, P1, PT, R30, R13, RZ ;  /* 0x0000000d1e0e7210 */ /* 0x000fca0007f3e0ff */
[----:B------:R-:W-:-:S05]  /*4300*/  IMAD.X R15, R31, 0x1, R35, P1 ;  /* 0x000000011f0f7824 */ /* 0x000fca00008e0623 */
[----:B------:R-:W3:Y:S01]  /*4310*/  LDG.E.64 R20, desc[UR36][R14.64] ;  /* 0x000000240e147981 */ /* 0x000ee2000c1e1b00 */
[----:B------:R-:W-:Y:S02]  /*4320*/  IMAD.IADD R27, R27, 0x1, R37 ;  /* 0x000000011b1b7824 */ /* 0x000fe400078e0225 */
[----:B---3--:R-:W-:Y:S02]  /*4330*/  IMAD R31, R21, R28, RZ ;  /* 0x0000001c151f7224 */ /* 0x008fe400078e02ff */
[----:B------:R-:W-:Y:S01]  /*4340*/  IMAD.WIDE.U32 R26, R28, R20, R26 ;  /* 0x000000141c1a7225 */ /* 0x000fe200078e001a */
[----:B------:R-:W-:-:S03]  /*4350*/  IADD3 R28, P1, PT, R14, R13, RZ ;  /* 0x0000000d0e1c7210 */ /* 0x000fc60007f3e0ff */
[----:B------:R-:W-:Y:S02]  /*4360*/  IMAD R31, R29, R20, R31 ;  /* 0x000000141d1f7224 */ /* 0x000fe400078e021f */
[----:B------:R-:W-:Y:S01]  /*4370*/  IMAD.X R29, R15, 0x1, R35, P1 ;  /* 0x000000010f1d7824 */ /* 0x000fe200008e0623 */
[----:B------:R-:W-:Y:S01]  /*4380*/  IADD3 R30, P1, PT, R28, R13, RZ ;  /* 0x0000000d1c1e7210 */ /* 0x000fe20007f3e0ff */
[----:B------:R-:W2:Y:S01]  /*4390*/  LDL.64 R14, [R6+0x20] ;  /* 0x00002000060e7983 */ /* 0x000ea20000100a00 */
[----:B------:R-:W-:-:S03]  /*43a0*/  IMAD.IADD R27, R27, 0x1, R31 ;  /* 0x000000011b1b7824 */ /* 0x000fc600078e021f */
[----:B------:R-:W2:Y:S01]  /*43b0*/  LDG.E.64 R20, desc[UR36][R28.64] ;  /* 0x000000241c147981 */ /* 0x000ea2000c1e1b00 */
[----:B------:R-:W-:-:S06]  /*43c0*/  IMAD.X R31, R29, 0x1, R35, P1 ;  /* 0x000000011d1f7824 */ /* 0x000fcc00008e0623 */
[----:B------:R-:W3:Y:S04]  /*43d0*/  LDG.E.64 R30, desc[UR36][R30.64] ;  /* 0x000000241e1e7981 */ /* 0x000ee8000c1e1b00 */
[----:B------:R0:W3:Y:S01]  /*43e0*/  LDL.64 R28, [R6+0x28] ;  /* 0x00002800061c7983 */ /* 0x0000e20000100a00 */
[----:B------:R-:W-:-:S04]  /*43f0*/  IADD3 R32, P1, PT, R32, -0x8, RZ ;  /* 0xfffffff820207810 */ /* 0x000fc80007f3e0ff */
[----:B------:R-:W-:Y:S02]  /*4400*/  IADD3.X R34, PT, PT, R34, -0x1, RZ, P1, !PT ;  /* 0xffffffff22227810 */ /* 0x000fe40000ffe4ff */
[----:B------:R-:W-:-:S04]  /*4410*/  ISETP.NE.U32.AND P1, PT, R32, RZ, PT ;  /* 0x000000ff2000720c */ /* 0x000fc80003f25070 */
[----:B------:R-:W-:Y:S02]  /*4420*/  ISETP.NE.AND.EX P1, PT, R34, RZ, PT, P1 ;  /* 0x000000ff2200720c */ /* 0x000fe40003f25310 */
[----:B------:R-:W-:Y:S01]  /*4430*/  LEA R7, P2, R12, R7, 0x6 ;  /* 0x000000070c077211 */ /* 0x000fe200078430ff */
[----:B0-----:R-:W-:-:S04]  /*4440*/  VIADD R6, R6, 0x40 ;  /* 0x0000004006067836 */ /* 0x001fc80000000000 */
[----:B------:R-:W-:Y:S02]  /*4450*/  IMAD.X R33, R33, 0x1, R36, P2 ;  /* 0x0000000121217824 */ /* 0x000fe400010e0624 */
[----:B--2---:R-:W-:-:S04]  /*4460*/  IMAD R21, R21, R14, RZ ;  /* 0x0000000e15157224 */ /* 0x004fc800078e02ff */
[-C--:B------:R-:W-:Y:S02]  /*4470*/  IMAD R15, R15, R20.reuse, R21 ;  /* 0x000000140f0f7224 */ /* 0x080fe400078e0215 */
[----:B------:R-:W-:-:S04]  /*4480*/  IMAD.WIDE.U32 R20, R14, R20, R26 ;  /* 0x000000140e147225 */ /* 0x000fc800078e001a */
[----:B------:R-:W-:Y:S02]  /*4490*/  IMAD.IADD R21, R21, 0x1, R15 ;  /* 0x0000000115157824 */ /* 0x000fe400078e020f */
[----:B---3--:R-:W-:Y:S02]  /*44a0*/  IMAD R15, R31, R28, RZ ;  /* 0x0000001c1f0f7224 */ /* 0x008fe400078e02ff */
[----:B------:R-:W-:-:S04]  /*44b0*/  IMAD.WIDE.U32 R26, R28, R30, R20 ;  /* 0x0000001e1c1a7225 */ /* 0x000fc800078e0014 */
[----:B------:R-:W-:-:S04]  /*44c0*/  IMAD R15, R29, R30, R15 ;  /* 0x0000001e1d0f7224 */ /* 0x000fc800078e020f */
[----:B------:R-:W-:Y:S01]  /*44d0*/  IMAD.IADD R27, R27, 0x1, R15 ;  /* 0x000000011b1b7824 */ /* 0x000fe200078e020f */
[----:B------:R-:W-:Y:S06]  /*44e0*/  @P1 BRA `(.L_x_1417) ;  /* 0xfffffff800e01947 */ /* 0x000fec000383ffff */
[----:B------:R-:W-:Y:S05]  /*44f0*/  BSYNC.RECONVERGENT B1 ;  /* 0x0000000000017941 */ /* 0x000fea0003800200 */
.L_x_1416:
[----:B------:R-:W-:Y:S05]  /*4500*/  @!P0 BRA `(.L_x_1415) ;  /* 0x00000004008c8947 */ /* 0x000fea0003800000 */
[----:B------:R-:W0:Y:S01]  /*4510*/  LDC.64 R6, c[0x0][0x3e0] ;  /* 0x0000f800ff067b82 */ /* 0x000e220000000a00 */
[----:B------:R-:W-:Y:S02]  /*4520*/  ISETP.GE.U32.AND P1, PT, R4, 0x4, PT ;  /* 0x000000040400780c */ /* 0x000fe40003f26070 */
[----:B------:R-:W-:Y:S02]  /*4530*/  ISETP.NE.U32.AND P0, PT, R3, RZ, PT ;  /* 0x000000ff0300720c */ /* 0x000fe40003f05070 */
[----:B------:R-:W-:Y:S02]  /*4540*/  ISETP.GE.U32.AND.EX P1, PT, RZ, RZ, PT, P1 ;  /* 0x000000ffff00720c */ /* 0x000fe40003f26110 */
[----:B------:R-:W-:-:S11]  /*4550*/  ISETP.NE.AND.EX P0, PT, RZ, RZ, PT, P0 ;  /* 0x000000ffff00720c */ /* 0x000fd60003f05300 */
[----:B------:R-:W-:Y:S05]  /*4560*/  @!P1 BRA `(.L_x_1418) ;  /* 0x0000000000b09947 */ /* 0x000fea0003800000 */
[----:B------:R-:W1:Y:S01]  /*4570*/  LDCU.64 UR4, c[0x0][0x388] ;  /* 0x00007100ff0477ac */ /* 0x000e620008000a00 */
[-C--:B0-----:R-:W-:Y:S02]  /*4580*/  IMAD R12, R25, R6.reuse, RZ ;  /* 0x00000006190c7224 */ /* 0x081fe400078e02ff */
[----:B------:R-:W-:Y:S02]  /*4590*/  IMAD.MOV.U32 R10, RZ, RZ, R8 ;  /* 0x000000ffff0a7224 */ /* 0x000fe400078e0008 */
[C---:B------:R-:W-:Y:S02]  /*45a0*/  IMAD R13, R0.reuse, R7, R12 ;  /* 0x00000007000d7224 */ /* 0x040fe400078e020c */
[----:B------:R-:W-:-:S04]  /*45b0*/  IMAD.WIDE.U32 R14, R0, R6, R10 ;  /* 0x00000006000e7225 */ /* 0x000fc800078e000a */
[----:B------:R-:W-:Y:S02]  /*45c0*/  IMAD.IADD R15, R15, 0x1, R13 ;  /* 0x000000010f0f7824 */ /* 0x000fe400078e020d */
[----:B------:R-:W-:-:S04]  /*45d0*/  IMAD.WIDE.U32 R12, R6, 0x8, RZ ;  /* 0x00000008060c7825 */ /* 0x000fc800078e00ff */
[----:B------:R-:W-:Y:S01]  /*45e0*/  IMAD.U32 R34, R0, 0x8, R1 ;  /* 0x0000000800227824 */ /* 0x000fe200078e0001 */
[----:B-1----:R-:W-:Y:S01]  /*45f0*/  LEA R36, P1, R14, UR4, 0x3 ;  /* 0x000000040e247c11 */ /* 0x002fe2000f8218ff */
[----:B------:R-:W-:-:S03]  /*4600*/  IMAD.SHL.U32 R35, R7, 0x8, RZ ;  /* 0x0000000807237824 */ /* 0x000fc600078e00ff */
[----:B------:R-:W-:Y:S01]  /*4610*/  LEA.HI.X R37, R14, UR5, R15, 0x3, P1 ;  /* 0x000000050e257c11 */ /* 0x000fe200088f1c0f */
[----:B------:R-:W-:Y:S01]  /*4620*/  IMAD.IADD R35, R13, 0x1, R35 ;  /* 0x000000010d237824 */ /* 0x000fe200078e0223 */
[----:B------:R-:W-:Y:S01]  /*4630*/  IADD3 R14, P1, PT, R36, R12, RZ ;  /* 0x0000000c240e7210 */ /* 0x000fe20007f3e0ff */
[----:B------:R-:W2:Y:S04]  /*4640*/  LDL.64 R32, [R34+0x18] ;  /* 0x0000180022207983 */ /* 0x000ea80000100a00 */
[----:B------:R-:W2:Y:S01]  /*4650*/  LDG.E.64 R30, desc[UR36][R36.64] ;  /* 0x00000024241e7981 */ /* 0x000ea2000c1e1b00 */
[----:B------:R-:W-:-:S03]  /*4660*/  IMAD.X R15, R35, 0x1, R37, P1 ;  /* 0x00000001230f7824 */ /* 0x000fc600008e0625 */
[----:B------:R-:W3:Y:S04]  /*4670*/  LDL.64 R28, [R34+0x20] ;  /* 0x00002000221c7983 */ /* 0x000ee80000100a00 */
[----:B------:R-:W3:Y:S01]  /*4680*/  LDG.E.64 R20, desc[UR36][R14.64] ;  /* 0x000000240e147981 */ /* 0x000ee2000c1e1b00 */
[----:B--2---:R-:W-:Y:S02]  /*4690*/  IMAD R13, R31, R32, RZ ;  /* 0x000000201f0d7224 */ /* 0x004fe400078e02ff */
[----:B------:R-:W-:-:S04]  /*46a0*/  IMAD.WIDE.U32 R26, R32, R30, R26 ;  /* 0x0000001e201a7225 */ /* 0x000fc800078e001a */
[----:B------:R-:W-:Y:S01]  /*46b0*/  IMAD R13, R33, R30, R13 ;  /* 0x0000001e210d7224 */ /* 0x000fe200078e020d */
[----:B------:R-:W-:Y:S01]  /*46c0*/  IADD3 R30, P1, PT, R14, R12, RZ ;  /* 0x0000000c0e1e7210 */ /* 0x000fe20007f3e0ff */
[----:B------:R-:W2:Y:S02]  /*46d0*/  LDL.64 R32, [R34+0x30] ;  /* 0x0000300022207983 */ /* 0x000ea40000100a00 */
[----:B------:R-:W-:Y:S02]  /*46e0*/  IMAD.IADD R27, R27, 0x1, R13 ;  /* 0x000000011b1b7824 */ /* 0x000fe400078e020d */
[----:B---3--:R-:W-:Y:S02]  /*46f0*/  IMAD R13, R21, R28, RZ ;  /* 0x0000001c150d7224 */ /* 0x008fe400078e02ff */
[----:B------:R-:W-:Y:S01]  /*4700*/  IMAD.X R31, R15, 0x1, R35, P1 ;  /* 0x000000010f1f7824 */ /* 0x000fe200008e0623 */
[----:B------:R-:W-:Y:S01]  /*4710*/  IADD3 R12, P2, PT, R30, R12, RZ ;  /* 0x0000000c1e0c7210 */ /* 0x000fe20007f5e0ff */
[----:B------:R-:W-:-:S02]  /*4720*/  IMAD R29, R29, R20, R13 ;  /* 0x000000141d1d7224 */ /* 0x000fc400078e020d */
[----:B------:R-:W-:Y:S01]  /*4730*/  IMAD.WIDE.U32 R20, R28, R20, R26 ;  /* 0x000000141c147225 */ /* 0x000fe200078e001a */
[----:B------:R-:W3:Y:S04]  /*4740*/  LDG.E.64 R14, desc[UR36][R30.64] ;  /* 0x000000241e0e7981 */ /* 0x000ee8000c1e1b00 */
[----:B------:R-:W3:Y:S01]  /*4750*/  LDL.64 R26, [R34+0x28] ;  /* 0x00002800221a7983 */ /* 0x000ee20000100a00 */
[----:B------:R-:W-:-:S06]  /*4760*/  IMAD.X R13, R31, 0x1, R35, P2 ;  /* 0x000000011f0d7824 */ /* 0x000fcc00010e0623 */
[----:B------:R-:W2:Y:S01]  /*4770*/  LDG.E.64 R12, desc[UR36][R12.64] ;  /* 0x000000240c0c7981 */ /* 0x000ea2000c1e1b00 */
[----:B------:R-:W-:Y:S01]  /*4780*/  IMAD.IADD R21, R21, 0x1, R29 ;  /* 0x0000000115157824 */ /* 0x000fe200078e021d */
[----:B------:R-:W-:-:S05]  /*4790*/  IADD3 R0, P1, PT, R0, 0x4, RZ ;  /* 0x0000000400007810 */ /* 0x000fca0007f3e0ff */
[----:B------:R-:W-:Y:S02]  /*47a0*/  IMAD.X R25, RZ, RZ, R25, P1 ;  /* 0x000000ffff197224 */ /* 0x000fe400008e0619 */
[----:B---3--:R-:W-:-:S04]  /*47b0*/  IMAD R15, R15, R26, RZ ;  /* 0x0000001a0f0f7224 */ /* 0x008fc800078e02ff */
[-C--:B------:R-:W-:Y:S02]  /*47c0*/  IMAD R27, R27, R14.reuse, R15 ;  /* 0x0000000e1b1b7224 */ /* 0x080fe400078e020f */
[----:B------:R-:W-:-:S04]  /*47d0*/  IMAD.WIDE.U32 R14, R26, R14, R20 ;  /* 0x0000000e1a0e7225 */ /* 0x000fc800078e0014 */
[----:B--2---:R-:W-:Y:S02]  /*47e0*/  IMAD R21, R13, R32, RZ ;  /* 0x000000200d157224 */ /* 0x004fe400078e02ff */
[----:B------:R-:W-:Y:S02]  /*47f0*/  IMAD.IADD R15, R15, 0x1, R27 ;  /* 0x000000010f0f7824 */ /* 0x000fe400078e021b */
[-C--:B------:R-:W-:Y:S02]  /*4800*/  IMAD R21, R33, R12.reuse, R21 ;  /* 0x0000000c21157224 */ /* 0x080fe400078e0215 */
[----:B------:R-:W-:-:S04]  /*4810*/  IMAD.WIDE.U32 R26, R32, R12, R14 ;  /* 0x0000000c201a7225 */ /* 0x000fc800078e000e */
[----:B------:R-:W-:-:S07]  /*4820*/  IMAD.IADD R27, R27, 0x1, R21 ;  /* 0x000000011b1b7824 */ /* 0x000fce00078e0215 */
.L_x_1418:
[----:B------:R-:W-:Y:S05]  /*4830*/  @!P0 BRA `(.L_x_1415) ;  /* 0x0000000000c08947 */ /* 0x000fea0003800000 */
[----:B------:R-:W-:Y:S02]  /*4840*/  ISETP.NE.U32.AND P1, PT, R3, 0x1, PT ;  /* 0x000000010300780c */ /* 0x000fe40003f25070 */
[----:B------:R-:W-:Y:S02]  /*4850*/  LOP3.LUT R12, R5, 0x1, RZ, 0xc0, !PT ;  /* 0x00000001050c7812 */ /* 0x000fe400078ec0ff */
[----:B------:R-:W-:Y:S02]  /*4860*/  ISETP.NE.AND.EX P1, PT, RZ, RZ, PT, P1 ;  /* 0x000000ffff00720c */ /* 0x000fe40003f25310 */
[----:B------:R-:W-:-:S04]  /*4870*/  ISETP.NE.U32.AND P0, PT, R12, 0x1, PT ;  /* 0x000000010c00780c */ /* 0x000fc80003f05070 */
[----:B------:R-:W-:-:S07]  /*4880*/  ISETP.NE.U32.AND.EX P0, PT, RZ, RZ, PT, P0 ;  /* 0x000000ffff00720c */ /* 0x000fce0003f05100 */
[----:B------:R-:W-:Y:S06]  /*4890*/  @!P1 BRA `(.L_x_1419) ;  /* 0x0000000000689947 */ /* 0x000fec0003800000 */
[----:B------:R-:W1:Y:S01]  /*48a0*/  LDCU.64 UR4, c[0x0][0x388] ;  /* 0x00007100ff0477ac */ /* 0x000e620008000a00 */
[-C--:B0-----:R-:W-:Y:S02]  /*48b0*/  IMAD R14, R25, R6.reuse, RZ ;  /* 0x00000006190e7224 */ /* 0x081fe400078e02ff */
[----:B------:R-:W-:Y:S02]  /*48c0*/  IMAD.MOV.U32 R12, RZ, RZ, R8 ;  /* 0x000000ffff0c7224 */ /* 0x000fe400078e0008 */
[----:B------:R-:W-:Y:S02]  /*48d0*/  IMAD.MOV.U32 R13, RZ, RZ, R11 ;  /* 0x000000ffff0d7224 */ /* 0x000fe400078e000b */
[C---:B------:R-:W-:Y:S02]  /*48e0*/  IMAD R15, R0.reuse, R7, R14 ;  /* 0x00000007000f7224 */ /* 0x040fe400078e020e */
[----:B------:R-:W-:-:S04]  /*48f0*/  IMAD.WIDE.U32 R12, R0, R6, R12 ;  /* 0x00000006000c7225 */ /* 0x000fc800078e000c */
[----:B------:R-:W-:Y:S02]  /*4900*/  IMAD.IADD R15, R13, 0x1, R15 ;  /* 0x000000010d0f7824 */ /* 0x000fe400078e020f */
[----:B------:R-:W-:Y:S01]  /*4910*/  IMAD.U32 R32, R0, 0x8, R1 ;  /* 0x0000000800207824 */ /* 0x000fe200078e0001 */
[----:B-1----:R-:W-:-:S04]  /*4920*/  LEA R30, P1, R12, UR4, 0x3 ;  /* 0x000000040c1e7c11 */ /* 0x002fc8000f8218ff */
[----:B------:R-:W2:Y:S01]  /*4930*/  LDL.64 R20, [R32+0x20] ;  /* 0x0000200020147983 */ /* 0x000ea20000100a00 */
[----:B------:R-:W-:Y:S02]  /*4940*/  LEA.HI.X R31, R12, UR5, R15, 0x3, P1 ;  /* 0x000000050c1f7c11 */ /* 0x000fe400088f1c0f */
[C---:B------:R-:W-:Y:S01]  /*4950*/  LEA R28, P1, R6.reuse, R30, 0x3 ;  /* 0x0000001e061c7211 */ /* 0x040fe200078218ff */
[----:B------:R-:W3:Y:S04]  /*4960*/  LDL.64 R12, [R32+0x18] ;  /* 0x00001800200c7983 */ /* 0x000ee80000100a00 */
[----:B------:R-:W3:Y:S01]  /*4970*/  LDG.E.64 R14, desc[UR36][R30.64] ;  /* 0x000000241e0e7981 */ /* 0x000ee2000c1e1b00 */
[----:B------:R-:W-:-:S06]  /*4980*/  LEA.HI.X R29, R6, R31, R7, 0x3, P1 ;  /* 0x0000001f061d7211 */ /* 0x000fcc00008f1c07 */
[----:B------:R-:W2:Y:S01]  /*4990*/  LDG.E.64 R28, desc[UR36][R28.64] ;  /* 0x000000241c1c7981 */ /* 0x000ea2000c1e1b00 */
[----:B------:R-:W-:-:S05]  /*49a0*/  IADD3 R0, P1, PT, R0, 0x2, RZ ;  /* 0x0000000200007810 */ /* 0x000fca0007f3e0ff */
[----:B------:R-:W-:Y:S02]  /*49b0*/  IMAD.X R25, RZ, RZ, R25, P1 ;  /* 0x000000ffff197224 */ /* 0x000fe400008e0619 */
[----:B---3--:R-:W-:Y:S02]  /*49c0*/  IMAD R15, R15, R12, RZ ;  /* 0x0000000c0f0f7224 */ /* 0x008fe400078e02ff */
[----:B------:R-:W-:-:S04]  /*49d0*/  IMAD.WIDE.U32 R26, R12, R14, R26 ;  /* 0x0000000e0c1a7225 */ /* 0x000fc800078e001a */
[----:B------:R-:W-:Y:S02]  /*49e0*/  IMAD R15, R13, R14, R15 ;  /* 0x0000000e0d0f7224 */ /* 0x000fe400078e020f */
[----:B--2---:R-:W-:Y:S02]  /*49f0*/  IMAD R13, R29, R20, RZ ;  /* 0x000000141d0d7224 */ /* 0x004fe400078e02ff */
[----:B------:R-:W-:Y:S02]  /*4a00*/  IMAD.IADD R27, R27, 0x1, R15 ;  /* 0x000000011b1b7824 */ /* 0x000fe400078e020f */
[-C--:B------:R-:W-:Y:S02]  /*4a10*/  IMAD R13, R21, R28.reuse, R13 ;  /* 0x0000001c150d7224 */ /* 0x080fe400078e020d */
[----:B------:R-:W-:-:S04]  /*4a20*/  IMAD.WIDE.U32 R26, R20, R28, R26 ;  /* 0x0000001c141a7225 */ /* 0x000fc800078e001a */
[----:B------:R-:W-:-:S07]  /*4a30*/  IMAD.IADD R27, R27, 0x1, R13 ;  /* 0x000000011b1b7824 */ /* 0x000fce00078e020d */
.L_x_1419:
[----:B------:R-:W-:Y:S05]  /*4a40*/  @P0 BRA `(.L_x_1415) ;  /* 0x00000000003c0947 */ /* 0x000fea0003800000 */
[----:B------:R-:W1:Y:S01]  /*4a50*/  LDCU.64 UR4, c[0x0][0x388] ;  /* 0x00007100ff0477ac */ /* 0x000e620008000a00 */
[-C--:B0-----:R-:W-:Y:S02]  /*4a60*/  IMAD R25, R25, R6.reuse, RZ ;  /* 0x0000000619197224 */ /* 0x081fe400078e02ff */
[----:B------:R-:W-:Y:S02]  /*4a70*/  IMAD.MOV.U32 R9, RZ, RZ, R11 ;  /* 0x000000ffff097224 */ /* 0x000fe400078e000b */
[C---:B------:R-:W-:Y:S02]  /*4a80*/  IMAD R7, R0.reuse, R7, R25 ;  /* 0x0000000700077224 */ /* 0x040fe400078e0219 */
[----:B------:R-:W-:-:S04]  /*4a90*/  IMAD.WIDE.U32 R8, R0, R6, R8 ;  /* 0x0000000600087225 */ /* 0x000fc800078e0008 */
[----:B------:R-:W-:Y:S02]  /*4aa0*/  IMAD.IADD R7, R9, 0x1, R7 ;  /* 0x0000000109077824 */ /* 0x000fe400078e0207 */
[----:B------:R-:W-:Y:S01]  /*4ab0*/  IMAD.U32 R6, R0, 0x8, R1 ;  /* 0x0000000800067824 */ /* 0x000fe200078e0001 */
[----:B-1----:R-:W-:-:S04]  /*4ac0*/  LEA R10, P0, R8, UR4, 0x3 ;  /* 0x00000004080a7c11 */ /* 0x002fc8000f8018ff */
[----:B------:R-:W-:Y:S02]  /*4ad0*/  LEA.HI.X R11, R8, UR5, R7, 0x3, P0 ;  /* 0x00000005080b7c11 */ /* 0x000fe400080f1c07 */
[----:B------:R-:W2:Y:S04]  /*4ae0*/  LDL.64 R6, [R6+0x18] ;  /* 0x0000180006067983 */ /* 0x000ea80000100a00 */
[----:B------:R-:W2:Y:S02]  /*4af0*/  LDG.E.64 R8, desc[UR36][R10.64] ;  /* 0x000000240a087981 */ /* 0x000ea4000c1e1b00 */
[----:B--2---:R-:W-:Y:S02]  /*4b00*/  IMAD R9, R9, R6, RZ ;  /* 0x0000000609097224 */ /* 0x004fe400078e02ff */
[----:B------:R-:W-:-:S04]  /*4b10*/  IMAD.WIDE.U32 R26, R6, R8, R26 ;  /* 0x00000008061a7225 */ /* 0x000fc800078e001a */
[----:B------:R-:W-:-:S04]  /*4b20*/  IMAD R9, R7, R8, R9 ;  /* 0x0000000807097224 */ /* 0x000fc800078e0209 */
[----:B------:R-:W-:-:S07]  /*4b30*/  IMAD.IADD R27, R27, 0x1, R9 ;  /* 0x000000011b1b7824 */ /* 0x000fce00078e0209 */
.L_x_1415:
[----:B------:R-:W-:Y:S05]  /*4b40*/  BSYNC.RECONVERGENT B0 ;  /* 0x0000000000007941 */ /* 0x000fea0003800200 */
.L_x_1414:
[----:B------:R-:W-:Y:S01]  /*4b50*/  VIADD R25, R2, 0x80 ;  /* 0x0000008002197836 */ /* 0x000fe20000000000 */
[----:B------:R-:W-:Y:S01]  /*4b60*/  BSSY.RECONVERGENT B0, `(.L_x_1420) ;  /* 0x00000d3000007945 */ /* 0x000fe20003800200 */
[----:B---345:R-:W-:Y:S02]  /*4b70*/  IMAD.MOV.U32 R8, RZ, RZ, R26 ;  /* 0x000000ffff087224 */ /* 0x038fe400078e001a */
[----:B------:R-:W-:Y:S01]  /*4b80*/  IMAD.MOV.U32 R9, RZ, RZ, R27 ;  /* 0x000000ffff097224 */ /* 0x000fe200078e001b */
[----:B------:R-:W-:-:S13]  /*4b90*/  ISETP.GE.AND P0, PT, R25, UR38, PT ;  /* 0x0000002619007c0c */ /* 0x000fda000bf06270 */
[----:B------:R-:W-:Y:S05]  /*4ba0*/  @P0 BRA `(.L_x_1421) ;  /* 0x0000000c00380947 */ /* 0x000fea0003800000 */
[----:B------:R-:W1:Y:S01]  /*4bb0*/  LDCU UR4, c[0x0][0x39c] ;  /* 0x00007380ff0477ac */ /* 0x000e620008000800 */
[----:B------:R-:W-:Y:S02]  /*4bc0*/  ISETP.GE.U32.AND P0, PT, R5, 0x1, PT ;  /* 0x000000010500780c */ /* 0x000fe40003f06070 */
[----:B------:R-:W-:Y:S01]  /*4bd0*/  CS2R R28, SRZ ;  /* 0x00000000001c7805 */ /* 0x000fe2000001ff00 */
[----:B------:R-:W0:Y:S01]  /*4be0*/  LDCU.64 UR6, c[0x0][0x390] ;  /* 0x00007200ff0677ac */ /* 0x000e220008000a00 */
[----:B-1----:R-:W-:Y:S02]  /*4bf0*/  IMAD.U32 R0, RZ, RZ, UR4 ;  /* 0x00000004ff007e24 */ /* 0x002fe4000f8e00ff */
[----:B0-----:R-:W-:-:S03]  /*4c00*/  IMAD R7, R19, UR6, RZ ;  /* 0x0000000613077c24 */ /* 0x001fc6000f8e02ff */
[----:B------:R-:W-:Y:S01]  /*4c10*/  ISETP.GE.AND.EX P0, PT, R0, RZ, PT, P0 ;  /* 0x000000ff0000720c */ /* 0x000fe20003f06300 */
[----:B------:R-:W-:-:S04]  /*4c20*/  IMAD.WIDE.U32 R10, R18, UR6, RZ ;  /* 0x00000006120a7c25 */ /* 0x000fc8000f8e00ff */
[----:B------:R-:W-:-:S08]  /*4c30*/  IMAD R7, R18, UR7, R7 ;  /* 0x0000000712077c24 */ /* 0x000fd0000f8e0207 */
        /* <DEDUP_REMOVED lines=26> */
.L_x_1423:
[----:B------:R-:W2:Y:S04]  /*4de0*/  LDG.E.64 R18, desc[UR36][R32.64] ;  /* 0x0000002420127981 */ /* 0x000ea8000c1e1b00 */
[----:B------:R-:W2:Y:S04]  /*4df0*/  LDL.64 R20, [R6+-0x10] ;  /* 0xfffff00006147983 */ /* 0x000ea80000100a00 */
[----:B------:R-:W3:Y:S01]  /*4e00*/  LDL.64 R26, [R6+-0x8] ;  /* 0xfffff800061a7983 */ /* 0x000ee20000100a00 */
[----:B--2---:R-:W-:Y:S02]  /*4e10*/  IMAD R19, R19, R20, RZ ;  /* 0x0000001413137224 */ /* 0x004fe400078e02ff */
[----:B------:R-:W-:Y:S01]  /*4e20*/  IMAD.WIDE.U32 R28, R20, R18, R28 ;  /* 0x00000012141c7225 */ /* 0x000fe200078e001c */
[----:B------:R-:W-:-:S03]  /*4e30*/  IADD3 R20, P1, PT, R32, R15, RZ ;  /* 0x0000000f20147210 */ /* 0x000fc60007f3e0ff */
[----:B------:R-:W-:Y:S02]  /*4e40*/  IMAD R35, R21, R18, R19 ;  /* 0x0000001215237224 */ /* 0x000fe400078e0213 */
[----:B------:R-:W-:-:S05]  /*4e50*/  IMAD.X R21, R33, 0x1, R34, P1 ;  /* 0x0000000121157824 */ /* 0x000fca00008e0622 */
[----:B------:R-:W3:Y:S01]  /*4e60*/  LDG.E.64 R18, desc[UR36][R20.64] ;  /* 0x0000002414127981 */ /* 0x000ee2000c1e1b00 */
[----:B------:R-:W-:Y:S02]  /*4e70*/  IMAD.IADD R29, R29, 0x1, R35 ;  /* 0x000000011d1d7824 */ /* 0x000fe400078e0223 */
[----:B---3--:R-:W-:Y:S02]  /*4e80*/  IMAD R35, R19, R26, RZ ;  /* 0x0000001a13237224 */ /* 0x008fe400078e02ff */
[----:B------:R-:W-:-:S04]  /*4e90*/  IMAD.WIDE.U32 R28, R26, R18, R28 ;  /* 0x000000121a1c7225 */ /* 0x000fc800078e001c */
[----:B------:R-:W-:Y:S01]  /*4ea0*/  IMAD R35, R27, R18, R35 ;  /* 0x000000121b237224 */ /* 0x000fe200078e0223 */
[----:B------:R-:W-:Y:S01]  /*4eb0*/  IADD3 R18, P1, PT, R20, R15, RZ ;  /* 0x0000000f14127210 */ /* 0x000fe20007f3e0ff */
[----:B------:R-:W2:Y:S04]  /*4ec0*/  LDL.64 R26, [R6] ;  /* 0x00000000061a7983 */ /* 0x000ea80000100a00 */
[----:B------:R-:W-:-:S05]  /*4ed0*/  IMAD.X R19, R21, 0x1, R34, P1 ;  /* 0x0000000115137824 */ /* 0x000fca00008e0622 */
[----:B------:R-:W2:Y:S01]  /*4ee0*/  LDG.E.64 R20, desc[UR36][R18.64] ;  /* 0x0000002412147981 */ /* 0x000ea2000c1e1b00 */
[----:B------:R-:W-:Y:S02]  /*4ef0*/  IMAD.IADD R29, R29, 0x1, R35 ;  /* 0x000000011d1d7824 */ /* 0x000fe400078e0223 */
[----:B--2---:R-:W-:Y:S02]  /*4f00*/  IMAD R35, R21, R26, RZ ;  /* 0x0000001a15237224 */ /* 0x004fe400078e02ff */
[----:B------:R-:W-:-:S04]  /*4f10*/  IMAD.WIDE.U32 R28, R26, R20, R28 ;  /* 0x000000141a1c7225 */ /* 0x000fc800078e001c */
[----:B------:R-:W-:Y:S01]  /*4f20*/  IMAD R35, R27, R20, R35 ;  /* 0x000000141b237224 */ /* 0x000fe200078e0223 */
[----:B------:R-:W-:Y:S01]  /*4f30*/  IADD3 R20, P1, PT, R18, R15, RZ ;  /* 0x0000000f12147210 */ /* 0x000fe20007f3e0ff */
[----:B------:R-:W2:Y:S04]  /*4f40*/  LDL.64 R26, [R6+0x8] ;  /* 0x00000800061a7983 */ /* 0x000ea80000100a00 */
        /* <DEDUP_REMOVED lines=31> */
[----:B------:R0:W2:Y:S04]  /*5140*/  LDL.64 R26, [R6+0x28] ;  /* 0x00002800061a7983 */ /* 0x0000a80000100a00 */
[----:B------:R-:W-:-:S06]  /*5150*/  IMAD.X R21, R19, 0x1, R34, P1 ;  /* 0x0000000113157824 */ /* 0x000fcc00008e0622 */
[----:B------:R-:W2:Y:S01]  /*5160*/  LDG.E.64 R20, desc[UR36][R20.64] ;  /* 0x0000002414147981 */ /* 0x000ea2000c1e1b00 */
[----:B------:R-:W-:-:S04]  /*5170*/  IADD3 R7, P1, PT, R7, -0x8, RZ ;  /* 0xfffffff807077810 */ /* 0x000fc80007f3e0ff */
[----:B------:R-:W-:Y:S02]  /*5180*/  IADD3.X R30, PT, PT, R30, -0x1, RZ, P1, !PT ;  /* 0xffffffff1e1e7810 */ /* 0x000fe40000ffe4ff */
[----:B------:R-:W-:-:S04]  /*5190*/  ISETP.NE.U32.AND P1, PT, R7, RZ, PT ;  /* 0x000000ff0700720c */ /* 0x000fc80003f25070 */
[----:B------:R-:W-:Y:S01]  /*51a0*/  ISETP.NE.AND.EX P1, PT, R30, RZ, PT, P1 ;  /* 0x000000ff1e00720c */ /* 0x000fe20003f25310 */
[----:B------:R-:W-:Y:S01]  /*51b0*/  IMAD.IADD R29, R29, 0x1, R35 ;  /* 0x000000011d1d7824 */ /* 0x000fe200078e0223 */
[----:B------:R-:W-:Y:S01]  /*51c0*/  LEA R32, P2, R14, R32, 0x6 ;  /* 0x000000200e207211 */ /* 0x000fe200078430ff */
[----:B0-----:R-:W-:-:S04]  /*51d0*/  VIADD R6, R6, 0x40 ;  /* 0x0000004006067836 */ /* 0x001fc80000000000 */
[----:B------:R-:W-:Y:S02]  /*51e0*/  IMAD.X R33, R33, 0x1, R36, P2 ;  /* 0x0000000121217824 */ /* 0x000fe400010e0624 */
[----:B--2---:R-:W-:Y:S02]  /*51f0*/  IMAD R19, R21, R26, RZ ;  /* 0x0000001a15137224 */ /* 0x004fe400078e02ff */
[----:B------:R-:W-:-:S04]  /*5200*/  IMAD.WIDE.U32 R28, R26, R20, R28 ;  /* 0x000000141a1c7225 */ /* 0x000fc800078e001c */
[----:B------:R-:W-:-:S04]  /*5210*/  IMAD R19, R27, R20, R19 ;  /* 0x000000141b137224 */ /* 0x000fc800078e0213 */
[----:B------:R-:W-:Y:S01]  /*5220*/  IMAD.IADD R29, R29, 0x1, R19 ;  /* 0x000000011d1d7824 */ /* 0x000fe200078e0213 */
[----:B------:R-:W-:Y:S06]  /*5230*/  @P1 BRA `(.L_x_1423) ;  /* 0xfffffff800e81947 */ /* 0x000fec000383ffff */
[----:B------:R-:W-:Y:S05]  /*5240*/  BSYNC.RECONVERGENT B1 ;  /* 0x0000000000017941 */ /* 0x000fea0003800200 */
.L_x_1422:
        /* <DEDUP_REMOVED lines=13> */
[----:B------:R-:W-:Y:S02]  /*5320*/  IMAD.U32 R30, R0, 0x8, R1 ;  /* 0x00000008001e7824 */ /* 0x000fe400078e0001 */
[----:B------:R-:W-:Y:S01]  /*5330*/  IMAD.SHL.U32 R37, R7, 0x8, RZ ;  /* 0x0000000807257824 */ /* 0x000fe200078e00ff */
[C---:B-1----:R-:W-:Y:S02]  /*5340*/  LEA R20, P1, R14.reuse, UR4, 0x3 ;  /* 0x000000040e147c11 */ /* 0x042fe4000f8218ff */
[----:B------:R-:W2:Y:S02]  /*5350*/  LDL.64 R34, [R30+0x18] ;  /* 0x000018001e227983 */ /* 0x000ea40000100a00 */
[----:B------:R-:W-:Y:S01]  /*5360*/  LEA.HI.X R21, R14, UR5, R15, 0x3, P1 ;  /* 0x000000050e157c11 */ /* 0x000fe200088f1c0f */
[----:B------:R-:W-:Y:S01]  /*5370*/  IMAD.WIDE.U32 R14, R6, 0x8, RZ ;  /* 0x00000008060e7825 */ /* 0x000fe200078e00ff */
[----:B------:R-:W3:Y:S03]  /*5380*/  LDL.64 R26, [R30+0x20] ;  /* 0x000020001e1a7983 */ /* 0x000ee60000100a00 */
[----:B------:R-:W-:Y:S01]  /*5390*/  IMAD.IADD R37, R15, 0x1, R37 ;  /* 0x000000010f257824 */ /* 0x000fe200078e0225 */
[----:B------:R-:W-:Y:S01]  /*53a0*/  IADD3 R18, P1, PT, R20, R14, RZ ;  /* 0x0000000e14127210 */ /* 0x000fe20007f3e0ff */
[----:B------:R-:W2:Y:S04]  /*53b0*/  LDG.E.64 R32, desc[UR36][R20.64] ;  /* 0x0000002414207981 */ /* 0x000ea8000c1e1b00 */
[----:B------:R-:W-:-:S05]  /*53c0*/  IMAD.X R19, R21, 0x1, R37, P1 ;  /* 0x0000000115137824 */ /* 0x000fca00008e0625 */
        /* <DEDUP_REMOVED lines=27> */
.L_x_1424:
        /* <DEDUP_REMOVED lines=20> */
[----:B------:R-:W2:Y:S01]  /*56c0*/  LDG.E.64 R14, desc[UR36][R32.64] ;  /* 0x00000024200e7981 */ /* 0x000ea2000c1e1b00 */
[----:B------:R-:W-:-:S06]  /*56d0*/  LEA.HI.X R27, R6, R33, R7, 0x3, P1 ;  /* 0x00000021061b7211 */ /* 0x000fcc00008f1c07 */
        /* <DEDUP_REMOVED lines=11> */
.L_x_1425:
        /* <DEDUP_REMOVED lines=16> */
.L_x_1421:
[----:B------:R-:W-:Y:S05]  /*5890*/  BSYNC.RECONVERGENT B0 ;  /* 0x0000000000007941 */ /* 0x000fea0003800200 */
.L_x_1420:
[----:B------:R-:W-:Y:S01]  /*58a0*/  VIADD R0, R2, 0x100 ;  /* 0x0000010002007836 */ /* 0x000fe20000000000 */
[----:B------:R-:W-:Y:S01]  /*58b0*/  BSSY.RECONVERGENT B0, `(.L_x_1426) ;  /* 0x00000d3000007945 */ /* 0x000fe20003800200 */
[----:B------:R-:W-:Y:S02]  /*58c0*/  IMAD.MOV.U32 R18, RZ, RZ, R28 ;  /* 0x000000ffff127224 */ /* 0x000fe400078e001c */
        /* <DEDUP_REMOVED lines=38> */
.L_x_1429:
        /* <DEDUP_REMOVED lines=71> */
.L_x_1428:
        /* <DEDUP_REMOVED lines=51> */
.L_x_1430:
        /* <DEDUP_REMOVED lines=33> */
.L_x_1431:
        /* <DEDUP_REMOVED lines=16> */
.L_x_1427:
[----:B------:R-:W-:Y:S05]  /*65e0*/  BSYNC.RECONVERGENT B0 ;  /* 0x0000000000007941 */ /* 0x000fea0003800200 */
.L_x_1426:
        /* <DEDUP_REMOVED lines=31> */
[----:B------:R-:W-:Y:S02]  /*67e0*/  ULOP3.LUT UR4, UR4, 0x7fffffff, URZ, 0xc0, !UPT ;  /* 0x7fffffff04047892 */ /* 0x000fe4000f8ec0ff */
[----:B------:R-:W-:-:S04]  /*67f0*/  IMAD.MOV.U32 R32, RZ, RZ, R0 ;  /* 0x000000ffff207224 */ /* 0x000fc800078e0000 */
[----:B------:R-:W-:Y:S02]  /*6800*/  IMAD.U32 R33, RZ, RZ, UR4 ;  /* 0x00000004ff217e24 */ /* 0x000fe4000f8e00ff */
[----:B------:R-:W-:Y:S01]  /*6810*/  IMAD.U32 R34, RZ, RZ, UR4 ;  /* 0x00000004ff227e24 */ /* 0x000fe2000f8e00ff */
[----:B-1----:R-:W-:-:S04]  /*6820*/  LEA R6, P1, R10, UR6, 0x3 ;  /* 0x000000060a067c11 */ /* 0x002fc8000f8218ff */
[----:B------:R-:W-:Y:S02]  /*6830*/  LEA.HI.X R7, R10, UR7, R13, 0x3, P1 ;  /* 0x000000070a077c11 */ /* 0x000fe400088f1c0d */
[C-C-:B0-----:R-:W-:Y:S02]  /*6840*/  SHF.L.U64.HI R35, R14.reuse, 0x3, R15.reuse ;  /* 0x000000030e237819 */ /* 0x141fe4000001020f */
[C---:B------:R-:W-:Y:S01]  /*6850*/  SHF.L.U64.HI R36, R14.reuse, 0x6, R15 ;  /* 0x000000060e247819 */ /* 0x040fe2000001020f */
[----:B------:R-:W-:-:S07]  /*6860*/  IMAD.SHL.U32 R15, R14, 0x8, RZ ;  /* 0x000000080e0f7824 */ /* 0x000fce00078e00ff */
.L_x_1435:
[----:B------:R-:W2:Y:S04]  /*6870*/  LDL.64 R22, [R24+-0x10] ;  /* 0xfffff00018167983 */ /* 0x000ea80000100a00 */
        /* <DEDUP_REMOVED lines=66> */
[----:B------:R-:W-:Y:S02]  /*6ca0*/  IMAD R21, R29, R30, R21 ;  /* 0x0000001e1d157224 */ /* 0x000fe400078e0215 */
[----:B------:R-:W-:Y:S02]  /*6cb0*/  IMAD.MOV.U32 R26, RZ, RZ, R22 ;  /* 0x000000ffff1a7224 */ /* 0x000fe400078e0016 */
[----:B------:R-:W-:Y:S01]  /*6cc0*/  IMAD.IADD R27, R23, 0x1, R21 ;  /* 0x00000001171b7824 */ /* 0x000fe200078e0215 */
[----:B------:R-:W-:Y:S06]  /*6cd0*/  @P1 BRA `(.L_x_1435) ;  /* 0xfffffff800e41947 */ /* 0x000fec000383ffff */
[----:B------:R-:W-:Y:S05]  /*6ce0*/  BSYNC.RECONVERGENT B1 ;  /* 0x0000000000017941 */ /* 0x000fea0003800200 */
.L_x_1434:
        /* <DEDUP_REMOVED lines=15> */
[----:B------:R-:W2:Y:S01]  /*6de0*/  LDL.64 R30, [R4+0x18] ;  /* 0x00001800041e7983 */ /* 0x000ea20000100a00 */
[----:B------:R-:W-:-:S05]  /*6df0*/  LEA.HI.X R35, R6, UR5, R7, 0x3, P1 ;  /* 0x0000000506237c11 */ /* 0x000fca00088f1c07 */
[----:B------:R-:W2:Y:S01]  /*6e00*/  LDG.E.64 R22, desc[UR36][R34.64] ;  /* 0x0000002422167981 */ /* 0x000ea2000c1e1b00 */
[----:B------:R-:W-:-:S04]  /*6e10*/  IMAD.WIDE.U32 R6, R14, 0x8, RZ ;  /* 0x000000080e067825 */ /* 0x000fc800078e00ff */
[----:B------:R-:W-:Y:S01]  /*6e20*/  IMAD.SHL.U32 R21, R15, 0x8, RZ ;  /* 0x000000080f157824 */ /* 0x000fe200078e00ff */
[----:B------:R-:W-:-:S03]  /*6e30*/  IADD3 R20, P1, PT, R34, R6, RZ ;  /* 0x0000000622147210 */ /* 0x000fc60007f3e0ff */
[----:B------:R-:W-:-:S04]  /*6e40*/  IMAD.IADD R7, R7, 0x1, R21 ;  /* 0x0000000107077824 */ /* 0x000fc800078e0215 */
[----:B------:R-:W-:Y:S02]  /*6e50*/  IMAD.X R21, R35, 0x1, R7, P1 ;  /* 0x0000000123157824 */ /* 0x000fe400008e0607 */
[----:B--2---:R-:W-:Y:S02]  /*6e60*/  IMAD R37, R23, R30, RZ ;  /* 0x0000001e17257224 */ /* 0x004fe400078e02ff */
[----:B------:R-:W-:Y:S01]  /*6e70*/  IMAD.WIDE.U32 R28, R30, R22, R26 ;  /* 0x000000161e1c7225 */ /* 0x000fe200078e001a */
[----:B------:R-:W-:Y:S01]  /*6e80*/  IADD3 R30, P1, PT, R20, R6, RZ ;  /* 0x00000006141e7210 */ /* 0x000fe20007f3e0ff */
[----:B------:R-:W2:Y:S02]  /*6e90*/  LDL.64 R26, [R4+0x20] ;  /* 0x00002000041a7983 */ /* 0x000ea40000100a00 */
[----:B------:R-:W-:Y:S02]  /*6ea0*/  IMAD R37, R31, R22, R37 ;  /* 0x000000161f257224 */ /* 0x000fe400078e0225 */
[----:B------:R-:W2:Y:S01]  /*6eb0*/  LDG.E.64 R22, desc[UR36][R20.64] ;  /* 0x0000002414167981 */ /* 0x000ea2000c1e1b00 */
[----:B------:R-:W-:Y:S01]  /*6ec0*/  IMAD.X R31, R21, 0x1, R7, P1 ;  /* 0x00000001151f7824 */ /* 0x000fe200008e0607 */
[----:B------:R-:W-:-:S04]  /*6ed0*/  IADD3 R6, P1, PT, R30, R6, RZ ;  /* 0x000000061e067210 */ /* 0x000fc80007f3e0ff */
[----:B------:R-:W3:Y:S01]  /*6ee0*/  LDG.E.64 R34, desc[UR36][R30.64] ;  /* 0x000000241e227981 */ /* 0x000ee2000c1e1b00 */
[----:B------:R-:W-:-:S03]  /*6ef0*/  IMAD.X R7, R31, 0x1, R7, P1 ;  /* 0x000000011f077824 */ /* 0x000fc600008e0607 */
[----:B------:R-:W3:Y:S04]  /*6f00*/  LDL.64 R20, [R4+0x28] ;  /* 0x0000280004147983 */ /* 0x000ee80000100a00 */
[----:B------:R-:W4:Y:S04]  /*6f10*/  LDG.E.64 R6, desc[UR36][R6.64] ;  /* 0x0000002406067981 */ /* 0x000f28000c1e1b00 */
[----:B------:R-:W4:Y:S01]  /*6f20*/  LDL.64 R30, [R4+0x30] ;  /* 0x00003000041e7983 */ /* 0x000f220000100a00 */
[----:B------:R-:W-:Y:S01]  /*6f30*/  IMAD.IADD R29, R29, 0x1, R37 ;  /* 0x000000011d1d7824 */ /* 0x000fe200078e0225 */
[----:B------:R-:W-:-:S05]  /*6f40*/  IADD3 R0, P1, PT, R0, 0x4, RZ ;  /* 0x0000000400007810 */ /* 0x000fca0007f3e0ff */
[----:B------:R-:W-:Y:S02]  /*6f50*/  IMAD.X R33, RZ, RZ, R33, P1 ;  /* 0x000000ffff217224 */ /* 0x000fe400008e0621 */
[----:B--2---:R-:W-:-:S04]  /*6f60*/  IMAD R23, R23, R26, RZ ;  /* 0x0000001a17177224 */ /* 0x004fc800078e02ff */
[-C--:B------:R-:W-:Y:S02]  /*6f70*/  IMAD R27, R27, R22.reuse, R23 ;  /* 0x000000161b1b7224 */ /* 0x080fe400078e0217 */
[----:B------:R-:W-:-:S04]  /*6f80*/  IMAD.WIDE.U32 R22, R26, R22, R28 ;  /* 0x000000161a167225 */ /* 0x000fc800078e001c */
[----:B------:R-:W-:Y:S02]  /*6f90*/  IMAD.IADD R23, R23, 0x1, R27 ;  /* 0x0000000117177824 */ /* 0x000fe400078e021b */
[----:B---3--:R-:W-:-:S04]  /*6fa0*/  IMAD R27, R35, R20, RZ ;  /* 0x00000014231b7224 */ /* 0x008fc800078e02ff */
[-C--:B------:R-:W-:Y:S02]  /*6fb0*/  IMAD R27, R21, R34.reuse, R27 ;  /* 0x00000022151b7224 */ /* 0x080fe400078e021b */
[----:B------:R-:W-:-:S04]  /*6fc0*/  IMAD.WIDE.U32 R20, R20, R34, R22 ;  /* 0x0000002214147225 */ /* 0x000fc800078e0016 */
[----:B----4-:R-:W-:Y:S02]  /*6fd0*/  IMAD R7, R7, R30, RZ ;  /* 0x0000001e07077224 */ /* 0x010fe400078e02ff */
[----:B------:R-:W-:Y:S02]  /*6fe0*/  IMAD.IADD R21, R21, 0x1, R27 ;  /* 0x0000000115157824 */ /* 0x000fe400078e021b */
[-C--:B------:R-:W-:Y:S02]  /*6ff0*/  IMAD R7, R31, R6.reuse, R7 ;  /* 0x000000061f077224 */ /* 0x080fe400078e0207 */
[----:B------:R-:W-:-:S04]  /*7000*/  IMAD.WIDE.U32 R26, R30, R6, R20 ;  /* 0x000000061e1a7225 */ /* 0x000fc800078e0014 */
[----:B------:R-:W-:-:S07]  /*7010*/  IMAD.IADD R27, R27, 0x1, R7 ;  /* 0x000000011b1b7824 */ /* 0x000fce00078e0207 */
.L_x_1436:
        /* <DEDUP_REMOVED lines=33> */
.L_x_1437:
[----:B------:R-:W-:Y:S05]  /*7230*/  @P0 BRA `(.L_x_1433) ;  /* 0x0000000000400947 */ /* 0x000fea0003800000 */
        /* <DEDUP_REMOVED lines=16> */
.L_x_1433:
[----:B------:R-:W-:Y:S05]  /*7340*/  BSYNC.RECONVERGENT B0 ;  /* 0x0000000000007941 */ /* 0x000fea0003800200 */
.L_x_1432:
[----:B------:R-:W1:Y:S01]  /*7350*/  LDC.U8 R24, c[0x0][0x40c] ;  /* 0x00010300ff187b82 */ /* 0x000e620000000000 */
[----:B------:R-:W-:Y:S01]  /*7360*/  ISETP.GE.AND P0, PT, R2, UR38, PT ;  /* 0x0000002602007c0c */ /* 0x000fe2000bf06270 */
[----:B------:R-:W-:Y:S04]  /*7370*/  BSSY.RECONVERGENT B7, `(.L_x_1438) ;  /* 0x00002d1000077945 */ /* 0x000fe80003800200 */
[----:B------:R-:W-:Y:S01]  /*7380*/  BSSY.RELIABLE B6, `(.L_x_1439) ;  /* 0x00001ea000067945 */ /* 0x000fe20003800100 */
[----:B------:R-:W-:Y:S02]  /*7390*/  IMAD.MOV.U32 R22, RZ, RZ, R26 ;  /* 0x000000ffff167224 */ /* 0x000fe400078e001a */
[----:B------:R-:W-:-:S05]  /*73a0*/  IMAD.MOV.U32 R23, RZ, RZ, R27 ;  /* 0x000000ffff177224 */ /* 0x000fca00078e001b */
[----:B------:R-:W-:Y:S05]  /*73b0*/  @P0 BRA `(.L_x_1440) ;  /* 0x0000001c008c0947 */ /* 0x000fea0003800000 */
[----:B------:R-:W2:Y:S01]  /*73c0*/  LDCU UR4, c[0x0][0x410] ;  /* 0x00008200ff0477ac */ /* 0x000ea20008000800 */
[----:B------:R-:W-:Y:S01]  /*73d0*/  IMAD.U32 R3, RZ, RZ, UR39 ;  /* 0x00000027ff037e24 */ /* 0x000fe2000f8e00ff */
[----:B------:R-:W3:Y:S03]  /*73e0*/  LDC.64 R4, c[0x0][0x3f0] ;  /* 0x0000fc00ff047b82 */ /* 0x000ee60000000a00 */
[----:B------:R-:W-:Y:S01]  /*73f0*/  IMAD R0, R3, 0x200, R2 ;  /* 0x0000020003007824 */ /* 0x000fe200078e0202 */
[----:B-1----:R-:W-:-:S03]  /*7400*/  PRMT R2, R24, 0x9910, RZ ;  /* 0x0000991018027816 */ /* 0x002fc600000000ff */
[----:B--2---:R-:W-:Y:S02]  /*7410*/  IMAD R3, R0, UR4, RZ ;  /* 0x0000000400037c24 */ /* 0x004fe4000f8e02ff */
[----:B------:R-:W-:-:S05]  /*7420*/  IMAD.MOV.U32 R0, RZ, RZ, R2 ;  /* 0x000000ffff007224 */ /* 0x000fca00078e0002 */
[----:B------:R-:W-:Y:S02]  /*7430*/  ISETP.GT.AND P0, PT, R0, 0x9, PT ;  /* 0x000000090000780c */ /* 0x000fe40003f04270 */
[----:B---3--:R-:W-:-:S05]  /*7440*/  IADD3 R4, P1, PT, R3, R4, RZ ;  /* 0x0000000403047210 */ /* 0x008fca0007f3e0ff */
        /* <DEDUP_REMOVED lines=11> */
[----:B------:R-:W-:Y:S01]  /*7500*/  IMAD.MOV.U32 R2, RZ, RZ, R25 ;  /* 0x000000ffff027224 */ /* 0x000fe200078e0019 */
[----:B------:R-:W-:Y:S06]  /*7510*/  BRA `(.L_x_1446) ;  /* 0x0000000c00947947 */ /* 0x000fec0003800000 */
.L_x_1444:
[----:B------:R1:W-:Y:S01]  /*7520*/  STG.E.U8 desc[UR36][R4.64], R8 ;  /* 0x0000000804007986 */ /* 0x0003e2000c101124 */
[----:B------:R-:W-:Y:S01]  /*7530*/  IMAD.MOV.U32 R2, RZ, RZ, R25 ;  /* 0x000000ffff027224 */ /* 0x000fe200078e0019 */
[----:B------:R-:W-:Y:S06]  /*7540*/  BRA `(.L_x_1446) ;  /* 0x0000000c00887947 */ /* 0x000fec0003800000 */
.L_x_1443:
[----:B------:R-:W-:-:S13]  /*7550*/  ISETP.NE.AND P0, PT, R0, 0x2, PT ;  /* 0x000000020000780c */ /* 0x000fda0003f05270 */
[----:B------:R-:W-:Y:S05]  /*7560*/  @!P0 BRA `(.L_x_1447) ;  /* 0x0000000000288947 */ /* 0x000fea0003800000 */
[----:B------:R-:W-:-:S13]  /*7570*/  ISETP.NE.AND P0, PT, R0, 0x3, PT ;  /* 0x000000030000780c */ /* 0x000fda0003f05270 */
[----:B------:R-:W-:Y:S05]  /*7580*/  @!P0 BRA `(.L_x_1448) ;  /* 0x0000000000148947 */ /* 0x000fea0003800000 */
[----:B------:R-:W-:-:S13]  /*7590*/  ISETP.NE.AND P0, PT, R0, 0x4, PT ;  /* 0x000000040000780c */ /* 0x000fda0003f05270 */
[----:B------:R-:W-:Y:S05]  /*75a0*/  @P0 BRA `(.L_x_1445) ;  /* 0x0000000800d00947 */ /* 0x000fea0003800000 */
[----:B------:R2:W-:Y:S01]  /*75b0*/  STG.E.64 desc[UR36][R4.64], R8 ;  /* 0x0000000804007986 */ /* 0x0005e2000c101b24 */
[----:B------:R-:W-:Y:S01]  /*75c0*/  IMAD.MOV.U32 R2, RZ, RZ, R25 ;  /* 0x000000ffff027224 */ /* 0x000fe200078e0019 */
[----:B------:R-:W-:Y:S06]  /*75d0*/  BRA `(.L_x_1446) ;  /* 0x0000000c00647947 */ /* 0x000fec0003800000 */
.L_x_1448:
[----:B------:R3:W-:Y:S01]  /*75e0*/  STG.E desc[UR36][R4.64], R8 ;  /* 0x0000000804007986 */ /* 0x0007e2000c101924 */
[----:B------:R-:W-:Y:S01]  /*75f0*/  IMAD.MOV.U32 R2, RZ, RZ, R25 ;  /* 0x000000ffff027224 */ /* 0x000fe200078e0019 */
[----:B------:R-:W-:Y:S06]  /*7600*/  BRA `(.L_x_1446) ;  /* 0x0000000c00587947 */ /* 0x000fec0003800000 */
.L_x_1447:
[----:B------:R1:W-:Y:S01]  /*7610*/  STG.E.U16 desc[UR36][R4.64], R8 ;  /* 0x0000000804007986 */ /* 0x0003e2000c101524 */
[----:B------:R-:W-:Y:S01]  /*7620*/  IMAD.MOV.U32 R2, RZ, RZ, R25 ;  /* 0x000000ffff027224 */ /* 0x000fe200078e0019 */
[----:B------:R-:W-:Y:S06]  /*7630*/  BRA `(.L_x_1446) ;  /* 0x0000000c004c7947 */ /* 0x000fec0003800000 */
.L_x_1442:
[----:B------:R-:W-:-:S13]  /*7640*/  ISETP.GT.AND P0, PT, R0, 0x6, PT ;  /* 0x000000060000780c */ /* 0x000fda0003f04270 */
[----:B------:R-:W-:Y:S05]  /*7650*/  @P0 BRA `(.L_x_1449) ;  /* 0x0000000000340947 */ /* 0x000fea0003800000 */
[----:B------:R-:W-:-:S13]  /*7660*/  ISETP.NE.AND P0, PT, R0, 0x5, PT ;  /* 0x000000050000780c */ /* 0x000fda0003f05270 */
[----:B------:R-:W-:Y:S05]  /*7670*/  @!P0 BRA `(.L_x_1450) ;  /* 0x0000000000188947 */ /* 0x000fea0003800000 */
[----:B------:R-:W-:-:S13]  /*7680*/  ISETP.NE.AND P0, PT, R0, 0x6, PT ;  /* 0x000000060000780c */ /* 0x000fda0003f05270 */
[----:B------:R-:W-:Y:S05]  /*7690*/  @P0 BRA `(.L_x_1445) ;  /* 0x0000000800940947 */ /* 0x000fea0003800000 */
[----:B------:R-:W1:Y:S01]  /*76a0*/  I2F.S64 R9, R8 ;  /* 0x0000000800097312 */ /* 0x000e620000301400 */
[----:B------:R-:W-:Y:S01]  /*76b0*/  IMAD.MOV.U32 R2, RZ, RZ, R25 ;  /* 0x000000ffff027224 */ /* 0x000fe200078e0019 */
[----:B-1----:R1:W-:Y:S01]  /*76c0*/  STG.E desc[UR36][R4.64], R9 ;  /* 0x0000000904007986 */ /* 0x0023e2000c101924 */
[----:B------:R-:W-:Y:S05]  /*76d0*/  BRA `(.L_x_1446) ;  /* 0x0000000c00247947 */ /* 0x000fea0003800000 */
.L_x_1450:
[----:B------:R-:W1:Y:S01]  /*76e0*/  I2F.S64 R0, R8 ;  /* 0x0000000800007312 */ /* 0x000e620000301400 */
[----:B------:R-:W-:Y:S01]  /*76f0*/  IMAD.MOV.U32 R2, RZ, RZ, R25 ;  /* 0x000000ffff027224 */ /* 0x000fe200078e0019 */
[----:B-1----:R-:W-:-:S05]  /*7700*/  F2FP.F16.F32.PACK_AB R0, RZ, R0 ;  /* 0x00000000ff00723e */ /* 0x002fca00000000ff */
[----:B------:R1:W-:Y:S01]  /*7710*/  STG.E.U16 desc[UR36][R4.64], R0 ;  /* 0x0000000004007986 */ /* 0x0003e2000c101524 */
[----:B------:R-:W-:Y:S05]  /*7720*/  BRA `(.L_x_1446) ;  /* 0x0000000c00107947 */ /* 0x000fea0003800000 */
.L_x_1449:
[----:B------:R-:W-:-:S13]  /*7730*/  ISETP.NE.AND P0, PT, R0, 0x7, PT ;  /* 0x000000070000780c */ /* 0x000fda0003f05270 */
[----:B------:R-:W-:Y:S05]  /*7740*/  @!P0 BRA `(.L_x_1451) ;  /* 0x00000000003c8947 */ /* 0x000fea0003800000 */
[----:B------:R-:W-:-:S13]  /*7750*/  ISETP.NE.AND P0, PT, R0, 0x8, PT ;  /* 0x000000080000780c */ /* 0x000fda0003f05270 */
[----:B------:R-:W-:Y:S05]  /*7760*/  @!P0 BRA `(.L_x_1452) ;  /* 0x00000000001c8947 */ /* 0x000fea0003800000 */
[----:B------:R-:W-:-:S13]  /*7770*/  ISETP.NE.AND P0, PT, R0, 0x9, PT ;  /* 0x000000090000780c */ /* 0x000fda0003f05270 */
[----:B------:R-:W-:Y:S05]  /*7780*/  @P0 BRA `(.L_x_1445) ;  /* 0x0000000800580947 */ /* 0x000fea0003800000 */
[----:B0-----:R-:W0:Y:S01]  /*7790*/  I2F.S64 R6, R8 ;  /* 0x0000000800067312 */ /* 0x001e220000301400 */
[----:B------:R-:W-:Y:S02]  /*77a0*/  IMAD.MOV.U32 R7, RZ, RZ, RZ ;  /* 0x000000ffff077224 */ /* 0x000fe400078e00ff */
[----:B------:R-:W-:-:S03]  /*77b0*/  IMAD.MOV.U32 R2, RZ, RZ, R25 ;  /* 0x000000ffff027224 */ /* 0x000fc600078e0019 */
[----:B0-----:R0:W-:Y:S01]  /*77c0*/  STG.E.64 desc[UR36][R4.64], R6 ;  /* 0x0000000604007986 */ /* 0x0011e2000c101b24 */
[----:B------:R-:W-:Y:S05]  /*77d0*/  BRA `(.L_x_1446) ;  /* 0x0000000800e47947 */ /* 0x000fea0003800000 */
.L_x_1452:
[----:B------:R-:W1:Y:S01]  /*77e0*/  I2F.S64 R8, R8 ;  /* 0x0000000800087312 */ /* 0x000e620000301400 */
[----:B------:R-:W-:Y:S01]  /*77f0*/  IMAD.MOV.U32 R2, RZ, RZ, R25 ;  /* 0x000000ffff027224 */ /* 0x000fe200078e0019 */
[----:B-1----:R-:W-:-:S04]  /*7800*/  F2FP.F16.F32.PACK_AB R3, RZ, R8 ;  /* 0x00000008ff03723e */ /* 0x002fc800000000ff */
[----:B------:R-:W-:-:S05]  /*7810*/  PRMT R3, R3, 0x5410, RZ ;  /* 0x0000541003037816 */ /* 0x000fca00000000ff */
[----:B------:R1:W-:Y:S01]  /*7820*/  STG.E desc[UR36][R4.64], R3 ;  /* 0x0000000304007986 */ /* 0x0003e2000c101924 */
[----:B------:R-:W-:Y:S05]  /*7830*/  BRA `(.L_x_1446) ;  /* 0x0000000800cc7947 */ /* 0x000fea0003800000 */
.L_x_1451:
[----:B------:R-:W1:Y:S01]  /*7840*/  I2F.F64.S64 R8, R8 ;  /* 0x0000000800087312 */ /* 0x000e620000301c00 */
[----:B------:R-:W-:Y:S01]  /*7850*/  IMAD.MOV.U32 R2, RZ, RZ, R25 ;  /* 0x000000ffff027224 */ /* 0x000fe200078e0019 */
[----:B-1----:R1:W-:Y:S01]  /*7860*/  STG.E.64 desc[UR36][R4.64], R8 ;  /* 0x0000000804007986 */ /* 0x0023e2000c101b24 */
[----:B------:R-:W-:Y:S05]  /*7870*/  BRA `(.L_x_1446) ;  /* 0x0000000800bc7947 */ /* 0x000fea0003800000 */
.L_x_1441:
        /* <DEDUP_REMOVED lines=8> */
[----:B------:R-:W-:Y:S01]  /*7900*/  ISETP.NE.U32.AND P0, PT, R8, RZ, PT ;  /* 0x000000ff0800720c */ /* 0x000fe20003f05070 */
[----:B------:R-:W-:-:S03]  /*7910*/  IMAD.MOV.U32 R2, RZ, RZ, R25 ;  /* 0x000000ffff027224 */ /* 0x000fc600078e0019 */
[----:B------:R-:W-:-:S04]  /*7920*/  ISETP.NE.AND.EX P0, PT, R9, RZ, PT, P0 ;  /* 0x000000ff0900720c */ /* 0x000fc80003f05300 */
[----:B------:R-:W-:-:S05]  /*7930*/  SEL R3, RZ, 0x1, !P0 ;  /* 0x00000001ff037807 */ /* 0x000fca0004000000 */
[----:B------:R1:W-:Y:S01]  /*7940*/  STG.E.U8 desc[UR36][R4.64], R3 ;  /* 0x0000000304007986 */ /* 0x0003e2000c101124 */
[----:B------:R-:W-:Y:S05]  /*7950*/  BRA `(.L_x_1446) ;  /* 0x0000000800847947 */ /* 0x000fea0003800000 */
.L_x_1455:
[----:B------:R-:W1:Y:S01]  /*7960*/  I2F.F64.S64 R8, R8 ;  /* 0x0000000800087312 */ /* 0x000e620000301c00 */
[----:B------:R-:W-:Y:S01]  /*7970*/  CS2R R10, SRZ ;  /* 0x00000000000a7805 */ /* 0x000fe2000001ff00 */
[----:B------:R-:W-:-:S04]  /*7980*/  IMAD.MOV.U32 R2, RZ, RZ, R25 ;  /* 0x000000ffff027224 */ /* 0x000fc800078e0019 */
[----:B-1----:R1:W-:Y:S01]  /*7990*/  STG.E.128 desc[UR36][R4.64], R8 ;  /* 0x0000000804007986 */ /* 0x0023e2000c101d24 */
[----:B------:R-:W-:Y:S05]  /*79a0*/  BRA `(.L_x_1446) ;  /* 0x0000000800707947 */ /* 0x000fea0003800000 */
.L_x_1454:
[----:B------:R-:W-:-:S13]  /*79b0*/  ISETP.NE.AND P0, PT, R0, 0xf, PT ;  /* 0x0000000f0000780c */ /* 0x000fda0003f05270 */
[----:B------:R-:W-:Y:S05]  /*79c0*/  @!P0 BRA `(.L_x_1456) ;  /* 0x0000000000a88947 */ /* 0x000fea0003800000 */
[----:B------:R-:W-:-:S13]  /*79d0*/  ISETP.NE.AND P0, PT, R0, 0x17, PT ;  /* 0x000000170000780c */ /* 0x000fda0003f05270 */
[----:B------:R-:W-:Y:S05]  /*79e0*/  @!P0 BRA `(.L_x_1457) ;  /* 0x0000000000508947 */ /* 0x000fea0003800000 */
[----:B------:R-:W-:-:S13]  /*79f0*/  ISETP.NE.AND P0, PT, R0, 0x18, PT ;  /* 0x000000180000780c */ /* 0x000fda0003f05270 */
[----:B------:R-:W-:Y:S05]  /*7a00*/  @P0 BRA `(.L_x_1445) ;  /* 0x0000000400b80947 */ /* 0x000fea0003800000 */
[----:B------:R-:W0:Y:S01]  /*7a10*/  I2F.S64 R9, R8 ;  /* 0x0000000800097312 */ /* 0x000e220000301400 */
[----:B------:R-:W-:Y:S01]  /*7a20*/  BSSY.RECONVERGENT B0, `(.L_x_1458) ;  /* 0x000000c000007945 */ /* 0x000fe20003800200 */
[----:B------:R-:W-:Y:S01]  /*7a30*/  IMAD.MOV.U32 R0, RZ, RZ, 0x7f ;  /* 0x0000007fff007424 */ /* 0x000fe200078e00ff */
[----:B0-----:R-:W-:Y:S02]  /*7a40*/  LOP3.LUT R6, R9, 0x7fffffff, RZ, 0xc0, !PT ;  /* 0x7fffffff09067812 */ /* 0x001fe400078ec0ff */
        /* <DEDUP_REMOVED lines=9> */
.L_x_1459:
[----:B------:R-:W-:Y:S05]  /*7ae0*/  BSYNC.RECONVERGENT B0 ;  /* 0x0000000000007941 */ /* 0x000fea0003800200 */
.L_x_1458:
[----:B------:R-:W-:Y:S01]  /*7af0*/  LOP3.LUT R3, R0, 0x80, R3, 0xf8, !PT ;  /* 0x0000008000037812 */ /* 0x000fe200078ef803 */
[----:B------:R-:W-:-:S04]  /*7b00*/  IMAD.MOV.U32 R2, RZ, RZ, R25 ;  /* 0x000000ffff027224 */ /* 0x000fc800078e0019 */
[----:B------:R0:W-:Y:S01]  /*7b10*/  STG.E.U8 desc[UR36][R4.64], R3 ;  /* 0x0000000304007986 */ /* 0x0001e2000c101124 */
[----:B------:R-:W-:Y:S05]  /*7b20*/  BRA `(.L_x_1446) ;  /* 0x0000000800107947 */ /* 0x000fea0003800000 */
.L_x_1457:
[----:B------:R-:W0:Y:S01]  /*7b30*/  I2F.S64 R9, R8 ;  /* 0x0000000800097312 */ /* 0x000e220000301400 */
[----:B------:R-:W-:Y:S01]  /*7b40*/  BSSY.RECONVERGENT B0, `(.L_x_1460) ;  /* 0x000000e000007945 */ /* 0x000fe20003800200 */
[----:B0-----:R-:W-:Y:S02]  /*7b50*/  LOP3.LUT R6, R9, 0x7fffffff, RZ, 0xc0, !PT ;  /* 0x7fffffff09067812 */ /* 0x001fe400078ec0ff */
        /* <DEDUP_REMOVED lines=12> */
.L_x_1461:
[----:B------:R-:W-:Y:S05]  /*7c20*/  BSYNC.RECONVERGENT B0 ;  /* 0x0000000000007941 */ /* 0x000fea0003800200 */
.L_x_1460:
[----:B------:R-:W-:Y:S01]  /*7c30*/  LOP3.LUT R3, R0, 0x80, R3, 0xf8, !PT ;  /* 0x0000008000037812 */ /* 0x000fe200078ef803 */
[----:B------:R-:W-:-:S04]  /*7c40*/  IMAD.MOV.U32 R2, RZ, RZ, R25 ;  /* 0x000000ffff027224 */ /* 0x000fc800078e0019 */
[----:B------:R0:W-:Y:S01]  /*7c50*/  STG.E.U8 desc[UR36][R4.64], R3 ;  /* 0x0000000304007986 */ /* 0x0001e2000c101124 */
[----:B------:R-:W-:Y:S05]  /*7c60*/  BRA `(.L_x_1446) ;  /* 0x0000000400c07947 */ /* 0x000fea0003800000 */
.L_x_1456:
[----:B------:R-:W1:Y:S01]  /*7c70*/  I2F.S64 R0, R8 ;  /* 0x0000000800007312 */ /* 0x000e620000301400 */
[----:B------:R-:W-:Y:S01]  /*7c80*/  IMAD.MOV.U32 R2, RZ, RZ, R25 ;  /* 0x000000ffff027224 */ /* 0x000fe200078e0019 */
[----:B-1----:R-:W-:-:S05]  /*7c90*/  F2FP.BF16.F32.PACK_AB R0, RZ, R0 ;  /* 0x00000000ff00723e */ /* 0x002fca00000010ff */
[----:B------:R1:W-:Y:S01]  /*7ca0*/  STG.E.U16 desc[UR36][R4.64], R0 ;  /* 0x0000000004007986 */ /* 0x0003e2000c101524 */
[----:B------:R-:W-:Y:S05]  /*7cb0*/  BRA `(.L_x_1446) ;  /* 0x0000000400ac7947 */ /* 0x000fea0003800000 */
.L_x_1453:
        /* <DEDUP_REMOVED lines=9> */
[----:B------:R-:W-:Y:S01]  /*7d50*/  IMAD.MOV.U32 R2, RZ, RZ, R25 ;  /* 0x000000ffff027224 */ /* 0x000fe200078e0019 */
[----:B------:R-:W-:Y:S06]  /*7d60*/  BRA `(.L_x_1446) ;  /* 0x0000000400807947 */ /* 0x000fec0003800000 */
.L_x_1464:
        /* <DEDUP_REMOVED lines=13> */
.L_x_1467:
[----:B------:R-:W-:-:S04]  /*7e40*/  SHF.R.U32.HI R0, RZ, 0x14, R3 ;  /* 0x00000014ff007819 */ /* 0x000fc80000011603 */
[----:B------:R-:W-:-:S04]  /*7e50*/  LOP3.LUT R0, R0, 0x1, RZ, 0xc0, !PT ;  /* 0x0000000100007812 */ /* 0x000fc800078ec0ff */
[----:B------:R-:W-:-:S04]  /*7e60*/  IADD3 R0, PT, PT, R3, 0x487ffff, R0 ;  /* 0x0487ffff03007810 */ /* 0x000fc80007ffe000 */
[----:B------:R-:W-:-:S04]  /*7e70*/  SHF.R.U32.HI R0, RZ, 0x14, R0 ;  /* 0x00000014ff007819 */ /* 0x000fc80000011600 */
[----:B------:R-:W-:-:S07]  /*7e80*/  LOP3.LUT R2, R0, 0xff, RZ, 0xc0, !PT ;  /* 0x000000ff00027812 */ /* 0x000fce00078ec0ff */
.L_x_1468:
[----:B------:R-:W-:-:S04]  /*7e90*/  SHF.R.U32.HI R3, RZ, 0x18, R3 ;  /* 0x00000018ff037819 */ /* 0x000fc80000011603 */
[----:B------:R-:W-:-:S04]  /*7ea0*/  LOP3.LUT R2, R2, 0x80, R3, 0xf8, !PT ;  /* 0x0000008002027812 */ /* 0x000fc800078ef803 */
[----:B------:R-:W-:-:S07]  /*7eb0*/  PRMT R0, R2, 0x7610, R0 ;  /* 0x0000761002007816 */ /* 0x000fce0000000000 */
.L_x_1466:
[----:B------:R-:W-:Y:S05]  /*7ec0*/  BSYNC.RECONVERGENT B0 ;  /* 0x0000000000007941 */ /* 0x000fea0003800200 */
.L_x_1465:
[----:B------:R1:W-:Y:S01]  /*7ed0*/  STG.E.U8 desc[UR36][R4.64], R0 ;  /* 0x0000000004007986 */ /* 0x0003e2000c101124 */
[----:B------:R-:W-:Y:S01]  /*7ee0*/  IMAD.MOV.U32 R2, RZ, RZ, R25 ;  /* 0x000000ffff027224 */ /* 0x000fe200078e0019 */
[----:B------:R-:W-:Y:S06]  /*7ef0*/  BRA `(.L_x_1446) ;  /* 0x00000004001c7947 */ /* 0x000fec0003800000 */
.L_x_1463:
        /* <DEDUP_REMOVED lines=13> */
.L_x_1471:
[----:B------:R-:W-:-:S04]  /*7fd0*/  SHF.R.U32.HI R0, RZ, 0x15, R3 ;  /* 0x00000015ff007819 */ /* 0x000fc80000011603 */
[----:B------:R-:W-:-:S04]  /*7fe0*/  LOP3.LUT R0, R0, 0x1, RZ, 0xc0, !PT ;  /* 0x0000000100007812 */ /* 0x000fc800078ec0ff */
[----:B------:R-:W-:-:S04]  /*7ff0*/  IADD3 R0, PT, PT, R3, 0x88fffff, R0 ;  /* 0x088fffff03007810 */ /* 0x000fc80007ffe000 */
[----:B------:R-:W-:-:S04]  /*8000*/  SHF.R.U32.HI R0, RZ, 0x15, R0 ;  /* 0x00000015ff007819 */ /* 0x000fc80000011600 */
[----:B------:R-:W-:-:S07]  /*8010*/  LOP3.LUT R2, R0, 0xff, RZ, 0xc0, !PT ;  /* 0x000000ff00027812 */ /* 0x000fce00078ec0ff */
.L_x_1472:
[----:B------:R-:W-:-:S04]  /*8020*/  SHF.R.U32.HI R3, RZ, 0x18, R3 ;  /* 0x00000018ff037819 */ /* 0x000fc80000011603 */
[----:B------:R-:W-:-:S04]  /*8030*/  LOP3.LUT R2, R2, 0x80, R3, 0xf8, !PT ;  /* 0x0000008002027812 */ /* 0x000fc800078ef803 */
[----:B------:R-:W-:-:S07]  /*8040*/  PRMT R0, R2, 0x7610, R0 ;  /* 0x0000761002007816 */ /* 0x000fce0000000000 */
.L_x_1470:
[----:B------:R-:W-:Y:S05]  /*8050*/  BSYNC.RECONVERGENT B0 ;  /* 0x0000000000007941 */ /* 0x000fea0003800200 */
.L_x_1469:
[----:B------:R1:W-:Y:S01]  /*8060*/  STG.E.U8 desc[UR36][R4.64], R0 ;  /* 0x0000000004007986 */ /* 0x0003e2000c101124 */
[----:B------:R-:W-:Y:S01]  /*8070*/  IMAD.MOV.U32 R2, RZ, RZ, R25 ;  /* 0x000000ffff027224 */ /* 0x000fe200078e0019 */
[----:B------:R-:W-:Y:S06]  /*8080*/  BRA `(.L_x_1446) ;  /* 0x0000000000b87947 */ /* 0x000fec0003800000 */
.L_x_1462:
[----:B------:R-:W-:-:S13]  /*8090*/  ISETP.NE.AND P0, PT, R0, 0x1c, PT ;  /* 0x0000001c0000780c */ /* 0x000fda0003f05270 */
[----:B------:R-:W-:Y:S05]  /*80a0*/  @!P0 BRA `(.L_x_1473) ;  /* 0x0000000000a88947 */ /* 0x000fea0003800000 */
[----:B------:R-:W-:-:S13]  /*80b0*/  ISETP.NE.AND P0, PT, R0, 0x1d, PT ;  /* 0x0000001d0000780c */ /* 0x000fda0003f05270 */
[----:B------:R-:W-:Y:S05]  /*80c0*/  @!P0 BRA `(.L_x_1474) ;  /* 0x0000000000948947 */ /* 0x000fea0003800000 */
[----:B------:R-:W-:-:S13]  /*80d0*/  ISETP.NE.AND P0, PT, R0, 0x2c, PT ;  /* 0x0000002c0000780c */ /* 0x000fda0003f05270 */
[----:B------:R-:W-:Y:S05]  /*80e0*/  @!P0 BRA `(.L_x_1475) ;  /* 0x0000000000488947 */ /* 0x000fea0003800000 */
.L_x_1445:
[----:B------:R-:W-:Y:S01]  /*80f0*/  MOV R0, 0x0 ;  /* 0x0000000000007802 */ /* 0x000fe20000000f00 */
[----:B------:R-:W1:Y:S01]  /*8100*/  LDCU.64 UR6, c[0x4][0xf8] ;  /* 0x01001f00ff0677ac */ /* 0x000e620008000a00 */
[----:B------:R-:W-:Y:S02]  /*8110*/  IMAD.MOV.U32 R8, RZ, RZ, 0x65 ;  /* 0x00000065ff087424 */ /* 0x000fe400078e00ff */
[----:B------:R2:W3:Y:S01]  /*8120*/  LDC.64 R2, c[0x4][R0] ;  /* 0x0100000000027b82 */ /* 0x0004e20000000a00 */
[----:B------:R-:W0:Y:S01]  /*8130*/  LDCU.64 UR8, c[0x4][0x100] ;  /* 0x01002000ff0877ac */ /* 0x000e220008000a00 */
[----:B------:R-:W-:Y:S02]  /*8140*/  IMAD.MOV.U32 R12, RZ, RZ, 0x1 ;  /* 0x00000001ff0c7424 */ /* 0x000fe400078e00ff */
[----:B------:R-:W-:Y:S01]  /*8150*/  IMAD.MOV.U32 R13, RZ, RZ, RZ ;  /* 0x000000ffff0d7224 */ /* 0x000fe200078e00ff */
[----:B------:R-:W4:Y:S01]  /*8160*/  LDCU.64 UR4, c[0x4][0x10] ;  /* 0x01000200ff0477ac */ /* 0x000f220008000a00 */
[----:B-1----:R-:W-:-:S02]  /*8170*/  IMAD.U32 R4, RZ, RZ, UR6 ;  /* 0x00000006ff047e24 */ /* 0x002fc4000f8e00ff */
[----:B------:R-:W-:Y:S02]  /*8180*/  IMAD.U32 R5, RZ, RZ, UR7 ;  /* 0x00000007ff057e24 */ /* 0x000fe4000f8e00ff */
[----:B0-----:R-:W-:Y:S02]  /*8190*/  IMAD.U32 R6, RZ, RZ, UR8 ;  /* 0x00000008ff067e24 */ /* 0x001fe4000f8e00ff */
[----:B------:R-:W-:Y:S02]  /*81a0*/  IMAD.U32 R7, RZ, RZ, UR9 ;  /* 0x00000009ff077e24 */ /* 0x000fe4000f8e00ff */
[----:B----4-:R-:W-:Y:S02]  /*81b0*/  IMAD.U32 R10, RZ, RZ, UR4 ;  /* 0x00000004ff0a7e24 */ /* 0x010fe4000f8e00ff */
[----:B--2---:R-:W-:-:S07]  /*81c0*/  IMAD.U32 R11, RZ, RZ, UR5 ;  /* 0x00000005ff0b7e24 */ /* 0x004fce000f8e00ff */
[----:B------:R-:W-:-:S07]  /*81d0*/  LEPC R20, `(.L_x_1476) ;  /* 0x000000001014794e */ /* 0x000fce0000000000 */
[----:B---3--:R-:W-:Y:S05]  /*81e0*/  CALL.ABS.NOINC R2 ;  /* 0x0000000002007343 */ /* 0x008fea0003c00000 */
.L_x_1476:
[----:B------:R-:W-:Y:S01]  /*81f0*/  IMAD.MOV.U32 R2, RZ, RZ, R25 ;  /* 0x000000ffff027224 */ /* 0x000fe200078e0019 */
[----:B------:R-:W-:Y:S06]  /*8200*/  BRA `(.L_x_1446) ;  /* 0x0000000000587947 */ /* 0x000fec0003800000 */
.L_x_1475:
        /* <DEDUP_REMOVED lines=12> */
[----:B------:R-:W-:Y:S02]  /*82d0*/  @!P0 IMAD.MOV R0, RZ, RZ, R2 ;  /* 0x000000ffff008224 */ /* 0x000fe400078e0202 */
[----:B------:R-:W-:Y:S02]  /*82e0*/  IMAD.MOV.U32 R2, RZ, RZ, R25 ;  /* 0x000000ffff027224 */ /* 0x000fe400078e0019 */
[----:B------:R-:W-:-:S05]  /*82f0*/  @P1 IMAD.MOV.U32 R3, RZ, RZ, R0 ;  /* 0x000000ffff031224 */ /* 0x000fca00078e0000 */
[----:B------:R1:W-:Y:S01]  /*8300*/  STG.E.U8 desc[UR36][R4.64], R3 ;  /* 0x0000000304007986 */ /* 0x0003e2000c101124 */
[----:B------:R-:W-:Y:S05]  /*8310*/  BRA `(.L_x_1446) ;  /* 0x0000000000147947 */ /* 0x000fea0003800000 */
.L_x_1474:
[----:B------:R1:W-:Y:S01]  /*8320*/  STG.E.64 desc[UR36][R4.64], R8 ;  /* 0x0000000804007986 */ /* 0x0003e2000c101b24 */
[----:B------:R-:W-:Y:S01]  /*8330*/  IMAD.MOV.U32 R2, RZ, RZ, R25 ;  /* 0x000000ffff027224 */ /* 0x000fe200078e0019 */
[----:B------:R-:W-:Y:S06]  /*8340*/  BRA `(.L_x_1446) ;  /* 0x0000000000087947 */ /* 0x000fec0003800000 */
.L_x_1473:
[----:B------:R1:W-:Y:S01]  /*8350*/  STG.E desc[UR36][R4.64], R8 ;  /* 0x0000000804007986 */ /* 0x0003e2000c101924 */
[----:B------:R-:W-:-:S07]  /*8360*/  IMAD.MOV.U32 R2, RZ, RZ, R25 ;  /* 0x000000ffff027224 */ /* 0x000fce00078e0019 */
.L_x_1446:
[----:B------:R-:W-:-:S13]  /*8370*/  ISETP.GE.AND P0, PT, R2, UR38, PT ;  /* 0x0000002602007c0c */ /* 0x000fda000bf06270 */
[----:B------:R-:W-:Y:S05]  /*8380*/  @P0 BREAK.RELIABLE B6 ;  /* 0x0000000000060942 */ /* 0x000fea0003800100 */
[----:B------:R-:W-:Y:S05]  /*8390*/  @P0 BRA `(.L_x_1477) ;  /* 0x0000001c00380947 */ /* 0x000fea0003800000 */
[----:B------:R-:W5:Y:S01]  /*83a0*/  LDCU UR4, c[0x0][0x410] ;  /* 0x00008200ff0477ac */ /* 0x000f620008000800 */
[----:B01234-:R-:W0:Y:S01]  /*83b0*/  LDC.64 R4, c[0x0][0x3f0] ;  /* 0x0000fc00ff047b82 */ /* 0x01fe220000000a00 */
[----:B------:R-:W-:Y:S01]  /*83c0*/  IMAD.U32 R3, RZ, RZ, UR39 ;  /* 0x00000027ff037e24 */ /* 0x000fe2000f8e00ff */
[----:B------:R-:W-:-:S03]  /*83d0*/  PRMT R6, R24, 0x9910, RZ ;  /* 0x0000991018067816 */ /* 0x000fc600000000ff */
[----:B------:R-:W-:-:S04]  /*83e0*/  IMAD R0, R3, 0x200, R2 ;  /* 0x0000020003007824 */ /* 0x000fc800078e0202 */
[----:B-----5:R-:W-:Y:S02]  /*83f0*/  IMAD R3, R0, UR4, RZ ;  /* 0x0000000400037c24 */ /* 0x020fe4000f8e02ff */
[----:B------:R-:W-:-:S05]  /*8400*/  IMAD.MOV.U32 R0, RZ, RZ, R6 ;  /* 0x000000ffff007224 */ /* 0x000fca00078e0006 */
[----:B------:R-:W-:Y:S02]  /*8410*/  ISETP.GT.AND P1, PT, R0, 0x9, PT ;  /* 0x000000090000780c */ /* 0x000fe40003f24270 */
[----:B0-----:R-:W-:-:S05]  /*8420*/  IADD3 R4, P0, PT, R3, R4, RZ ;  /* 0x0000000403047210 */ /* 0x001fca0007f1e0ff */
        /* <DEDUP_REMOVED lines=12> */
.L_x_1481:
[----:B------:R0:W-:Y:S01]  /*84f0*/  STG.E.U8 desc[UR36][R4.64], R18 ;  /* 0x0000001204007986 */ /* 0x0001e2000c101124 */
[----:B------:R-:W-:Y:S05]  /*8500*/  BRA `(.L_x_1483) ;  /* 0x0000000c00347947 */ /* 0x000fea0003800000 */
.L_x_1480:
        /* <DEDUP_REMOVED lines=8> */
.L_x_1485:
[----:B------:R0:W-:Y:S01]  /*8590*/  STG.E desc[UR36][R4.64], R18 ;  /* 0x0000001204007986 */ /* 0x0001e2000c101924 */
[----:B------:R-:W-:Y:S05]  /*85a0*/  BRA `(.L_x_1483) ;  /* 0x0000000c000c7947 */ /* 0x000fea0003800000 */
.L_x_1484:
[----:B------:R0:W-:Y:S01]  /*85b0*/  STG.E.U16 desc[UR36][R4.64], R18 ;  /* 0x0000001204007986 */ /* 0x0001e2000c101524 */
[----:B------:R-:W-:Y:S05]  /*85c0*/  BRA `(.L_x_1483) ;  /* 0x0000000c00047947 */ /* 0x000fea0003800000 */
.L_x_1479:
[----:B------:R-:W-:-:S13]  /*85d0*/  ISETP.GT.AND P0, PT, R0, 0x6, PT ;  /* 0x000000060000780c */ /* 0x000fda0003f04270 */
[----:B------:R-:W-:Y:S05]  /*85e0*/  @P0 BRA `(.L_x_1486) ;  /* 0x00000000002c0947 */ /* 0x000fea0003800000 */
[----:B------:R-:W-:-:S13]  /*85f0*/  ISETP.NE.AND P0, PT, R0, 0x5, PT ;  /* 0x000000050000780c */ /* 0x000fda0003f05270 */
[----:B------:R-:W-:Y:S05]  /*8600*/  @!P0 BRA `(.L_x_1487) ;  /* 0x0000000000148947 */ /* 0x000fea0003800000 */
[----:B------:R-:W-:-:S13]  /*8610*/  ISETP.NE.AND P0, PT, R0, 0x6, PT ;  /* 0x000000060000780c */ /* 0x000fda0003f05270 */
[----:B------:R-:W-:Y:S05]  /*8620*/  @P0 BRA `(.L_x_1482) ;  /* 0x0000000800080947 */ /* 0x000fea0003800000 */
[----:B------:R-:W0:Y:S02]  /*8630*/  I2F.S64 R19, R18 ;  /* 0x0000001200137312 */ /* 0x000e240000301400 */
[----:B0-----:R0:W-:Y:S01]  /*8640*/  STG.E desc[UR36][R4.64], R19 ;  /* 0x0000001304007986 */ /* 0x0011e2000c101924 */
[----:B------:R-:W-:Y:S05]  /*8650*/  BRA `(.L_x_1483) ;  /* 0x0000000800e07947 */ /* 0x000fea0003800000 */
.L_x_1487:
[----:B------:R-:W0:Y:S02]  /*8660*/  I2F.S64 R0, R18 ;  /* 0x0000001200007312 */ /* 0x000e240000301400 */
[----:B0-----:R-:W-:-:S05]  /*8670*/  F2FP.F16.F32.PACK_AB R0, RZ, R0 ;  /* 0x00000000ff00723e */ /* 0x001fca00000000ff */
[----:B------:R0:W-:Y:S01]  /*8680*/  STG.E.U16 desc[UR36][R4.64], R0 ;  /* 0x0000000004007986 */ /* 0x0001e2000c101524 */
[----:B------:R-:W-:Y:S05]  /*8690*/  BRA `(.L_x_1483) ;  /* 0x0000000800d07947 */ /* 0x000fea0003800000 */
.L_x_1486:
[----:B------:R-:W-:-:S13]  /*86a0*/  ISETP.NE.AND P0, PT, R0, 0x7, PT ;  /* 0x000000070000780c */ /* 0x000fda0003f05270 */
[----:B------:R-:W-:Y:S05]  /*86b0*/  @!P0 BRA `(.L_x_1488) ;  /* 0x0000000000348947 */ /* 0x000fea0003800000 */
[----:B------:R-:W-:-:S13]  /*86c0*/  ISETP.NE.AND P0, PT, R0, 0x8, PT ;  /* 0x000000080000780c */ /* 0x000fda0003f05270 */
[----:B------:R-:W-:Y:S05]  /*86d0*/  @!P0 BRA `(.L_x_1489) ;  /* 0x0000000000188947 */ /* 0x000fea0003800000 */
[----:B------:R-:W-:-:S13]  /*86e0*/  ISETP.NE.AND P0, PT, R0, 0x9, PT ;  /* 0x000000090000780c */ /* 0x000fda0003f05270 */
[----:B------:R-:W-:Y:S05]  /*86f0*/  @P0 BRA `(.L_x_1482) ;  /* 0x0000000400d40947 */ /* 0x000fea0003800000 */
[----:B------:R-:W0:Y:S01]  /*8700*/  I2F.S64 R6, R18 ;  /* 0x0000001200067312 */ /* 0x000e220000301400 */
[----:B------:R-:W-:-:S05]  /*8710*/  IMAD.MOV.U32 R7, RZ, RZ, RZ ;  /* 0x000000ffff077224 */ /* 0x000fca00078e00ff */
[----:B0-----:R0:W-:Y:S01]  /*8720*/  STG.E.64 desc[UR36][R4.64], R6 ;  /* 0x0000000604007986 */ /* 0x0011e2000c101b24 */
[----:B------:R-:W-:Y:S05]  /*8730*/  BRA `(.L_x_1483) ;  /* 0x0000000800a87947 */ /* 0x000fea0003800000 */
.L_x_1489:
[----:B------:R-:W0:Y:S02]  /*8740*/  I2F.S64 R18, R18 ;  /* 0x0000001200127312 */ /* 0x000e240000301400 */
[----:B0-----:R-:W-:-:S04]  /*8750*/  F2FP.F16.F32.PACK_AB R3, RZ, R18 ;  /* 0x00000012ff03723e */ /* 0x001fc800000000ff */
[----:B------:R-:W-:-:S05]  /*8760*/  PRMT R3, R3, 0x5410, RZ ;  /* 0x0000541003037816 */ /* 0x000fca00000000ff */
[----:B------:R0:W-:Y:S01]  /*8770*/  STG.E desc[UR36][R4.64], R3 ;  /* 0x0000000304007986 */ /* 0x0001e2000c101924 */
[----:B------:R-:W-:Y:S05]  /*8780*/  BRA `(.L_x_1483) ;  /* 0x0000000800947947 */ /* 0x000fea0003800000 */
.L_x_1488:
[----:B------:R-:W0:Y:S02]  /*8790*/  I2F.F64.S64 R18, R18 ;  /* 0x0000001200127312 */ /* 0x000e240000301c00 */
[----:B0-----:R0:W-:Y:S01]  /*87a0*/  STG.E.64 desc[UR36][R4.64], R18 ;  /* 0x0000001204007986 */ /* 0x0011e2000c101b24 */
[----:B------:R-:W-:Y:S05]  /*87b0*/  BRA `(.L_x_1483) ;  /* 0x0000000800887947 */ /* 0x000fea0003800000 */
.L_x_1478:
        /* <DEDUP_REMOVED lines=12> */
.L_x_1493:
[----:B------:R-:W0:Y:S01]  /*8880*/  I2F.S64 R19, R18 ;  /* 0x0000001200137312 */ /* 0x000e220000301400 */
[----:B------:R-:W-:Y:S01]  /*8890*/  BSSY.RECONVERGENT B0, `(.L_x_1494) ;  /* 0x0000013000007945 */ /* 0x000fe20003800200 */
[----:B------:R-:W-:Y:S01]  /*88a0*/  IMAD.MOV.U32 R0, RZ, RZ, 0x80 ;  /* 0x00000080ff007424 */ /* 0x000fe200078e00ff */
[----:B0-----:R-:W-:-:S04]  /*88b0*/  LOP3.LUT R3, R19, 0x7fffffff, RZ, 0xc0, !PT ;  /* 0x7fffffff13037812 */ /* 0x001fc800078ec0ff */
        /* <DEDUP_REMOVED lines=14> */
.L_x_1496:
[----:B------:R-:W-:-:S04]  /*89a0*/  SHF.R.U32.HI R3, RZ, 0x18, R19 ;  /* 0x00000018ff037819 */ /* 0x000fc80000011613 */
[----:B------:R-:W-:-:S07]  /*89b0*/  LOP3.LUT R0, R0, 0x80, R3, 0xf8, !PT ;  /* 0x0000008000007812 */ /* 0x000fce00078ef803 */
.L_x_1495:
[----:B------:R-:W-:Y:S05]  /*89c0*/  BSYNC.RECONVERGENT B0 ;  /* 0x0000000000007941 */ /* 0x000fea0003800200 */
.L_x_1494:
[----:B------:R0:W-:Y:S01]  /*89d0*/  STG.E.U8 desc[UR36][R4.64], R0 ;  /* 0x0000000004007986 */ /* 0x0001e2000c101124 */
[----:B------:R-:W-:Y:S05]  /*89e0*/  BRA `(.L_x_1483) ;  /* 0x0000000400fc7947 */ /* 0x000fea0003800000 */
.L_x_1492:
        /* <DEDUP_REMOVED lines=18> */
.L_x_1499:
[----:B------:R-:W-:-:S04]  /*8b10*/  SHF.R.U32.HI R3, RZ, 0x18, R19 ;  /* 0x00000018ff037819 */ /* 0x000fc80000011613 */
[----:B------:R-:W-:-:S07]  /*8b20*/  LOP3.LUT R0, R0, 0x80, R3, 0xf8, !PT ;  /* 0x0000008000007812 */ /* 0x000fce00078ef803 */
.L_x_1498:
[----:B------:R-:W-:Y:S05]  /*8b30*/  BSYNC.RECONVERGENT B0 ;  /* 0x0000000000007941 */ /* 0x000fea0003800200 */
.L_x_1497:
[----:B------:R0:W-:Y:S01]  /*8b40*/  STG.E.U8 desc[UR36][R4.64], R0 ;  /* 0x0000000004007986 */ /* 0x0001e2000c101124 */
[----:B------:R-:W-:Y:S05]  /*8b50*/  BRA `(.L_x_1483) ;  /* 0x0000000400a07947 */ /* 0x000fea0003800000 */
.L_x_1491:
[----:B------:R-:W-:-:S13]  /*8b60*/  ISETP.NE.AND P0, PT, R0, 0x1c, PT ;  /* 0x0000001c0000780c */ /* 0x000fda0003f05270 */
[----:B------:R-:W-:Y:S05]  /*8b70*/  @!P0 BRA `(.L_x_1500) ;  /* 0x0000000000588947 */ /* 0x000fea0003800000 */
[----:B------:R-:W-:-:S13]  /*8b80*/  ISETP.NE.AND P0, PT, R0, 0x1d, PT ;  /* 0x0000001d0000780c */ /* 0x000fda0003f05270 */
[----:B------:R-:W-:Y:S05]  /*8b90*/  @!P0 BRA `(.L_x_1501) ;  /* 0x0000000000488947 */ /* 0x000fea0003800000 */
[----:B------:R-:W-:-:S13]  /*8ba0*/  ISETP.NE.AND P0, PT, R0, 0x2c, PT ;  /* 0x0000002c0000780c */ /* 0x000fda0003f05270 */
[----:B------:R-:W-:Y:S05]  /*8bb0*/  @P0 BRA `(.L_x_1482) ;  /* 0x0000000000a40947 */ /* 0x000fea0003800000 */
[----:B------:R-:W0:Y:S02]  /*8bc0*/  I2F.S64 R18, R18 ;  /* 0x0000001200127312 */ /* 0x000e240000301400 */
[----:B0-----:R-:W-:-:S04]  /*8bd0*/  SHF.R.U32.HI R6, RZ, 0x17, R18 ;  /* 0x00000017ff067819 */ /* 0x001fc80000011612 */
        /* <DEDUP_REMOVED lines=14> */
.L_x_1501:
[----:B------:R0:W-:Y:S01]  /*8cc0*/  STG.E.64 desc[UR36][R4.64], R18 ;  /* 0x0000001204007986 */ /* 0x0001e2000c101b24 */
[----:B------:R-:W-:Y:S05]  /*8cd0*/  BRA `(.L_x_1483) ;  /* 0x0000000400407947 */ /* 0x000fea0003800000 */
.L_x_1500:
[----:B------:R0:W-:Y:S01]  /*8ce0*/  STG.E desc[UR36][R4.64], R18 ;  /* 0x0000001204007986 */ /* 0x0001e2000c101924 */
[----:B------:R-:W-:Y:S05]  /*8cf0*/  BRA `(.L_x_1483) ;  /* 0x0000000400387947 */ /* 0x000fea0003800000 */
.L_x_1490:
        /* <DEDUP_REMOVED lines=11> */
.L_x_1503:
[----:B------:R-:W0:Y:S01]  /*8db0*/  I2F.F64.S64 R8, R18 ;  /* 0x0000001200087312 */ /* 0x000e220000301c00 */
[----:B------:R-:W-:-:S05]  /*8dc0*/  CS2R R10, SRZ ;  /* 0x00000000000a7805 */ /* 0x000fca000001ff00 */
[----:B0-----:R3:W-:Y:S01]  /*8dd0*/  STG.E.128 desc[UR36][R4.64], R8 ;  /* 0x0000000804007986 */ /* 0x0017e2000c101d24 */
[----:B------:R-:W-:Y:S05]  /*8de0*/  BRA `(.L_x_1483) ;  /* 0x0000000000fc7947 */ /* 0x000fea0003800000 */
.L_x_1502:
[----:B------:R-:W-:-:S13]  /*8df0*/  ISETP.NE.AND P0, PT, R0, 0xf, PT ;  /* 0x0000000f0000780c */ /* 0x000fda0003f05270 */
[----:B------:R-:W-:Y:S05]  /*8e00*/  @!P0 BRA `(.L_x_1504) ;  /* 0x0000000000e88947 */ /* 0x000fea0003800000 */
[----:B------:R-:W-:-:S13]  /*8e10*/  ISETP.NE.AND P0, PT, R0, 0x17, PT ;  /* 0x000000170000780c */ /* 0x000fda0003f05270 */
[----:B------:R-:W-:Y:S05]  /*8e20*/  @!P0 BRA `(.L_x_1505) ;  /* 0x0000000000908947 */ /* 0x000fea0003800000 */
[----:B------:R-:W-:-:S13]  /*8e30*/  ISETP.NE.AND P0, PT, R0, 0x18, PT ;  /* 0x000000180000780c */ /* 0x000fda0003f05270 */
[----:B------:R-:W-:Y:S05]  /*8e40*/  @!P0 BRA `(.L_x_1506) ;  /* 0x0000000000448947 */ /* 0x000fea0003800000 */
.L_x_1482:
        /* <DEDUP_REMOVED lines=16> */
.L_x_1507:
[----:B------:R-:W-:Y:S05]  /*8f50*/  BRA `(.L_x_1483) ;  /* 0x0000000000a07947 */ /* 0x000fea0003800000 */
.L_x_1506:
[----:B------:R-:W0:Y:S01]  /*8f60*/  I2F.S64 R19, R18 ;  /* 0x0000001200137312 */ /* 0x000e220000301400 */
[----:B------:R-:W-:Y:S01]  /*8f70*/  BSSY.RECONVERGENT B0, `(.L_x_1508) ;  /* 0x000000c000007945 */ /* 0x000fe20003800200 */
[----:B------:R-:W-:Y:S01]  /*8f80*/  IMAD.MOV.U32 R0, RZ, RZ, 0x7f ;  /* 0x0000007fff007424 */ /* 0x000fe200078e00ff */
[----:B0-----:R-:W-:Y:S02]  /*8f90*/  LOP3.LUT R6, R19, 0x7fffffff, RZ, 0xc0, !PT ;  /* 0x7fffffff13067812 */ /* 0x001fe400078ec0ff */
        /* <DEDUP_REMOVED lines=9> */
.L_x_1509:
[----:B------:R-:W-:Y:S05]  /*9030*/  BSYNC.RECONVERGENT B0 ;  /* 0x0000000000007941 */ /* 0x000fea0003800200 */
.L_x_1508:
[----:B------:R-:W-:-:S05]  /*9040*/  LOP3.LUT R3, R0, 0x80, R3, 0xf8, !PT ;  /* 0x0000008000037812 */ /* 0x000fca00078ef803 */
[----:B------:R2:W-:Y:S01]  /*9050*/  STG.E.U8 desc[UR36][R4.64], R3 ;  /* 0x0000000304007986 */ /* 0x0005e2000c101124 */
[----:B------:R-:W-:Y:S05]  /*9060*/  BRA `(.L_x_1483) ;  /* 0x00000000005c7947 */ /* 0x000fea0003800000 */
.L_x_1505:
[----:B------:R-:W0:Y:S01]  /*9070*/  I2F.S64 R19, R18 ;  /* 0x0000001200137312 */ /* 0x000e220000301400 */
[----:B------:R-:W-:Y:S01]  /*9080*/  BSSY.RECONVERGENT B0, `(.L_x_1510) ;  /* 0x000000e000007945 */ /* 0x000fe20003800200 */
[----:B0-----:R-:W-:-:S04]  /*9090*/  LOP3.LUT R3, R19, 0x7fffffff, RZ, 0xc0, !PT ;  /* 0x7fffffff13037812 */ /* 0x001fc800078ec0ff */
        /* <DEDUP_REMOVED lines=9> */
.L_x_1511:
[----:B------:R-:W-:Y:S01]  /*9130*/  IMAD.MOV.U32 R0, RZ, RZ, 0x7f ;  /* 0x0000007fff007424 */ /* 0x000fe200078e00ff */
[----:B------:R-:W-:-:S04]  /*9140*/  ISETP.GT.U32.AND P0, PT, R3, 0x7f800000, PT ;  /* 0x7f8000000300780c */ /* 0x000fc80003f04070 */
[----:B------:R-:W-:-:S09]  /*9150*/  SEL R0, R0, 0x7c, P0 ;  /* 0x0000007c00007807 */ /* 0x000fd20000000000 */
.L_x_1512:
[----:B------:R-:W-:Y:S05]  /*9160*/  BSYNC.RECONVERGENT B0 ;  /* 0x0000000000007941 */ /* 0x000fea0003800200 */
.L_x_1510:
[----:B------:R-:W-:-:S04]  /*9170*/  SHF.R.U32.HI R3, RZ, 0x18, R19 ;  /* 0x00000018ff037819 */ /* 0x000fc80000011613 */
[----:B------:R-:W-:-:S05]  /*9180*/  LOP3.LUT R3, R0, 0x80, R3, 0xf8, !PT ;  /* 0x0000008000037812 */ /* 0x000fca00078ef803 */
[----:B------:R1:W-:Y:S01]  /*9190*/  STG.E.U8 desc[UR36][R4.64], R3 ;  /* 0x0000000304007986 */ /* 0x0003e2000c101124 */
[----:B------:R-:W-:Y:S05]  /*91a0*/  BRA `(.L_x_1483) ;  /* 0x00000000000c7947 */ /* 0x000fea0003800000 */
.L_x_1504:
[----:B------:R-:W0:Y:S02]  /*91b0*/  I2F.S64 R0, R18 ;  /* 0x0000001200007312 */ /* 0x000e240000301400 */
[----:B0-----:R-:W-:-:S05]  /*91c0*/  F2FP.BF16.F32.PACK_AB R0, RZ, R0 ;  /* 0x00000000ff00723e */ /* 0x001fca00000010ff */
[----:B------:R0:W-:Y:S02]  /*91d0*/  STG.E.U16 desc[UR36][R4.64], R0 ;  /* 0x0000000004007986 */ /* 0x0001e4000c101524 */
.L_x_1483:
[----:B------:R-:W-:-:S07]  /*91e0*/  VIADD R2, R2, 0x80 ;  /* 0x0000008002027836 */ /* 0x000fce0000000000 */
.L_x_1440:
[----:B------:R-:W-:-:S13]  /*91f0*/  ISETP.GE.AND P0, PT, R2, UR38, PT ;  /* 0x0000002602007c0c */ /* 0x000fda000bf06270 */
[----:B------:R-:W-:Y:S05]  /*9200*/  @P0 BREAK.RELIABLE B6 ;  /* 0x0000000000060942 */ /* 0x000fea0003800100 */
[----:B------:R-:W-:Y:S05]  /*9210*/  @P0 BRA `(.L_x_1477) ;  /* 0x0000000c00980947 */ /* 0x000fea0003800000 */
[----:B------:R-:W-:Y:S05]  /*9220*/  BSYNC.RELIABLE B6 ;  /* 0x0000000000067941 */ /* 0x000fea0003800100 */
.L_x_1439:
        /* <DEDUP_REMOVED lines=21> */
.L_x_1516:
[----:B------:R0:W-:Y:S01]  /*9380*/  STG.E.U8 desc[UR36][R4.64], R16 ;  /* 0x0000001004007986 */ /* 0x0001e2000c101124 */
[----:B------:R-:W-:Y:S05]  /*9390*/  BRA `(.L_x_1518) ;  /* 0x0000000c00347947 */ /* 0x000fea0003800000 */
.L_x_1515:
        /* <DEDUP_REMOVED lines=8> */
.L_x_1520:
[----:B------:R0:W-:Y:S01]  /*9420*/  STG.E desc[UR36][R4.64], R16 ;  /* 0x0000001004007986 */ /* 0x0001e2000c101924 */
[----:B------:R-:W-:Y:S05]  /*9430*/  BRA `(.L_x_1518) ;  /* 0x0000000c000c7947 */ /* 0x000fea0003800000 */
.L_x_1519:
[----:B------:R0:W-:Y:S01]  /*9440*/  STG.E.U16 desc[UR36][R4.64], R16 ;  /* 0x0000001004007986 */ /* 0x0001e2000c101524 */
[----:B------:R-:W-:Y:S05]  /*9450*/  BRA `(.L_x_1518) ;  /* 0x0000000c00047947 */ /* 0x000fea0003800000 */
.L_x_1514:
        /* <DEDUP_REMOVED lines=9> */
.L_x_1522:
[----:B------:R-:W0:Y:S02]  /*94f0*/  I2F.S64 R0, R16 ;  /* 0x0000001000007312 */ /* 0x000e240000301400 */
[----:B0-----:R-:W-:-:S05]  /*9500*/  F2FP.F16.F32.PACK_AB R0, RZ, R0 ;  /* 0x00000000ff00723e */ /* 0x001fca00000000ff */
[----:B------:R0:W-:Y:S01]  /*9510*/  STG.E.U16 desc[UR36][R4.64], R0 ;  /* 0x0000000004007986 */ /* 0x0001e2000c101524 */
[----:B------:R-:W-:Y:S05]  /*9520*/  BRA `(.L_x_1518) ;  /* 0x0000000800d07947 */ /* 0x000fea0003800000 */
.L_x_1521:
        /* <DEDUP_REMOVED lines=10> */
.L_x_1524:
[----:B------:R-:W0:Y:S02]  /*95d0*/  I2F.S64 R16, R16 ;  /* 0x0000001000107312 */ /* 0x000e240000301400 */
[----:B0-----:R-:W-:-:S04]  /*95e0*/  F2FP.F16.F32.PACK_AB R3, RZ, R16 ;  /* 0x00000010ff03723e */ /* 0x001fc800000000ff */
[----:B------:R-:W-:-:S05]  /*95f0*/  PRMT R3, R3, 0x5410, RZ ;  /* 0x0000541003037816 */ /* 0x000fca00000000ff */
[----:B------:R0:W-:Y:S01]  /*9600*/  STG.E desc[UR36][R4.64], R3 ;  /* 0x0000000304007986 */ /* 0x0001e2000c101924 */
[----:B------:R-:W-:Y:S05]  /*9610*/  BRA `(.L_x_1518) ;  /* 0x0000000800947947 */ /* 0x000fea0003800000 */
.L_x_1523:
[----:B------:R-:W0:Y:S02]  /*9620*/  I2F.F64.S64 R16, R16 ;  /* 0x0000001000107312 */ /* 0x000e240000301c00 */
[----:B0-----:R0:W-:Y:S01]  /*9630*/  STG.E.64 desc[UR36][R4.64], R16 ;  /* 0x0000001004007986 */ /* 0x0011e2000c101b24 */
[----:B------:R-:W-:Y:S05]  /*9640*/  BRA `(.L_x_1518) ;  /* 0x0000000800887947 */ /* 0x000fea0003800000 */
.L_x_1513:
        /* <DEDUP_REMOVED lines=12> */
.L_x_1528:
        /* <DEDUP_REMOVED lines=18> */
.L_x_1531:
[----:B------:R-:W-:-:S04]  /*9830*/  SHF.R.U32.HI R3, RZ, 0x18, R17 ;  /* 0x00000018ff037819 */ /* 0x000fc80000011611 */
[----:B------:R-:W-:-:S07]  /*9840*/  LOP3.LUT R0, R0, 0x80, R3, 0xf8, !PT ;  /* 0x0000008000007812 */ /* 0x000fce00078ef803 */
.L_x_1530:
[----:B------:R-:W-:Y:S05]  /*9850*/  BSYNC.RECONVERGENT B0 ;  /* 0x0000000000007941 */ /* 0x000fea0003800200 */
.L_x_1529:
[----:B------:R0:W-:Y:S01]  /*9860*/  STG.E.U8 desc[UR36][R4.64], R0 ;  /* 0x0000000004007986 */ /* 0x0001e2000c101124 */
[----:B------:R-:W-:Y:S05]  /*9870*/  BRA `(.L_x_1518) ;  /* 0x0000000400fc7947 */ /* 0x000fea0003800000 */
.L_x_1527:
        /* <DEDUP_REMOVED lines=18> */
.L_x_1534:
[----:B------:R-:W-:-:S04]  /*99a0*/  SHF.R.U32.HI R3, RZ, 0x18, R17 ;  /* 0x00000018ff037819 */ /* 0x000fc80000011611 */
[----:B------:R-:W-:-:S07]  /*99b0*/  LOP3.LUT R0, R0, 0x80, R3, 0xf8, !PT ;  /* 0x0000008000007812 */ /* 0x000fce00078ef803 */
.L_x_1533:
[----:B------:R-:W-:Y:S05]  /*99c0*/  BSYNC.RECONVERGENT B0 ;  /* 0x0000000000007941 */ /* 0x000fea0003800200 */
.L_x_1532:
[----:B------:R0:W-:Y:S01]  /*99d0*/  STG.E.U8 desc[UR36][R4.64], R0 ;  /* 0x0000000004007986 */ /* 0x0001e2000c101124 */
[----:B------:R-:W-:Y:S05]  /*99e0*/  BRA `(.L_x_1518) ;  /* 0x0000000400a07947 */ /* 0x000fea0003800000 */
.L_x_1526:
        /* <DEDUP_REMOVED lines=22> */
.L_x_1536:
[----:B------:R0:W-:Y:S01]  /*9b50*/  STG.E.64 desc[UR36][R4.64], R16 ;  /* 0x0000001004007986 */ /* 0x0001e2000c101b24 */
[----:B------:R-:W-:Y:S05]  /*9b60*/  BRA `(.L_x_1518) ;  /* 0x0000000400407947 */ /* 0x000fea0003800000 */
.L_x_1535:
[----:B------:R0:W-:Y:S01]  /*9b70*/  STG.E desc[UR36][R4.64], R16 ;  /* 0x0000001004007986 */ /* 0x0001e2000c101924 */
[----:B------:R-:W-:Y:S05]  /*9b80*/  BRA `(.L_x_1518) ;  /* 0x0000000400387947 */ /* 0x000fea0003800000 */
.L_x_1525:
        /* <DEDUP_REMOVED lines=11> */
.L_x_1538:
[----:B------:R-:W0:Y:S01]  /*9c40*/  I2F.F64.S64 R16, R16 ;  /* 0x0000001000107312 */ /* 0x000e220000301c00 */
[----:B------:R-:W-:-:S05]  /*9c50*/  CS2R R18, SRZ ;  /* 0x0000000000127805 */ /* 0x000fca000001ff00 */
[----:B0-----:R1:W-:Y:S01]  /*9c60*/  STG.E.128 desc[UR36][R4.64], R16 ;  /* 0x0000001004007986 */ /* 0x0013e2000c101d24 */
[----:B------:R-:W-:Y:S05]  /*9c70*/  BRA `(.L_x_1518) ;  /* 0x0000000000fc7947 */ /* 0x000fea0003800000 */
.L_x_1537:
[----:B------:R-:W-:-:S13]  /*9c80*/  ISETP.NE.AND P0, PT, R0, 0xf, PT ;  /* 0x0000000f0000780c */ /* 0x000fda0003f05270 */
[----:B------:R-:W-:Y:S05]  /*9c90*/  @!P0 BRA `(.L_x_1539) ;  /* 0x0000000000e88947 */ /* 0x000fea0003800000 */
[----:B------:R-:W-:-:S13]  /*9ca0*/  ISETP.NE.AND P0, PT, R0, 0x17, PT ;  /* 0x000000170000780c */ /* 0x000fda0003f05270 */
[----:B------:R-:W-:Y:S05]  /*9cb0*/  @!P0 BRA `(.L_x_1540) ;  /* 0x0000000000908947 */ /* 0x000fea0003800000 */
[----:B------:R-:W-:-:S13]  /*9cc0*/  ISETP.NE.AND P0, PT, R0, 0x18, PT ;  /* 0x000000180000780c */ /* 0x000fda0003f05270 */
[----:B------:R-:W-:Y:S05]  /*9cd0*/  @!P0 BRA `(.L_x_1541) ;  /* 0x0000000000448947 */ /* 0x000fea0003800000 */
.L_x_1517:
        /* <DEDUP_REMOVED lines=16> */
.L_x_1542:
[----:B------:R-:W-:Y:S05]  /*9de0*/  BRA `(.L_x_1518) ;  /* 0x0000000000a07947 */ /* 0x000fea0003800000 */
.L_x_1541:
        /* <DEDUP_REMOVED lines=13> */
.L_x_1544:
[----:B------:R-:W-:Y:S05]  /*9ec0*/  BSYNC.RECONVERGENT B0 ;  /* 0x0000000000007941 */ /* 0x000fea0003800200 */
.L_x_1543:
[----:B------:R-:W-:-:S05]  /*9ed0*/  LOP3.LUT R3, R0, 0x80, R3, 0xf8, !PT ;  /* 0x0000008000037812 */ /* 0x000fca00078ef803 */
[----:B------:R3:W-:Y:S01]  /*9ee0*/  STG.E.U8 desc[UR36][R4.64], R3 ;  /* 0x0000000304007986 */ /* 0x0007e2000c101124 */
[----:B------:R-:W-:Y:S05]  /*9ef0*/  BRA `(.L_x_1518) ;  /* 0x00000000005c7947 */ /* 0x000fea0003800000 */
.L_x_1540:
        /* <DEDUP_REMOVED lines=12> */
.L_x_1546:
[----:B------:R-:W-:Y:S01]  /*9fc0*/  IMAD.MOV.U32 R0, RZ, RZ, 0x7f ;  /* 0x0000007fff007424 */ /* 0x000fe200078e00ff */
[----:B------:R-:W-:-:S04]  /*9fd0*/  ISETP.GT.U32.AND P0, PT, R3, 0x7f800000, PT ;  /* 0x7f8000000300780c */ /* 0x000fc80003f04070 */
[----:B------:R-:W-:-:S09]  /*9fe0*/  SEL R0, R0, 0x7c, P0 ;  /* 0x0000007c00007807 */ /* 0x000fd20000000000 */
.L_x_1547:
[----:B------:R-:W-:Y:S05]  /*9ff0*/  BSYNC.RECONVERGENT B0 ;  /* 0x0000000000007941 */ /* 0x000fea0003800200 */
.L_x_1545:
[----:B------:R-:W-:-:S04]  /*a000*/  SHF.R.U32.HI R3, RZ, 0x18, R17 ;  /* 0x00000018ff037819 */ /* 0x000fc80000011611 */
[----:B------:R-:W-:-:S05]  /*a010*/  LOP3.LUT R3, R0, 0x80, R3, 0xf8, !PT ;  /* 0x0000008000037812 */ /* 0x000fca00078ef803 */
[----:B------:R2:W-:Y:S01]  /*a020*/  STG.E.U8 desc[UR36][R4.64], R3 ;  /* 0x0000000304007986 */ /* 0x0005e2000c101124 */
[----:B------:R-:W-:Y:S05]  /*a030*/  BRA `(.L_x_1518) ;  /* 0x00000000000c7947 */ /* 0x000fea0003800000 */
.L_x_1539:
[----:B------:R-:W0:Y:S02]  /*a040*/  I2F.S64 R0, R16 ;  /* 0x0000001000007312 */ /* 0x000e240000301400 */
[----:B0-----:R-:W-:-:S05]  /*a050*/  F2FP.BF16.F32.PACK_AB R0, RZ, R0 ;  /* 0x00000000ff00723e */ /* 0x001fca00000010ff */
[----:B------:R4:W-:Y:S02]  /*a060*/  STG.E.U16 desc[UR36][R4.64], R0 ;  /* 0x0000000004007986 */ /* 0x0009e4000c101524 */
.L_x_1518:
[----:B------:R-:W-:-:S07]  /*a070*/  VIADD R2, R2, 0x80 ;  /* 0x0000008002027836 */ /* 0x000fce0000000000 */
.L_x_1477:
[----:B------:R-:W-:Y:S05]  /*a080*/  BSYNC.RECONVERGENT B7 ;  /* 0x0000000000077941 */ /* 0x000fea0003800200 */
.L_x_1438:
[----:B------:R-:W-:-:S13]  /*a090*/  ISETP.GE.AND P0, PT, R2, UR38, PT ;  /* 0x0000002602007c0c */ /* 0x000fda000bf06270 */
[----:B------:R-:W-:Y:S05]  /*a0a0*/  @P0 EXIT ;  /* 0x000000000000094d */ /* 0x000fea0003800000 */
[----:B01234-:R-:W0:Y:S01]  /*a0b0*/  LDC.64 R4, c[0x0][0x3f0] ;  /* 0x0000fc00ff047b82 */ /* 0x01fe220000000a00 */
[----:B------:R-:W1:Y:S01]  /*a0c0*/  LDCU UR4, c[0x0][0x410] ;  /* 0x00008200ff0477ac */ /* 0x000e620008000800 */
[----:B------:R-:W-:Y:S01]  /*a0d0*/  PRMT R0, R24, 0x9910, RZ ;  /* 0x0000991018007816 */ /* 0x000fe200000000ff */
[----:B------:R-:W-:-:S03]  /*a0e0*/  IMAD.U32 R3, RZ, RZ, UR39 ;  /* 0x00000027ff037e24 */ /* 0x000fc6000f8e00ff */
[----:B------:R-:W-:Y:S01]  /*a0f0*/  ISETP.GT.AND P1, PT, R0, 0x9, PT ;  /* 0x000000090000780c */ /* 0x000fe20003f24270 */
[----:B------:R-:W-:-:S04]  /*a100*/  IMAD R2, R3, 0x200, R2 ;  /* 0x0000020003027824 */ /* 0x000fc800078e0202 */
[----:B-1----:R-:W-:-:S05]  /*a110*/  IMAD R3, R2, UR4, RZ ;  /* 0x0000000402037c24 */ /* 0x002fca000f8e02ff */
[----:B0-----:R-:W-:-:S05]  /*a120*/  IADD3 R2, P0, PT, R3, R4, RZ ;  /* 0x0000000403027210 */ /* 0x001fca0007f1e0ff */
[----:B------:R-:W-:Y:S01]  /*a130*/  IMAD.X R3, RZ, RZ, R5, P0 ;  /* 0x000000ffff037224 */ /* 0x000fe200000e0605 */
[----:B------:R-:W-:Y:S07]  /*a140*/  @P1 BRA `(.L_x_1548) ;  /* 0x0000000000dc1947 */ /* 0x000fee0003800000 */
        /* <DEDUP_REMOVED lines=10> */
.L_x_1551:
[----:B------:R-:W-:Y:S01]  /*a1f0*/  STG.E.U8 desc[UR36][R2.64], R22 ;  /* 0x0000001602007986 */ /* 0x000fe2000c101124 */
[----:B------:R-:W-:Y:S05]  /*a200*/  EXIT ;  /* 0x000000000000794d */ /* 0x000fea0003800000 */
.L_x_1550:
        /* <DEDUP_REMOVED lines=8> */
.L_x_1554:
[----:B------:R-:W-:Y:S01]  /*a290*/  STG.E desc[UR36][R2.64], R22 ;  /* 0x0000001602007986 */ /* 0x000fe2000c101924 */
[----:B------:R-:W-:Y:S05]  /*a2a0*/  EXIT ;  /* 0x000000000000794d */ /* 0x000fea0003800000 */
.L_x_1553:
[----:B------:R-:W-:Y:S01]  /*a2b0*/  STG.E.U16 desc[UR36][R2.64], R22 ;  /* 0x0000001602007986 */ /* 0x000fe2000c101524 */
[----:B------:R-:W-:Y:S05]  /*a2c0*/  EXIT ;  /* 0x000000000000794d */ /* 0x000fea0003800000 */
.L_x_1549:
[----:B------:R-:W-:-:S13]  /*a2d0*/  ISETP.GT.AND P0, PT, R0, 0x6, PT ;  /* 0x000000060000780c */ /* 0x000fda0003f04270 */
[----:B------:R-:W-:Y:S05]  /*a2e0*/  @P0 BRA `(.L_x_1555) ;  /* 0x00000000002c0947 */ /* 0x000fea0003800000 */
[----:B------:R-:W-:-:S13]  /*a2f0*/  ISETP.NE.AND P0, PT, R0, 0x5, PT ;  /* 0x000000050000780c */ /* 0x000fda0003f05270 */
[----:B------:R-:W-:Y:S05]  /*a300*/  @!P0 BRA `(.L_x_1556) ;  /* 0x0000000000148947 */ /* 0x000fea0003800000 */
[----:B------:R-:W-:-:S13]  /*a310*/  ISETP.NE.AND P0, PT, R0, 0x6, PT ;  /* 0x000000060000780c */ /* 0x000fda0003f05270 */
[----:B------:R-:W-:Y:S05]  /*a320*/  @P0 BRA `(.L_x_1552) ;  /* 0x0000000800080947 */ /* 0x000fea0003800000 */
[----:B------:R-:W0:Y:S02]  /*a330*/  I2F.S64 R23, R22 ;  /* 0x0000001600177312 */ /* 0x000e240000301400 */
[----:B0-----:R-:W-:Y:S01]  /*a340*/  STG.E desc[UR36][R2.64], R23 ;  /* 0x0000001702007986 */ /* 0x001fe2000c101924 */
[----:B------:R-:W-:Y:S05]  /*a350*/  EXIT ;  /* 0x000000000000794d */ /* 0x000fea0003800000 */
.L_x_1556:
[----:B------:R-:W0:Y:S02]  /*a360*/  I2F.S64 R0, R22 ;  /* 0x0000001600007312 */ /* 0x000e240000301400 */
[----:B0-----:R-:W-:-:S05]  /*a370*/  F2FP.F16.F32.PACK_AB R0, RZ, R0 ;  /* 0x00000000ff00723e */ /* 0x001fca00000000ff */
[----:B------:R-:W-:Y:S01]  /*a380*/  STG.E.U16 desc[UR36][R2.64], R0 ;  /* 0x0000000002007986 */ /* 0x000fe2000c101524 */
[----:B------:R-:W-:Y:S05]  /*a390*/  EXIT ;  /* 0x000000000000794d */ /* 0x000fea0003800000 */
.L_x_1555:
        /* <DEDUP_REMOVED lines=8> */
[----:B0-----:R-:W-:Y:S01]  /*a420*/  STG.E.64 desc[UR36][R2.64], R4 ;  /* 0x0000000402007986 */ /* 0x001fe2000c101b24 */
[----:B------:R-:W-:Y:S05]  /*a430*/  EXIT ;  /* 0x000000000000794d */ /* 0x000fea0003800000 */
.L_x_1558:
[----:B------:R-:W0:Y:S02]  /*a440*/  I2F.S64 R22, R22 ;  /* 0x0000001600167312 */ /* 0x000e240000301400 */
[----:B0-----:R-:W-:-:S04]  /*a450*/  F2FP.F16.F32.PACK_AB R5, RZ, R22 ;  /* 0x00000016ff05723e */ /* 0x001fc800000000ff */
[----:B------:R-:W-:-:S05]  /*a460*/  PRMT R5, R5, 0x5410, RZ ;  /* 0x0000541005057816 */ /* 0x000fca00000000ff */
[----:B------:R-:W-:Y:S01]  /*a470*/  STG.E desc[UR36][R2.64], R5 ;  /* 0x0000000502007986 */ /* 0x000fe2000c101924 */
[----:B------:R-:W-:Y:S05]  /*a480*/  EXIT ;  /* 0x000000000000794d */ /* 0x000fea0003800000 */
.L_x_1557:
[----:B------:R-:W0:Y:S02]  /*a490*/  I2F.F64.S64 R22, R22 ;  /* 0x0000001600167312 */ /* 0x000e240000301c00 */
[----:B0-----:R-:W-:Y:S01]  /*a4a0*/  STG.E.64 desc[UR36][R2.64], R22 ;  /* 0x0000001602007986 */ /* 0x001fe2000c101b24 */
[----:B------:R-:W-:Y:S05]  /*a4b0*/  EXIT ;  /* 0x000000000000794d */ /* 0x000fea0003800000 */
.L_x_1548:
        /* <DEDUP_REMOVED lines=12> */
.L_x_1562:
        /* <DEDUP_REMOVED lines=18> */
.L_x_1565:
[----:B------:R-:W-:-:S04]  /*a6a0*/  SHF.R.U32.HI R5, RZ, 0x18, R5 ;  /* 0x00000018ff057819 */ /* 0x000fc80000011605 */
[----:B------:R-:W-:-:S07]  /*a6b0*/  LOP3.LUT R0, R0, 0x80, R5, 0xf8, !PT ;  /* 0x0000008000007812 */ /* 0x000fce00078ef805 */
.L_x_1564:
[----:B------:R-:W-:Y:S05]  /*a6c0*/  BSYNC.RECONVERGENT B0 ;  /* 0x0000000000007941 */ /* 0x000fea0003800200 */
.L_x_1563:
[----:B------:R-:W-:Y:S01]  /*a6d0*/  STG.E.U8 desc[UR36][R2.64], R0 ;  /* 0x0000000002007986 */ /* 0x000fe2000c101124 */
[----:B------:R-:W-:Y:S05]  /*a6e0*/  EXIT ;  /* 0x000000000000794d */ /* 0x000fea0003800000 */
.L_x_1561:
        /* <DEDUP_REMOVED lines=18> */
.L_x_1568:
[----:B------:R-:W-:-:S04]  /*a810*/  SHF.R.U32.HI R5, RZ, 0x18, R5 ;  /* 0x00000018ff057819 */ /* 0x000fc80000011605 */
[----:B------:R-:W-:-:S07]  /*a820*/  LOP3.LUT R0, R0, 0x80, R5, 0xf8, !PT ;  /* 0x0000008000007812 */ /* 0x000fce00078ef805 */
.L_x_1567:
[----:B------:R-:W-:Y:S05]  /*a830*/  BSYNC.RECONVERGENT B0 ;  /* 0x0000000000007941 */ /* 0x000fea0003800200 */
.L_x_1566:
[----:B------:R-:W-:Y:S01]  /*a840*/  STG.E.U8 desc[UR36][R2.64], R0 ;  /* 0x0000000002007986 */ /* 0x000fe2000c101124 */
[----:B------:R-:W-:Y:S05]  /*a850*/  EXIT ;  /* 0x000000000000794d */ /* 0x000fea0003800000 */
.L_x_1560:
        /* <DEDUP_REMOVED lines=22> */
.L_x_1570:
[----:B------:R-:W-:Y:S01]  /*a9c0*/  STG.E.64 desc[UR36][R2.64], R22 ;  /* 0x0000001602007986 */ /* 0x000fe2000c101b24 */
[----:B------:R-:W-:Y:S05]  /*a9d0*/  EXIT ;  /* 0x000000000000794d */ /* 0x000fea0003800000 */
.L_x_1569:
[----:B------:R-:W-:Y:S01]  /*a9e0*/  STG.E desc[UR36][R2.64], R22 ;  /* 0x0000001602007986 */ /* 0x000fe2000c101924 */
[----:B------:R-:W-:Y:S05]  /*a9f0*/  EXIT ;  /* 0x000000000000794d */ /* 0x000fea0003800000 */
.L_x_1559:
        /* <DEDUP_REMOVED lines=11> */
.L_x_1572:
[----:B------:R-:W0:Y:S01]  /*aab0*/  I2F.F64.S64 R4, R22 ;  /* 0x0000001600047312 */ /* 0x000e220000301c00 */
[----:B------:R-:W-:-:S05]  /*aac0*/  CS2R R6, SRZ ;  /* 0x0000000000067805 */ /* 0x000fca000001ff00 */
[----:B0-----:R-:W-:Y:S01]  /*aad0*/  STG.E.128 desc[UR36][R2.64], R4 ;  /* 0x0000000402007986 */ /* 0x001fe2000c101d24 */
[----:B------:R-:W-:Y:S05]  /*aae0*/  EXIT ;  /* 0x000000000000794d */ /* 0x000fea0003800000 */
.L_x_1571:
[----:B------:R-:W-:-:S13]  /*aaf0*/  ISETP.NE.AND P0, PT, R0, 0xf, PT ;  /* 0x0000000f0000780c */ /* 0x000fda0003f05270 */
[----:B------:R-:W-:Y:S05]  /*ab00*/  @!P0 BRA `(.L_x_1573) ;  /* 0x0000000000e88947 */ /* 0x000fea0003800000 */
[----:B------:R-:W-:-:S13]  /*ab10*/  ISETP.NE.AND P0, PT, R0, 0x17, PT ;  /* 0x000000170000780c */ /* 0x000fda0003f05270 */
[----:B------:R-:W-:Y:S05]  /*ab20*/  @!P0 BRA `(.L_x_1574) ;  /* 0x0000000000908947 */ /* 0x000fea0003800000 */
[----:B------:R-:W-:-:S13]  /*ab30*/  ISETP.NE.AND P0, PT, R0, 0x18, PT ;  /* 0x000000180000780c */ /* 0x000fda0003f05270 */
[----:B------:R-:W-:Y:S05]  /*ab40*/  @!P0 BRA `(.L_x_1575) ;  /* 0x0000000000448947 */ /* 0x000fea0003800000 */
.L_x_1552:
        /* <DEDUP_REMOVED lines=16> */
.L_x_1576:
[----:B------:R-:W-:Y:S05]  /*ac50*/  EXIT ;  /* 0x000000000000794d */ /* 0x000fea0003800000 */
.L_x_1575:
        /* <DEDUP_REMOVED lines=13> */
.L_x_1578:
[----:B------:R-:W-:Y:S05]  /*ad30*/  BSYNC.RECONVERGENT B0 ;  /* 0x0000000000007941 */ /* 0x000fea0003800200 */
.L_x_1577:
[----:B------:R-:W-:-:S05]  /*ad40*/  LOP3.LUT R5, R0, 0x80, R5, 0xf8, !PT ;  /* 0x0000008000057812 */ /* 0x000fca00078ef805 */
[----:B------:R-:W-:Y:S01]  /*ad50*/  STG.E.U8 desc[UR36][R2.64], R5 ;  /* 0x0000000502007986 */ /* 0x000fe2000c101124 */
[----:B------:R-:W-:Y:S05]  /*ad60*/  EXIT ;  /* 0x000000000000794d */ /* 0x000fea0003800000 */
.L_x_1574:
        /* <DEDUP_REMOVED lines=12> */
.L_x_1580:
[----:B------:R-:W-:Y:S01]  /*ae30*/  IMAD.MOV.U32 R0, RZ, RZ, 0x7f ;  /* 0x0000007fff007424 */ /* 0x000fe200078e00ff */
[----:B------:R-:W-:-:S04]  /*ae40*/  ISETP.GT.U32.AND P0, PT, R4, 0x7f800000, PT ;  /* 0x7f8000000400780c */ /* 0x000fc80003f04070 */
[----:B------:R-:W-:-:S09]  /*ae50*/  SEL R0, R0, 0x7c, P0 ;  /* 0x0000007c00007807 */ /* 0x000fd20000000000 */
.L_x_1581:
[----:B------:R-:W-:Y:S05]  /*ae60*/  BSYNC.RECONVERGENT B0 ;  /* 0x0000000000007941 */ /* 0x000fea0003800200 */
.L_x_1579:
[----:B------:R-:W-:-:S04]  /*ae70*/  SHF.R.U32.HI R5, RZ, 0x18, R5 ;  /* 0x00000018ff057819 */ /* 0x000fc80000011605 */
[----:B------:R-:W-:-:S05]  /*ae80*/  LOP3.LUT R5, R0, 0x80, R5, 0xf8, !PT ;  /* 0x0000008000057812 */ /* 0x000fca00078ef805 */
[----:B------:R-:W-:Y:S01]  /*ae90*/  STG.E.U8 desc[UR36][R2.64], R5 ;  /* 0x0000000502007986 */ /* 0x000fe2000c101124 */
[----:B------:R-:W-:Y:S05]  /*aea0*/  EXIT ;  /* 0x000000000000794d */ /* 0x000fea0003800000 */
.L_x_1573:
[----:B------:R-:W0:Y:S02]  /*aeb0*/  I2F.S64 R0, R22 ;  /* 0x0000001600007312 */ /* 0x000e240000301400 */
[----:B0-----:R-:W-:-:S05]  /*aec0*/  F2FP.BF16.F32.PACK_AB R0, RZ, R0 ;  /* 0x00000000ff00723e */ /* 0x001fca00000010ff */
[----:B------:R-:W-:Y:S01]  /*aed0*/  STG.E.U16 desc[UR36][R2.64], R0 ;  /* 0x0000000002007986 */ /* 0x000fe2000c101524 */
[----:B------:R-:W-:Y:S05]  /*aee0*/  EXIT ;  /* 0x000000000000794d */ /* 0x000fea0003800000 */
.L_x_1582:
        /* <DEDUP_REMOVED lines=9> */
.L_x_3888:


//--------------------- .text._ZN2at6native18elementwise_kernelILi128ELi2EZNS0_22gpu_kernel_impl_nocastIZZNS0_61_GLOBAL__N__ae8afa13_23_FlattenIndicesKernel_cu_7dd49032_311621_flatten_indices_implINS3_18CUDAKernelLauncherElLl8EEENS_6TensorERKS6_N3c108ArrayRefIlEEENKUlvE0_clEvEUllE_EEvRNS_18TensorIteratorBaseERKT_EUliE_EEviT1_ --------------------------
	.section	.text._ZN2at6native18elementwise_kernelILi128ELi2EZNS0_22gpu_kernel_impl_nocastIZZNS0_61_GLOBAL__N__ae8afa13_23_FlattenIndicesKernel_cu_7dd49032_311621_flatten_indices_implINS3_18CUDAKernelLauncherElLl8EEENS_6TensorERKS6_N3c108ArrayRefIlEEENKUlvE0_clEvEUllE_EEvRNS_18TensorIteratorBaseERKT_EUliE_EEviT1_,"ax",@progbits
	.align	128
        .global         _ZN2at6native18elementwise_kernelILi128ELi2EZNS0_22gpu_kernel_impl_nocastIZZNS0_61_GLOBAL__N__ae8afa13_23_FlattenIndicesKernel_cu_7dd49032_311621_flatten_indices_implINS3_18CUDAKernelLauncherElLl8EEENS_6TensorERKS6_N3c108ArrayRefIlEEENKUlvE0_clEvEUllE_EEvRNS_18TensorIteratorBaseERKT_EUliE_EEviT1_
        .type           _ZN2at6native18elementwise_kernelILi128ELi2EZNS0_22gpu_kernel_impl_nocastIZZNS0_61_GLOBAL__N__ae8afa13_23_FlattenIndicesKernel_cu_7dd49032_311621_flatten_indices_implINS3_18CUDAKernelLauncherElLl8EEENS_6TensorERKS6_N3c108ArrayRefIlEEENKUlvE0_clEvEUllE_EEvRNS_18TensorIteratorBaseERKT_EUliE_EEviT1_,@function
        .size           _ZN2at6native18elementwise_kernelILi128ELi2EZNS0_22gpu_kernel_impl_nocastIZZNS0_61_GLOBAL__N__ae8afa13_23_FlattenIndicesKernel_cu_7dd49032_311621_flatten_indices_implINS3_18CUDAKernelLauncherElLl8EEENS_6TensorERKS6_N3c108ArrayRefIlEEENKUlvE0_clEvEUllE_EEvRNS_18TensorIteratorBaseERKT_EUliE_EEviT1_,(.L_x_3889 - _ZN2at6native18elementwise_kernelILi128ELi2EZNS0_22gpu_kernel_impl_nocastIZZNS0_61_GLOBAL__N__ae8afa13_23_FlattenIndicesKernel_cu_7dd49032_311621_flatten_indices_implINS3_18CUDAKernelLauncherElLl8EEENS_6TensorERKS6_N3c108ArrayRefIlEEENKUlvE0_clEvEUllE_EEvRNS_18TensorIteratorBaseERKT_EUliE_EEviT1_)
        .other          _ZN2at6native18elementwise_kernelILi128ELi2EZNS0_22gpu_kernel_impl_nocastIZZNS0_61_GLOBAL__N__ae8afa13_23_FlattenIndicesKernel_cu_7dd49032_311621_flatten_indices_implINS3_18CUDAKernelLauncherElLl8EEENS_6TensorERKS6_N3c108ArrayRefIlEEENKUlvE0_clEvEUllE_EEvRNS_18TensorIteratorBaseERKT_EUliE_EEviT1_,@"STO_CUDA_ENTRY STV_DEFAULT"
_ZN2at6native18elementwise_kernelILi128ELi2EZNS0_22gpu_kernel_impl_nocastIZZNS0_61_GLOBAL__N__ae8afa13_23_FlattenIndicesKernel_cu_7dd49032_311621_flatten_indices_implINS3_18CUDAKernelLauncherElLl8EEENS_6TensorERKS6_N3c108ArrayRefIlEEENKUlvE0_clEvEUllE_EEvRNS_18TensorIteratorBaseERKT_EUliE_EEviT1_:
.text._ZN2at6native18elementwise_kernelILi128ELi2EZNS0_22gpu_kernel_impl_nocastIZZNS0_61_GLOBAL__N__ae8afa13_23_FlattenIndicesKernel_cu_7dd49032_311621_flatten_indices_implINS3_18CUDAKernelLauncherElLl8EEENS_6TensorERKS6_N3c108ArrayRefIlEEENKUlvE0_clEvEUllE_EEvRNS_18TensorIteratorBaseERKT_EUliE_EEviT1_:
        /* <DEDUP_REMOVED lines=15> */
[----:B------:R-:W-:Y:S02]  /*00f0*/  ULOP3.LUT UR18, UR10, 0x3, URZ, 0xc0, !UPT ;  /* 0x000000030a127892 */ /* 0x000fe4000f8ec0ff */
[----:B------:R-:W-:Y:S02]  /*0100*/  ULOP3.LUT UR19, UR10, 0x7, URZ, 0xc0, !UPT ;  /* 0x000000070a137892 */ /* 0x000fe4000f8ec0ff */
[----:B------:R-:W-:-:S04]  /*0110*/  UIADD3 UR16, UP0, UPT, UR18, -0x1, URZ ;  /* 0xffffffff12107890 */ /* 0x000fc8000ff1e0ff */
[----:B------:R-:W-:Y:S01]  /*0120*/  UIADD3.X UR17, UPT, UPT, URZ, -0x1, URZ, UP0, !UPT ;  /* 0xffffffffff117890 */ /* 0x000fe200087fe4ff */
[----:B0-----:R-:W-:-:S13]  /*0130*/  ISETP.GE.AND P0, PT, R31, UR20, PT ;  /* 0x000000141f007c0c */ /* 0x001fda000bf06270 */
[----:B------:R-:W-:Y:S05]  /*0140*/  @P0 BRA `(.L_x_1586) ;  /* 0x0000000c00240947 */ /* 0x000fea0003800000 */
[----:B------:R-:W0:Y:S01]  /*0150*/  LDC.64 R6, c[0x0][0x588] ;  /* 0x00016200ff067b82 */ /* 0x000e220000000a00 */
[----:B------:R-:W1:Y:S07]  /*0160*/  LDCU.64 UR6, c[0x0][0x598] ;  /* 0x0000b300ff0677ac */ /* 0x000e6e0008000a00 */
[----:B------:R-:W2:Y:S01]  /*0170*/  LDC.64 R2, c[0x0][0x5e8] ;  /* 0x00017a00ff027b82 */ /* 0x000ea20000000a00 */
[----:B0-----:R-:W1:Y:S01]  /*0180*/  LDG.E.64 R6, desc[UR8][R6.64] ;  /* 0x0000000806067981 */ /* 0x001e62000c1e1b00 */
[----:B------:R-:W-:Y:S01]  /*0190*/  UISETP.GE.U32.AND UP1, UPT, UR10, 0x8, UPT ;  /* 0x000000080a00788c */ /* 0x000fe2000bf26070 */
[----:B------:R-:W-:Y:S01]  /*01a0*/  CS2R R28, SRZ ;  /* 0x00000000001c7805 */ /* 0x000fe2000001ff00 */
[----:B------:R-:W-:-:S02]  /*01b0*/  UISETP.NE.U32.AND UP0, UPT, UR19, URZ, UPT ;  /* 0x000000ff1300728c */ /* 0x000fc4000bf05070 */
[----:B------:R-:W-:Y:S01]  /*01c0*/  UISETP.GE.U32.AND.EX UP1, UPT, UR11, URZ, UPT, UP1 ;  /* 0x000000ff0b00728c */ /* 0x000fe2000bf26110 */
[----:B------:R-:W-:Y:S01]  /*01d0*/  UMOV UR4, URZ ;  /* 0x000000ff00047c82 */ /* 0x000fe20008000000 */
[----:B------:R-:W-:Y:S01]  /*01e0*/  UISETP.NE.AND.EX UP0, UPT, URZ, URZ, UPT, UP0 ;  /* 0x000000ffff00728c */ /* 0x000fe2000bf05300 */
[----:B------:R-:W-:Y:S01]  /*01f0*/  UMOV UR5, URZ ;  /* 0x000000ff00057c82 */ /* 0x000fe20008000000 */
[----:B-1----:R-:W-:-:S04]  /*0200*/  IMAD R5, R7, UR6, RZ ;  /* 0x0000000607057c24 */ /* 0x002fc8000f8e02ff */
[C---:B------:R-:W-:Y:S02]  /*0210*/  IMAD R9, R6.reuse, UR7, R5 ;  /* 0x0000000706097c24 */ /* 0x040fe4000f8e0205 */
[----:B------:R-:W-:-:S05]  /*0220*/  IMAD.WIDE.U32 R4, R6, UR6, RZ ;  /* 0x0000000606047c25 */ /* 0x000fca000f8e00ff */
[----:B------:R-:W-:Y:S01]  /*0230*/  IADD3 R7, PT, PT, R5, R9, RZ ;  /* 0x0000000905077210 */ /* 0x000fe20007ffe0ff */
[----:B--2---:R-:W-:Y:S06]  /*0240*/  BRA.U !UP1, `(.L_x_1587) ;  /* 0x0000000509507547 */ /* 0x004fec000b800000 */
[----:B------:R-:W0:Y:S01]  /*0250*/  LDC.64 R38, c[0x0][0x590] ;  /* 0x00016400ff267b82 */ /* 0x000e220000000a00 */
[C---:B------:R-:W-:Y:S01]  /*0260*/  IMAD.WIDE.U32 R10, R2.reuse, 0x8, RZ ;  /* 0x00000008020a7825 */ /* 0x040fe200078e00ff */
[----:B------:R-:W-:Y:S01]  /*0270*/  ULOP3.LUT UR4, UR10, 0xfffffff8, URZ, 0xc0, !UPT ;  /* 0xfffffff80a047892 */ /* 0x000fe2000f8ec0ff */
[----:B------:R-:W-:Y:S01]  /*0280*/  SHF.L.U32 R9, R3, 0x3, RZ ;  /* 0x0000000303097819 */ /* 0x000fe200000006ff */
[----:B------:R-:W-:Y:S01]  /*0290*/  ULOP3.LUT UR5, UR11, 0x7fffffff, URZ, 0xc0, !UPT ;  /* 0x7fffffff0b057892 */ /* 0x000fe2000f8ec0ff */
[----:B------:R-:W-:Y:S01]  /*02a0*/  HFMA2 R0, -RZ, RZ, 0, 3.62396240234375e-05 ;  /* 0x00000260ff007431 */ /* 0x000fe200000001ff */
[----:B------:R-:W-:Y:S02]  /*02b0*/  SHF.L.U64.HI R36, R2, 0x6, R3 ;  /* 0x0000000602247819 */ /* 0x000fe40000010203 */
[----:B------:R-:W-:Y:S02]  /*02c0*/  CS2R R28, SRZ ;  /* 0x00000000001c7805 */ /* 0x000fe4000001ff00 */
[----:B------:R-:W-:Y:S01]  /*02d0*/  IADD3 R30, PT, PT, R11, R9, RZ ;  /* 0x000000090b1e7210 */ /* 0x000fe20007ffe0ff */
[----:B------:R-:W-:Y:S01]  /*02e0*/  UMOV UR6, UR4 ;  /* 0x0000000400067c82 */ /* 0x000fe20008000000 */
[----:B------:R-:W-:Y:S01]  /*02f0*/  UMOV UR7, UR5 ;  /* 0x0000000500077c82 */ /* 0x000fe20008000000 */
[----:B0-----:R-:W-:-:S04]  /*0300*/  LEA R37, P0, R4, R38, 0x3 ;  /* 0x0000002604257211 */ /* 0x001fc800078018ff */
[----:B------:R-:W-:-:S09]  /*0310*/  LEA.HI.X R39, R4, R39, R7, 0x3, P0 ;  /* 0x0000002704277211 */ /* 0x000fd200000f1c07 */
.L_x_1588:
[----:B------:R-:W-:-:S05]  /*0320*/  MOV R38, R37 ;  /* 0x0000002500267202 */ /* 0x000fca0000000f00 */
[----:B------:R-:W2:Y:S01]  /*0330*/  LDG.E.64 R32, desc[UR8][R38.64] ;  /* 0x0000000826207981 */ /* 0x000ea2000c1e1b00 */
[----:B------:R-:W-:-:S04]  /*0340*/  IADD3 R8, P0, PT, R37, R10, RZ ;  /* 0x0000000a25087210 */ /* 0x000fc80007f1e0ff */
[----:B------:R-:W-:Y:S02]  /*0350*/  IADD3.X R9, PT, PT, R39, R30, RZ, P0, !PT ;  /* 0x0000001e27097210 */ /* 0x000fe400007fe4ff */
[----:B------:R-:W-:-:S03]  /*0360*/  IADD3 R14, P0, PT, R8, R10, RZ ;  /* 0x0000000a080e7210 */ /* 0x000fc60007f1e0ff */
[----:B------:R-:W3:Y:S02]  /*0370*/  LDG.E.64 R26, desc[UR8][R8.64] ;  /* 0x00000008081a7981 */ /* 0x000ee4000c1e1b00 */
[----:B------:R-:W-:Y:S01]  /*0380*/  IMAD.X R15, R9, 0x1, R30, P0 ;  /* 0x00000001090f7824 */ /* 0x000fe200000e061e */
[----:B------:R-:W-:-:S04]  /*0390*/  IADD3 R22, P0, PT, R14, R10, RZ ;  /* 0x0000000a0e167210 */ /* 0x000fc80007f1e0ff */
[----:B------:R0:W4:Y:S01]  /*03a0*/  LDG.E.64 R20, desc[UR8][R14.64] ;  /* 0x000000080e147981 */ /* 0x000122000c1e1b00 */
[----:B------:R-:W-:-:S05]  /*03b0*/  IADD3.X R23, PT, PT, R15, R30, RZ, P0, !PT ;  /* 0x0000001e0f177210 */ /* 0x000fca00007fe4ff */
[----:B------:R-:W5:Y:S01]  /*03c0*/  LDG.E.64 R16, desc[UR8][R22.64] ;  /* 0x0000000816107981 */ /* 0x000f62000c1e1b00 */
[----:B------:R-:W-:-:S04]  /*03d0*/  IADD3 R24, P0, PT, R22, R10, RZ ;  /* 0x0000000a16187210 */ /* 0x000fc80007f1e0ff */
[----:B------:R-:W-:Y:S02]  /*03e0*/  IADD3.X R25, PT, PT, R23, R30, RZ, P0, !PT ;  /* 0x0000001e17197210 */ /* 0x000fe400007fe4ff */
[----:B------:R-:W-:-:S03]  /*03f0*/  IADD3 R40, P0, PT, R24, R10, RZ ;  /* 0x0000000a18287210 */ /* 0x000fc60007f1e0ff */
[----:B------:R1:W5:Y:S01]  /*0400*/  LDG.E.64 R12, desc[UR8][R24.64] ;  /* 0x00000008180c7981 */ /* 0x000362000c1e1b00 */
[----:B------:R-:W-:Y:S02]  /*0410*/  IADD3.X R41, PT, PT, R25, R30, RZ, P0, !PT ;  /* 0x0000001e19297210 */ /* 0x000fe400007fe4ff */
[----:B------:R-:W-:-:S03]  /*0420*/  IADD3 R42, P0, PT, R40, R10, RZ ;  /* 0x0000000a282a7210 */ /* 0x000fc60007f1e0ff */
[----:B------:R-:W5:Y:S01]  /*0430*/  LDG.E.64 R8, desc[UR8][R40.64] ;  /* 0x0000000828087981 */ /* 0x000f62000c1e1b00 */
[----:B------:R-:W-:Y:S02]  /*0440*/  IADD3.X R43, PT, PT, R41, R30, RZ, P0, !PT ;  /* 0x0000001e292b7210 */ /* 0x000fe400007fe4ff */
[----:B0-----:R-:W-:-:S03]  /*0450*/  IADD3 R14, P0, PT, R42, R10, RZ ;  /* 0x0000000a2a0e7210 */ /* 0x001fc60007f1e0ff */
[----:B------:R-:W5:Y:S01]  /*0460*/  LDG.E.64 R18, desc[UR8][R42.64] ;  /* 0x000000082a127981 */ /* 0x000f62000c1e1b00 */
[----:B------:R-:W-:-:S06]  /*0470*/  IADD3.X R15, PT, PT, R43, R30, RZ, P0, !PT ;  /* 0x0000001e2b0f7210 */ /* 0x000fcc00007fe4ff */
[----:B------:R-:W5:Y:S01]  /*0480*/  LDG.E.64 R14, desc[UR8][R14.64] ;  /* 0x000000080e0e7981 */ /* 0x000f62000c1e1b00 */
[----:B------:R-:W2:Y:S01]  /*0490*/  LDC.64 R34, c[0x0][R0+0x348] ;  /* 0x0000d20000227b82 */ /* 0x000ea20000000a00 */
[----:B------:R-:W-:Y:S01]  /*04a0*/  UIADD3 UR6, UP1, UPT, UR6, -0x8, URZ ;  /* 0xfffffff806067890 */ /* 0x000fe2000ff3e0ff */
[----:B------:R-:W-:-:S03]  /*04b0*/  LEA R37, P0, R2, R37, 0x6 ;  /* 0x0000002502257211 */ /* 0x000fc600078030ff */
[----:B------:R-:W-:Y:S01]  /*04c0*/  UIADD3.X UR7, UPT, UPT, UR7, -0x1, URZ, UP1, !UPT ;  /* 0xffffffff07077890 */ /* 0x000fe20008ffe4ff */
[----:B------:R-:W-:Y:S01]  /*04d0*/  IADD3.X R39, PT, PT, R39, R36, RZ, P0, !PT ;  /* 0x0000002427277210 */ /* 0x000fe200007fe4ff */
[----:B------:R-:W-:Y:S01]  /*04e0*/  UISETP.NE.U32.AND UP1, UPT, UR6, URZ, UPT ;  /* 0x000000ff0600728c */ /* 0x000fe2000bf25070 */
[----:B-1----:R-:W3:Y:S03]  /*04f0*/  LDC.64 R24, c[0x0][R0+0x350] ;  /* 0x0000d40000187b82 */ /* 0x002ee60000000a00 */
[----:B------:R-:W-:-:S05]  /*0500*/  UISETP.NE.AND.EX UP1, UPT, UR7, URZ, UPT, UP1 ;  /* 0x000000ff0700728c */ /* 0x000fca000bf25310 */
[----:B------:R-:W4:Y:S01]  /*0510*/  LDC.64 R22, c[0x0][R0+0x358] ;  /* 0x0000d60000167b82 */ /* 0x000f220000000a00 */
[----:B--2---:R-:W-:Y:S02]  /*0520*/  IMAD R33, R33, R34, RZ ;  /* 0x0000002221217224 */ /* 0x004fe400078e02ff */
[----:B------:R-:W-:-:S04]  /*0530*/  IMAD.WIDE.U32 R28, R34, R32, R28 ;  /* 0x00000020221c7225 */ /* 0x000fc800078e001c */
[----:B------:R-:W-:Y:S02]  /*0540*/  IMAD R33, R35, R32, R33 ;  /* 0x0000002023217224 */ /* 0x000fe400078e0221 */
[----:B---3--:R-:W-:-:S03]  /*0550*/  IMAD R27, R27, R24, RZ ;  /* 0x000000181b1b7224 */ /* 0x008fc600078e02ff */
[----:B------:R-:W-:Y:S02]  /*0560*/  IADD3 R29, PT, PT, R29, R33, RZ ;  /* 0x000000211d1d7210 */ /* 0x000fe40007ffe0ff */
[----:B------:R-:W5:Y:S01]  /*0570*/  LDC.64 R32, c[0x0][R0+0x360] ;  /* 0x0000d80000207b82 */ /* 0x000f620000000a00 */
[-C--:B------:R-:W-:Y:S02]  /*0580*/  IMAD R25, R25, R26.reuse, R27 ;  /* 0x0000001a19197224 */ /* 0x080fe400078e021b */
[----:B------:R-:W-:-:S04]  /*0590*/  IMAD.WIDE.U32 R26, R24, R26, R28 ;  /* 0x0000001a181a7225 */ /* 0x000fc800078e001c */
[----:B------:R-:W-:Y:S02]  /*05a0*/  IMAD.IADD R27, R27, 0x1, R25 ;  /* 0x000000011b1b7824 */ /* 0x000fe400078e0219 */
[----:B----4-:R-:W-:Y:S01]  /*05b0*/  IMAD R21, R21, R22, RZ ;  /* 0x0000001615157224 */ /* 0x010fe200078e02ff */
[----:B------:R-:W0:Y:S03]  /*05c0*/  LDC.64 R24, c[0x0][R0+0x368] ;  /* 0x0000da0000187b82 */ /* 0x000e260000000a00 */
[-C--:B------:R-:W-:Y:S02]  /*05d0*/  IMAD R21, R23, R20.reuse, R21 ;  /* 0x0000001417157224 */ /* 0x080fe400078e0215 */
[----:B------:R-:W-:-:S05]  /*05e0*/  IMAD.WIDE.U32 R22, R22, R20, R26 ;  /* 0x0000001416167225 */ /* 0x000fca00078e001a */
[----:B------:R-:W-:Y:S02]  /*05f0*/  IADD3 R23, PT, PT, R23, R21, RZ ;  /* 0x0000001517177210 */ /* 0x000fe40007ffe0ff */
[----:B------:R-:W1:Y:S01]  /*0600*/  LDC.64 R20, c[0x0][R0+0x370] ;  /* 0x0000dc0000147b82 */ /* 0x000e620000000a00 */
[----:B-----5:R-:W-:-:S04]  /*0610*/  IMAD R17, R17, R32, RZ ;  /* 0x0000002011117224 */ /* 0x020fc800078e02ff */
[-C--:B------:R-:W-:Y:S02]  /*0620*/  IMAD R17, R33, R16.reuse, R17 ;  /* 0x0000001021117224 */ /* 0x080fe400078e0211 */
[----:B------:R-:W-:-:S04]  /*0630*/  IMAD.WIDE.U32 R32, R32, R16, R22 ;  /* 0x0000001020207225 */ /* 0x000fc800078e0016 */
[----:B0-----:R-:W-:Y:S01]  /*0640*/  IMAD R13, R13, R24, RZ ;  /* 0x000000180d0d7224 */ /* 0x001fe200078e02ff */
[----:B------:R-:W-:Y:S02]  /*0650*/  IADD3 R33, PT, PT, R33, R17, RZ ;  /* 0x0000001121217210 */ /* 0x000fe40007ffe0ff */
[----:B------:R0:W2:Y:S01]  /*0660*/  LDC.64 R16, c[0x0][R0+0x378] ;  /* 0x0000de0000107b82 */ /* 0x0000a20000000a00 */
[-C--:B------:R-:W-:Y:S02]  /*0670*/  IMAD R23, R25, R12.reuse, R13 ;  /* 0x0000000c19177224 */ /* 0x080fe400078e020d */
[----:B------:R-:W-:-:S05]  /*0680*/  IMAD.WIDE.U32 R24, R24, R12, R32 ;  /* 0x0000000c18187225 */ /* 0x000fca00078e0020 */
[----:B------:R0:W3:Y:S01]  /*0690*/  LDC.64 R12, c[0x0][R0+0x380] ;  /* 0x0000e000000c7b82 */ /* 0x0000e20000000a00 */
[----:B------:R-:W-:Y:S01]  /*06a0*/  IADD3 R25, PT, PT, R25, R23, RZ ;  /* 0x0000001719197210 */ /* 0x000fe20007ffe0ff */
[----:B-1----:R-:W-:-:S04]  /*06b0*/  IMAD R9, R9, R20, RZ ;  /* 0x0000001409097224 */ /* 0x002fc800078e02ff */
[-C--:B------:R-:W-:Y:S02]  /*06c0*/  IMAD R21, R21, R8.reuse, R9 ;  /* 0x0000000815157224 */ /* 0x080fe400078e0209 */
[----:B------:R-:W-:-:S04]  /*06d0*/  IMAD.WIDE.U32 R8, R20, R8, R24 ;  /* 0x0000000814087225 */ /* 0x000fc800078e0018 */
[----:B0-----:R-:W-:Y:S01]  /*06e0*/  VIADD R0, R0, 0x40 ;  /* 0x0000004000007836 */ /* 0x001fe20000000000 */
[----:B------:R-:W-:Y:S01]  /*06f0*/  IADD3 R9, PT, PT, R9, R21, RZ ;  /* 0x0000001509097210 */ /* 0x000fe20007ffe0ff */
[----:B--2---:R-:W-:-:S04]  /*0700*/  IMAD R19, R19, R16, RZ ;  /* 0x0000001013137224 */ /* 0x004fc800078e02ff */
[-C--:B------:R-:W-:Y:S02]  /*0710*/  IMAD R19, R17, R18.reuse, R19 ;  /* 0x0000001211137224 */ /* 0x080fe400078e0213 */
[----:B------:R-:W-:-:S04]  /*0720*/  IMAD.WIDE.U32 R16, R16, R18, R8 ;  /* 0x0000001210107225 */ /* 0x000fc800078e0008 */
[----:B---3--:R-:W-:Y:S01]  /*0730*/  IMAD R9, R15, R12, RZ ;  /* 0x0000000c0f097224 */ /* 0x008fe200078e02ff */
[----:B------:R-:W-:-:S03]  /*0740*/  IADD3 R17, PT, PT, R17, R19, RZ ;  /* 0x0000001311117210 */ /* 0x000fc60007ffe0ff */
[-C--:B------:R-:W-:Y:S02]  /*0750*/  IMAD R9, R13, R14.reuse, R9 ;  /* 0x0000000e0d097224 */ /* 0x080fe400078e0209 */
[----:B------:R-:W-:-:S05]  /*0760*/  IMAD.WIDE.U32 R28, R12, R14, R16 ;  /* 0x0000000e0c1c7225 */ /* 0x000fca00078e0010 */
[----:B------:R-:W-:Y:S01]  /*0770*/  IADD3 R29, PT, PT, R29, R9, RZ ;  /* 0x000000091d1d7210 */ /* 0x000fe20007ffe0ff */
[----:B------:R-:W-:Y:S06]  /*0780*/  BRA.U UP1, `(.L_x_1588) ;  /* 0xfffffff901e47547 */ /* 0x000fec000b83ffff */
.L_x_1587:
[----:B------:R-:W-:Y:S05]  /*0790*/  BRA.U !UP0, `(.L_x_1589) ;  /* 0x0000000508847547 */ /* 0x000fea000b800000 */
[----:B------:R-:W-:Y:S02]  /*07a0*/  UISETP.GE.U32.AND UP1, UPT, UR19, 0x4, UPT ;  /* 0x000000041300788c */ /* 0x000fe4000bf26070 */
[----:B------:R-:W-:Y:S02]  /*07b0*/  UISETP.NE.U32.AND UP0, UPT, UR18, URZ, UPT ;  /* 0x000000ff1200728c */ /* 0x000fe4000bf05070 */
[----:B------:R-:W-:Y:S02]  /*07c0*/  UISETP.GE.U32.AND.EX UP1, UPT, URZ, URZ, UPT, UP1 ;  /* 0x000000ffff00728c */ /* 0x000fe4000bf26110 */
[----:B------:R-:W-:-:S07]  /*07d0*/  UISETP.NE.AND.EX UP0, UPT, URZ, URZ, UPT, UP0 ;  /* 0x000000ffff00728c */ /* 0x000fce000bf05300 */
[----:B------:R-:W-:Y:S05]  /*07e0*/  BRA.U !UP1, `(.L_x_1590) ;  /* 0x0000000109ac7547 */ /* 0x000fea000b800000 */
[----:B------:R-:W0:Y:S01]  /*07f0*/  LDC.64 R16, c[0x0][0x590] ;  /* 0x00016400ff107b82 */ /* 0x000e220000000a00 */
[----:B------:R-:W-:Y:S01]  /*0800*/  MOV R6, R4 ;  /* 0x0000000400067202 */ /* 0x000fe20000000f00 */
[----:B------:R-:W-:-:S04]  /*0810*/  IMAD R0, R2, UR5, RZ ;  /* 0x0000000502007c24 */ /* 0x000fc8000f8e02ff */
[----:B------:R-:W-:-:S04]  /*0820*/  IMAD.WIDE.U32 R8, R2, UR4, R6 ;  /* 0x0000000402087c25 */ /* 0x000fc8000f8e0006 */
[----:B------:R-:W-:-:S05]  /*0830*/  IMAD R11, R3, UR4, R0 ;  /* 0x00000004030b7c24 */ /* 0x000fca000f8e0200 */
[----:B------:R-:W-:Y:S02]  /*0840*/  IADD3 R0, PT, PT, R9, R11, RZ ;  /* 0x0000000b09007210 */ /* 0x000fe40007ffe0ff */
[----:B------:R-:W-:Y:S02]  /*0850*/  SHF.L.U32 R11, R2, 0x3, RZ ;  /* 0x00000003020b7819 */ /* 0x000fe400000006ff */
[----:B0-----:R-:W-:-:S04]  /*0860*/  LEA R16, P0, R8, R16, 0x3 ;  /* 0x0000001008107211 */ /* 0x001fc800078018ff */
[----:B------:R-:W-:-:S05]  /*0870*/  LEA.HI.X R17, R8, R17, R0, 0x3, P0 ;  /* 0x0000001108117211 */ /* 0x000fca00000f1c00 */
[----:B------:R-:W2:Y:S01]  /*0880*/  LDG.E.64 R12, desc[UR8][R16.64] ;  /* 0x00000008100c7981 */ /* 0x000ea2000c1e1b00 */
[----:B------:R-:W-:Y:S02]  /*0890*/  SHF.L.U64.HI R23, R2, 0x3, R3 ;  /* 0x0000000302177819 */ /* 0x000fe40000010203 */
[----:B------:R-:W-:-:S04]  /*08a0*/  IADD3 R18, P0, PT, R11, R16, RZ ;  /* 0x000000100b127210 */ /* 0x000fc80007f1e0ff */
[----:B------:R-:W-:Y:S02]  /*08b0*/  IADD3.X R19, PT, PT, R23, R17, RZ, P0, !PT ;  /* 0x0000001117137210 */ /* 0x000fe400007fe4ff */
[----:B------:R-:W-:-:S03]  /*08c0*/  IADD3 R20, P0, PT, R18, R11, RZ ;  /* 0x0000000b12147210 */ /* 0x000fc60007f1e0ff */
[----:B------:R-:W3:Y:S01]  /*08d0*/  LDG.E.64 R14, desc[UR8][R18.64] ;  /* 0x00000008120e7981 */ /* 0x000ee2000c1e1b00 */
[----:B------:R-:W-:Y:S02]  /*08e0*/  IADD3.X R21, PT, PT, R19, R23, RZ, P0, !PT ;  /* 0x0000001713157210 */ /* 0x000fe400007fe4ff */
[----:B------:R-:W-:-:S03]  /*08f0*/  IADD3 R10, P0, PT, R20, R11, RZ ;  /* 0x0000000b140a7210 */ /* 0x000fc60007f1e0ff */
[----:B------:R-:W4:Y:S02]  /*0900*/  LDG.E.64 R8, desc[UR8][R20.64] ;  /* 0x0000000814087981 */ /* 0x000f24000c1e1b00 */
[----:B------:R-:W-:-:S06]  /*0910*/  IMAD.X R11, R21, 0x1, R23, P0 ;  /* 0x00000001150b7824 */ /* 0x000fcc00000e0617 */
[----:B------:R-:W5:Y:S01]  /*0920*/  LDG.E.64 R10, desc[UR8][R10.64] ;  /* 0x000000080a0a7981 */ /* 0x000f62000c1e1b00 */
[----:B------:R-:W-:Y:S02]  /*0930*/  USHF.L.U32 UR6, UR4, 0x3, URZ ;  /* 0x0000000304067899 */ /* 0x000fe400080006ff */
[----:B------:R-:W-:-:S04]  /*0940*/  UIADD3 UR4, UP1, UPT, UR4, 0x4, URZ ;  /* 0x0000000404047890 */ /* 0x000fc8000ff3e0ff */
[----:B------:R-:W-:-:S06]  /*0950*/  UIADD3.X UR5, UPT, UPT, URZ, UR5, URZ, UP1, !UPT ;  /* 0x00000005ff057290 */ /* 0x000fcc0008ffe4ff */
[----:B------:R-:W2:Y:S01]  /*0960*/  LDCU.64 UR12, c[0x0][UR6+0x5a8] ;  /* 0x0000b500060c77ac */ /* 0x000ea20008000a00 */
[----:B------:R-:W3:Y:S01]  /*0970*/  LDCU.64 UR14, c[0x0][UR6+0x5b0] ;  /* 0x0000b600060e77ac */ /* 0x000ee20008000a00 */
[----:B--2---:R-:W-:Y:S02]  /*0980*/  IMAD R13, R13, UR12, RZ ;  /* 0x0000000c0d0d7c24 */ /* 0x004fe4000f8e02ff */
[----:B------:R-:W-:-:S04]  /*0990*/  IMAD.WIDE.U32 R16, R12, UR12, R28 ;  /* 0x0000000c0c107c25 */ /* 0x000fc8000f8e001c */
[----:B------:R-:W-:Y:S01]  /*09a0*/  IMAD R13, R12, UR13, R13 ;  /* 0x0000000d0c0d7c24 */ /* 0x000fe2000f8e020d */
[----:B------:R-:W4:Y:S04]  /*09b0*/  LDCU.64 UR12, c[0x0][UR6+0x5b8] ;  /* 0x0000b700060c77ac */ /* 0x000f280008000a00 */
[----:B------:R-:W-:Y:S01]  /*09c0*/  IADD3 R17, PT, PT, R17, R13, RZ ;  /* 0x0000000d11117210 */ /* 0x000fe20007ffe0ff */
[----:B---3--:R-:W-:Y:S01]  /*09d0*/  IMAD R13, R15, UR14, RZ ;  /* 0x0000000e0f0d7c24 */ /* 0x008fe2000f8e02ff */
[----:B------:R-:W5:Y:S03]  /*09e0*/  LDCU.64 UR6, c[0x0][UR6+0x5c0] ;  /* 0x0000b800060677ac */ /* 0x000f660008000a00 */
[----:B------:R-:W-:-:S02]  /*09f0*/  IMAD R13, R14, UR15, R13 ;  /* 0x0000000f0e0d7c24 */ /* 0x000fc4000f8e020d */
[----:B------:R-:W-:-:S05]  /*0a00*/  IMAD.WIDE.U32 R14, R14, UR14, R16 ;  /* 0x0000000e0e0e7c25 */ /* 0x000fca000f8e0010 */
[----:B------:R-:W-:Y:S01]  /*0a10*/  IADD3 R15, PT, PT, R15, R13, RZ ;  /* 0x0000000d0f0f7210 */ /* 0x000fe20007ffe0ff */
[----:B----4-:R-:W-:-:S04]  /*0a20*/  IMAD R9, R9, UR12, RZ ;  /* 0x0000000c09097c24 */ /* 0x010fc8000f8e02ff */
[C---:B------:R-:W-:Y:S02]  /*0a30*/  IMAD R13, R8.reuse, UR13, R9 ;  /* 0x0000000d080d7c24 */ /* 0x040fe4000f8e0209 */
[----:B------:R-:W-:-:S04]  /*0a40*/  IMAD.WIDE.U32 R8, R8, UR12, R14 ;  /* 0x0000000c08087c25 */ /* 0x000fc8000f8e000e */
[----:B-----5:R-:W-:Y:S01]  /*0a50*/  IMAD R11, R11, UR6, RZ ;  /* 0x000000060b0b7c24 */ /* 0x020fe2000f8e02ff */
[----:B------:R-:W-:-:S03]  /*0a60*/  IADD3 R9, PT, PT, R9, R13, RZ ;  /* 0x0000000d09097210 */ /* 0x000fc60007ffe0ff */
[C---:B------:R-:W-:Y:S02]  /*0a70*/  IMAD R11, R10.reuse, UR7, R11 ;  /* 0x000000070a0b7c24 */ /* 0x040fe4000f8e020b */
[----:B------:R-:W-:-:S05]  /*0a80*/  IMAD.WIDE.U32 R28, R10, UR6, R8 ;  /* 0x000000060a1c7c25 */ /* 0x000fca000f8e0008 */
[----:B------:R-:W-:-:S07]  /*0a90*/  IADD3 R29, PT, PT, R29, R11, RZ ;  /* 0x0000000b1d1d7210 */ /* 0x000fce0007ffe0ff */
.L_x_1590:
[----:B------:R-:W-:Y:S05]  /*0aa0*/  BRA.U !UP0, `(.L_x_1589) ;  /* 0x0000000108c07547 */ /* 0x000fea000b800000 */
[----:B------:R-:W-:Y:S02]  /*0ab0*/  UISETP.NE.U32.AND UP1, UPT, UR16, URZ, UPT ;  /* 0x000000ff1000728c */ /* 0x000fe4000bf25070 */
[----:B------:R-:W-:Y:S02]  /*0ac0*/  ULOP3.LUT UR6, UR10, 0x1, URZ, 0xc0, !UPT ;  /* 0x000000010a067892 */ /* 0x000fe4000f8ec0ff */
[----:B------:R-:W-:Y:S02]  /*0ad0*/  UISETP.NE.AND.EX UP1, UPT, UR17, URZ, UPT, UP1 ;  /* 0x000000ff1100728c */ /* 0x000fe4000bf25310 */
[----:B------:R-:W-:-:S04]  /*0ae0*/  UISETP.NE.U32.AND UP0, UPT, UR6, 0x1, UPT ;  /* 0x000000010600788c */ /* 0x000fc8000bf05070 */
[----:B------:R-:W-:-:S03]  /*0af0*/  UISETP.NE.U32.AND.EX UP0, UPT, URZ, URZ, UPT, UP0 ;  /* 0x000000ffff00728c */ /* 0x000fc6000bf05100 */
[----:B------:R-:W-:Y:S08]  /*0b00*/  BRA.U !UP1, `(.L_x_1591) ;  /* 0x0000000109687547 */ /* 0x000ff0000b800000 */
[----:B------:R-:W0:Y:S01]  /*0b10*/  LDC.64 R12, c[0x0][0x590] ;  /* 0x00016400ff0c7b82 */ /* 0x000e220000000a00 */
[----:B------:R-:W-:Y:S01]  /*0b20*/  MOV R8, R4 ;  /* 0x0000000400087202 */ /* 0x000fe20000000f00 */
[----:B------:R-:W-:Y:S01]  /*0b30*/  IMAD R0, R2, UR5, RZ ;  /* 0x0000000502007c24 */ /* 0x000fe2000f8e02ff */
[----:B------:R-:W-:-:S03]  /*0b40*/  MOV R9, R7 ;  /* 0x0000000700097202 */ /* 0x000fc60000000f00 */
[----:B------:R-:W-:Y:S02]  /*0b50*/  IMAD R11, R3, UR4, R0 ;  /* 0x00000004030b7c24 */ /* 0x000fe4000f8e0200 */
[----:B------:R-:W-:-:S04]  /*0b60*/  IMAD.WIDE.U32 R8, R2, UR4, R8 ;  /* 0x0000000402087c25 */ /* 0x000fc8000f8e0008 */
[----:B------:R-:W-:Y:S01]  /*0b70*/  IMAD.IADD R11, R9, 0x1, R11 ;  /* 0x00000001090b7824 */ /* 0x000fe200078e020b */
[----:B0-----:R-:W-:-:S04]  /*0b80*/  LEA R10, P0, R8, R12, 0x3 ;  /* 0x0000000c080a7211 */ /* 0x001fc800078018ff */
[----:B------:R-:W-:Y:S02]  /*0b90*/  LEA.HI.X R11, R8, R13, R11, 0x3, P0 ;  /* 0x0000000d080b7211 */ /* 0x000fe400000f1c0b */
[----:B------:R-:W-:-:S03]  /*0ba0*/  LEA R8, P0, R2, R10, 0x3 ;  /* 0x0000000a02087211 */ /* 0x000fc600078018ff */
[----:B------:R-:W2:Y:S01]  /*0bb0*/  LDG.E.64 R12, desc[UR8][R10.64] ;  /* 0x000000080a0c7981 */ /* 0x000ea2000c1e1b00 */
[----:B------:R-:W-:-:S06]  /*0bc0*/  LEA.HI.X R9, R2, R11, R3, 0x3, P0 ;  /* 0x0000000b02097211 */ /* 0x000fcc00000f1c03 */
[----:B------:R-:W3:Y:S01]  /*0bd0*/  LDG.E.64 R8, desc[UR8][R8.64] ;  /* 0x0000000808087981 */ /* 0x000ee2000c1e1b00 */
[----:B------:R-:W-:Y:S02]  /*0be0*/  USHF.L.U32 UR6, UR4, 0x3, URZ ;  /* 0x0000000304067899 */ /* 0x000fe400080006ff */
[----:B------:R-:W-:-:S04]  /*0bf0*/  UIADD3 UR4, UP1, UPT, UR4, 0x2, URZ ;  /* 0x0000000204047890 */ /* 0x000fc8000ff3e0ff */
[----:B------:R-:W-:-:S06]  /*0c00*/  UIADD3.X UR5, UPT, UPT, URZ, UR5, URZ, UP1, !UPT ;  /* 0x00000005ff057290 */ /* 0x000fcc0008ffe4ff */
[----:B------:R-:W2:Y:S01]  /*0c10*/  LDCU.64 UR12, c[0x0][UR6+0x5a8] ;  /* 0x0000b500060c77ac */ /* 0x000ea20008000a00 */
[----:B------:R-:W3:Y:S01]  /*0c20*/  LDCU.64 UR6, c[0x0][UR6+0x5b0] ;  /* 0x0000b600060677ac */ /* 0x000ee20008000a00 */
[----:B--2---:R-:W-:Y:S02]  /*0c30*/  IMAD R13, R13, UR12, RZ ;  /* 0x0000000c0d0d7c24 */ /* 0x004fe4000f8e02ff */
[----:B------:R-:W-:-:S04]  /*0c40*/  IMAD.WIDE.U32 R28, R12, UR12, R28 ;  /* 0x0000000c0c1c7c25 */ /* 0x000fc8000f8e001c */
[----:B------:R-:W-:Y:S02]  /*0c50*/  IMAD R15, R12, UR13, R13 ;  /* 0x0000000d0c0f7c24 */ /* 0x000fe4000f8e020d */
[----:B---3--:R-:W-:-:S03]  /*0c60*/  IMAD R13, R9, UR6, RZ ;  /* 0x00000006090d7c24 */ /* 0x008fc6000f8e02ff */
[----:B------:R-:W-:Y:S01]  /*0c70*/  IADD3 R29, PT, PT, R29, R15, RZ ;  /* 0x0000000f1d1d7210 */ /* 0x000fe20007ffe0ff */
[C---:B------:R-:W-:Y:S02]  /*0c80*/  IMAD R13, R8.reuse, UR7, R13 ;  /* 0x00000007080d7c24 */ /* 0x040fe4000f8e020d */
[----:B------:R-:W-:-:S05]  /*0c90*/  IMAD.WIDE.U32 R28, R8, UR6, R28 ;  /* 0x00000006081c7c25 */ /* 0x000fca000f8e001c */
[----:B------:R-:W-:-:S07]  /*0ca0*/  IADD3 R29, PT, PT, R29, R13, RZ ;  /* 0x0000000d1d1d7210 */ /* 0x000fce0007ffe0ff */
.L_x_1591:
[----:B------:R-:W-:Y:S05]  /*0cb0*/  BRA.U UP0, `(.L_x_1589) ;  /* 0x00000001003c7547 */ /* 0x000fea000b800000 */
[----:B------:R-:W0:Y:S01]  /*0cc0*/  LDC.64 R8, c[0x0][0x590] ;  /* 0x00016400ff087b82 */ /* 0x000e220000000a00 */
[----:B------:R-:W-:Y:S01]  /*0cd0*/  MOV R5, R7 ;  /* 0x0000000700057202 */ /* 0x000fe20000000f00 */
[C---:B------:R-:W-:Y:S02]  /*0ce0*/  IMAD R0, R2.reuse, UR5, RZ ;  /* 0x0000000502007c24 */ /* 0x040fe4000f8e02ff */
[----:B------:R-:W-:-:S04]  /*0cf0*/  IMAD.WIDE.U32 R4, R2, UR4, R4 ;  /* 0x0000000402047c25 */ /* 0x000fc8000f8e0004 */
[----:B------:R-:W-:-:S05]  /*0d00*/  IMAD R3, R3, UR4, R0 ;  /* 0x0000000403037c24 */ /* 0x000fca000f8e0200 */
[----:B------:R-:W-:Y:S02]  /*0d10*/  IADD3 R0, PT, PT, R5, R3, RZ ;  /* 0x0000000305007210 */ /* 0x000fe40007ffe0ff */
[----:B0-----:R-:W-:-:S04]  /*0d20*/  LEA R2, P0, R4, R8, 0x3 ;  /* 0x0000000804027211 */ /* 0x001fc800078018ff */
[----:B------:R-:W-:-:S06]  /*0d30*/  LEA.HI.X R3, R4, R9, R0, 0x3, P0 ;  /* 0x0000000904037211 */ /* 0x000fcc00000f1c00 */
[----:B------:R-:W2:Y:S01]  /*0d40*/  LDG.E.64 R2, desc[UR8][R2.64] ;  /* 0x0000000802027981 */ /* 0x000ea2000c1e1b00 */
[----:B------:R-:W-:-:S12]  /*0d50*/  USHF.L.U32 UR4, UR4, 0x3, URZ ;  /* 0x0000000304047899 */ /* 0x000fd800080006ff */
[----:B------:R-:W2:Y:S02]  /*0d60*/  LDCU.64 UR4, c[0x0][UR4+0x5a8] ;  /* 0x0000b500040477ac */ /* 0x000ea40008000a00 */
[----:B--2---:R-:W-:Y:S02]  /*0d70*/  IMAD R5, R3, UR4, RZ ;  /* 0x0000000403057c24 */ /* 0x004fe4000f8e02ff */
[----:B------:R-:W-:-:S04]  /*0d80*/  IMAD.WIDE.U32 R28, R2, UR4, R28 ;  /* 0x00000004021c7c25 */ /* 0x000fc8000f8e001c */
[----:B------:R-:W-:-:S05]  /*0d90*/  IMAD R5, R2, UR5, R5 ;  /* 0x0000000502057c24 */ /* 0x000fca000f8e0205 */
[----:B------:R-:W-:-:S07]  /*0da0*/  IADD3 R29, PT, PT, R29, R5, RZ ;  /* 0x000000051d1d7210 */ /* 0x000fce0007ffe0ff */
.L_x_1589:
[----:B------:R-:W0:Y:S01]  /*0db0*/  LDC.64 R2, c[0x0][0x580] ;  /* 0x00016000ff027b82 */ /* 0x000e220000000a00 */
[----:B------:R-:W-:Y:S01]  /*0dc0*/  IADD3 R31, PT, PT, R31, 0x80, RZ ;  /* 0x000000801f1f7810 */ /* 0x000fe20007ffe0ff */
[----:B0-----:R0:W-:Y:S06]  /*0dd0*/  STG.E.64 desc[UR8][R2.64], R28 ;  /* 0x0000001c02007986 */ /* 0x0011ec000c101b08 */
.L_x_1586:
[----:B------:R-:W-:Y:S05]  /*0de0*/  BSYNC.RECONVERGENT B0 ;  /* 0x0000000000007941 */ /* 0x000fea0003800200 */
.L_x_1585:
[----:B------:R-:W-:-:S13]  /*0df0*/  ISETP.GE.AND P0, PT, R31, UR20, PT ;  /* 0x000000141f007c0c */ /* 0x000fda000bf06270 */
[----:B------:R-:W-:Y:S05]  /*0e00*/  @P0 EXIT ;  /* 0x000000000000094d */ /* 0x000fea0003800000 */
[----:B------:R-:W0:Y:S01]  /*0e10*/  LDC.64 R6, c[0x0][0x588] ;  /* 0x00016200ff067b82 */ /* 0x000e220000000a00 */
[----:B------:R-:W1:Y:S07]  /*0e20*/  LDCU.64 UR6, c[0x0][0x598] ;  /* 0x0000b300ff0677ac */ /* 0x000e6e0008000a00 */
[----:B------:R-:W2:Y:S01]  /*0e30*/  LDC.64 R4, c[0x0][0x5e8] ;  /* 0x00017a00ff047b82 */ /* 0x000ea20000000a00 */
[----:B0-----:R-:W1:Y:S01]  /*0e40*/  LDG.E.64 R2, desc[UR8][R6.64] ;  /* 0x0000000806027981 */ /* 0x001e62000c1e1b00 */
[----:B------:R-:W-:Y:S01]  /*0e50*/  UISETP.GE.U32.AND UP0, UPT, UR10, 0x8, UPT ;  /* 0x000000080a00788c */ /* 0x000fe2000bf06070 */
[----:B------:R-:W-:Y:S01]  /*0e60*/  CS2R R36, SRZ ;  /* 0x0000000000247805 */ /* 0x000fe2000001ff00 */
[----:B------:R-:W-:Y:S01]  /*0e70*/  UMOV UR4, URZ ;  /* 0x000000ff00047c82 */ /* 0x000fe20008000000 */
[----:B------:R-:W-:Y:S01]  /*0e80*/  UMOV UR5, URZ ;  /* 0x000000ff00057c82 */ /* 0x000fe20008000000 */
[----:B------:R-:W-:Y:S01]  /*0e90*/  UISETP.GE.U32.AND.EX UP0, UPT, UR11, URZ, UPT, UP0 ;  /* 0x000000ff0b00728c */ /* 0x000fe2000bf06100 */
[----:B-1----:R-:W-:-:S04]  /*0ea0*/  IMAD R3, R3, UR6, RZ ;  /* 0x0000000603037c24 */ /* 0x002fc8000f8e02ff */
[C---:B------:R-:W-:Y:S02]  /*0eb0*/  IMAD R9, R2.reuse, UR7, R3 ;  /* 0x0000000702097c24 */ /* 0x040fe4000f8e0203 */
[----:B------:R-:W-:-:S04]  /*0ec0*/  IMAD.WIDE.U32 R2, R2, UR6, RZ ;  /* 0x0000000602027c25 */ /* 0x000fc8000f8e00ff */
[----:B------:R-:W-:Y:S01]  /*0ed0*/  IMAD.IADD R7, R3, 0x1, R9 ;  /* 0x0000000103077824 */ /* 0x000fe200078e0209 */
[----:B--2---:R-:W-:Y:S06]  /*0ee0*/  BRA.U !UP0, `(.L_x_1592) ;  /* 0x0000000508547547 */ /* 0x004fec000b800000 */
[----:B------:R-:W0:Y:S01]  /*0ef0*/  LDC.64 R30, c[0x0][0x590] ;  /* 0x00016400ff1e7b82 */ /* 0x000e220000000a00 */
[----:B------:R-:W-:Y:S01]  /*0f00*/  IMAD.WIDE.U32 R10, R4, 0x8, RZ ;  /* 0x00000008040a7825 */ /* 0x000fe200078e00ff */
[----:B------:R-:W-:Y:S01]  /*0f10*/  ULOP3.LUT UR4, UR10, 0xfffffff8, URZ, 0xc0, !UPT ;  /* 0xfffffff80a047892 */ /* 0x000fe2000f8ec0ff */
[----:B------:R-:W-:Y:S01]  /*0f20*/  SHF.L.U32 R9, R5, 0x3, RZ ;  /* 0x0000000305097819 */ /* 0x000fe200000006ff */
[----:B------:R-:W-:Y:S01]  /*0f30*/  ULOP3.LUT UR5, UR11, 0x7fffffff, URZ, 0xc0, !UPT ;  /* 0x7fffffff0b057892 */ /* 0x000fe2000f8ec0ff */
[----:B------:R-:W-:Y:S01]  /*0f40*/  HFMA2 R0, -RZ, RZ, 0, 3.62396240234375e-05 ;  /* 0x00000260ff007431 */ /* 0x000fe200000001ff */
[----:B------:R-:W-:Y:S02]  /*0f50*/  CS2R R36, SRZ ;  /* 0x0000000000247805 */ /* 0x000fe4000001ff00 */
[----:B------:R-:W-:Y:S01]  /*0f60*/  IADD3 R28, PT, PT, R11, R9, RZ ;  /* 0x000000090b1c7210 */ /* 0x000fe20007ffe0ff */
[----:B------:R-:W-:Y:S02]  /*0f70*/  UMOV UR6, UR4 ;  /* 0x0000000400067c82 */ /* 0x000fe40008000000 */
[----:B------:R-:W-:Y:S01]  /*0f80*/  UMOV UR7, UR5 ;  /* 0x0000000500077c82 */ /* 0x000fe20008000000 */
[----:B0-----:R-:W-:-:S02]  /*0f90*/  LEA R29, P0, R2, R30, 0x3 ;  /* 0x0000001e021d7211 */ /* 0x001fc400078018ff */
[----:B------:R-:W-:Y:S02]  /*0fa0*/  SHF.L.U64.HI R30, R4, 0x6, R5 ;  /* 0x00000006041e7819 */ /* 0x000fe40000010205 */
[----:B------:R-:W-:-:S09]  /*0fb0*/  LEA.HI.X R31, R2, R31, R7, 0x3, P0 ;  /* 0x0000001f021f7211 */ /* 0x000fd200000f1c07 */
.L_x_1593:
[----:B------:R-:W-:Y:S02]  /*0fc0*/  MOV R8, R29 ;  /* 0x0000001d00087202 */ /* 0x000fe40000000f00 */
[----:B------:R-:W-:Y:S02]  /*0fd0*/  MOV R9, R31 ;  /* 0x0000001f00097202 */ /* 0x000fe40000000f00 */
[----:B------:R-:W-:-:S03]  /*0fe0*/  IADD3 R14, P0, PT, R29, R10, RZ ;  /* 0x0000000a1d0e7210 */ /* 0x000fc60007f1e0ff */
[----:B------:R-:W2:Y:S01]  /*0ff0*/  LDG.E.64 R34, desc[UR8][R8.64] ;  /* 0x0000000808227981 */ /* 0x000ea2000c1e1b00 */
[----:B------:R-:W-:Y:S02]  /*1000*/  IADD3.X R15, PT, PT, R31, R28, RZ, P0, !PT ;  /* 0x0000001c1f0f7210 */ /* 0x000fe400007fe4ff */
[----:B------:R-:W-:-:S03]  /*1010*/  IADD3 R18, P0, PT, R14, R10, RZ ;  /* 0x0000000a0e127210 */ /* 0x000fc60007f1e0ff */
[----:B------:R0:W3:Y:S02]  /*1020*/  LDG.E.64 R26, desc[UR8][R14.64] ;  /* 0x000000080e1a7981 */ /* 0x0000e4000c1e1b00 */
[----:B------:R-:W-:Y:S01]  /*1030*/  IMAD.X R19, R15, 0x1, R28, P0 ;  /* 0x000000010f137824 */ /* 0x000fe200000e061c */
[----:B------:R-:W-:-:S04]  /*1040*/  IADD3 R22, P0, PT, R18, R10, RZ ;  /* 0x0000000a12167210 */ /* 0x000fc80007f1e0ff */
[----:B------:R-:W4:Y:S01]  /*1050*/  LDG.E.64 R20, desc[UR8][R18.64] ;  /* 0x0000000812147981 */ /* 0x000f22000c1e1b00 */
        /* <DEDUP_REMOVED lines=26> */
[----:B------:R-:W5:Y:S01]  /*1200*/  LDC.64 R32, c[0x0][R0+0x360] ;  /* 0x0000d80000207b82 */ /* 0x000f620000000a00 */
[----:B---3--:R-:W-:Y:S02]  /*1210*/  IMAD R27, R27, R24, RZ ;  /* 0x000000181b1b7224 */ /* 0x008fe400078e02ff */
[----:B------:R-:W-:Y:S02]  /*1220*/  IADD3 R37, PT, PT, R37, R35, RZ ;  /* 0x0000002325257210 */ /* 0x000fe40007ffe0ff */
[----:B------:R-:W-:Y:S02]  /*1230*/  IMAD R25, R25, R26, R27 ;  /* 0x0000001a19197224 */ /* 0x000fe400078e021b */
[----:B----4-:R-:W-:Y:S02]  /*1240*/  IMAD R21, R21, R22, RZ ;  /* 0x0000001615157224 */ /* 0x010fe400078e02ff */
[----:B------:R-:W-:-:S04]  /*1250*/  IMAD.WIDE.U32 R26, R24, R26, R36 ;  /* 0x0000001a181a7225 */ /* 0x000fc800078e0024 */
[----:B------:R-:W-:Y:S02]  /*1260*/  IMAD.IADD R27, R27, 0x1, R25 ;  /* 0x000000011b1b7824 */ /* 0x000fe400078e0219 */
[----:B------:R-:W0:Y:S01]  /*1270*/  LDC.64 R24, c[0x0][R0+0x368] ;  /* 0x0000da0000187b82 */ /* 0x000e220000000a00 */
[-C--:B------:R-:W-:Y:S02]  /*1280*/  IMAD R21, R23, R20.reuse, R21 ;  /* 0x0000001417157224 */ /* 0x080fe400078e0215 */
[----:B------:R-:W-:-:S05]  /*1290*/  IMAD.WIDE.U32 R22, R22, R20, R26 ;  /* 0x0000001416167225 */ /* 0x000fca00078e001a */
[----:B------:R-:W-:Y:S01]  /*12a0*/  IADD3 R23, PT, PT, R23, R21, RZ ;  /* 0x0000001517177210 */ /* 0x000fe20007ffe0ff */
[----:B-----5:R-:W-:Y:S01]  /*12b0*/  IMAD R17, R17, R32, RZ ;  /* 0x0000002011117224 */ /* 0x020fe200078e02ff */
[----:B------:R-:W1:Y:S03]  /*12c0*/  LDC.64 R20, c[0x0][R0+0x370] ;  /* 0x0000dc0000147b82 */ /* 0x000e660000000a00 */
[-C--:B------:R-:W-:Y:S02]  /*12d0*/  IMAD R17, R33, R16.reuse, R17 ;  /* 0x0000001021117224 */ /* 0x080fe400078e0211 */
[----:B------:R-:W-:-:S05]  /*12e0*/  IMAD.WIDE.U32 R32, R32, R16, R22 ;  /* 0x0000001020207225 */ /* 0x000fca00078e0016 */
[----:B------:R-:W-:Y:S02]  /*12f0*/  IADD3 R33, PT, PT, R33, R17, RZ ;  /* 0x0000001121217210 */ /* 0x000fe40007ffe0ff */
[----:B------:R2:W3:Y:S01]  /*1300*/  LDC.64 R16, c[0x0][R0+0x378] ;  /* 0x0000de0000107b82 */ /* 0x0004e20000000a00 */
[----:B0-----:R-:W-:-:S04]  /*1310*/  IMAD R13, R13, R24, RZ ;  /* 0x000000180d0d7224 */ /* 0x001fc800078e02ff */
[-C--:B------:R-:W-:Y:S02]  /*1320*/  IMAD R23, R25, R12.reuse, R13 ;  /* 0x0000000c19177224 */ /* 0x080fe400078e020d */
[----:B------:R-:W-:Y:S02]  /*1330*/  IMAD.WIDE.U32 R24, R24, R12, R32 ;  /* 0x0000000c18187225 */ /* 0x000fe400078e0020 */
[----:B------:R2:W0:Y:S02]  /*1340*/  LDC.64 R12, c[0x0][R0+0x380] ;  /* 0x0000e000000c7b82 */ /* 0x0004240000000a00 */
[----:B-1----:R-:W-:Y:S01]  /*1350*/  IMAD R9, R9, R20, RZ ;  /* 0x0000001409097224 */ /* 0x002fe200078e02ff */
[----:B------:R-:W-:-:S03]  /*1360*/  IADD3 R25, PT, PT, R25, R23, RZ ;  /* 0x0000001719197210 */ /* 0x000fc60007ffe0ff */
[-C--:B------:R-:W-:Y:S02]  /*1370*/  IMAD R21, R21, R8.reuse, R9 ;  /* 0x0000000815157224 */ /* 0x080fe400078e0209 */
[----:B------:R-:W-:-:S04]  /*1380*/  IMAD.WIDE.U32 R8, R20, R8, R24 ;  /* 0x0000000814087225 */ /* 0x000fc800078e0018 */
[----:B--2---:R-:W-:Y:S01]  /*1390*/  VIADD R0, R0, 0x40 ;  /* 0x0000004000007836 */ /* 0x004fe20000000000 */
[----:B------:R-:W-:Y:S01]  /*13a0*/  IADD3 R9, PT, PT, R9, R21, RZ ;  /* 0x0000001509097210 */ /* 0x000fe20007ffe0ff */
[----:B---3--:R-:W-:-:S04]  /*13b0*/  IMAD R19, R19, R16, RZ ;  /* 0x0000001013137224 */ /* 0x008fc800078e02ff */
[-C--:B------:R-:W-:Y:S02]  /*13c0*/  IMAD R19, R17, R18.reuse, R19 ;  /* 0x0000001211137224 */ /* 0x080fe400078e0213 */
[----:B------:R-:W-:-:S04]  /*13d0*/  IMAD.WIDE.U32 R16, R16, R18, R8 ;  /* 0x0000001210107225 */ /* 0x000fc800078e0008 */
[----:B0-----:R-:W-:Y:S01]  /*13e0*/  IMAD R9, R15, R12, RZ ;  /* 0x0000000c0f097224 */ /* 0x001fe200078e02ff */
[----:B------:R-:W-:-:S03]  /*13f0*/  IADD3 R17, PT, PT, R17, R19, RZ ;  /* 0x0000001311117210 */ /* 0x000fc60007ffe0ff */
[-C--:B------:R-:W-:Y:S02]  /*1400*/  IMAD R9, R13, R14.reuse, R9 ;  /* 0x0000000e0d097224 */ /* 0x080fe400078e0209 */
[----:B------:R-:W-:-:S05]  /*1410*/  IMAD.WIDE.U32 R36, R12, R14, R16 ;  /* 0x0000000e0c247225 */ /* 0x000fca00078e0010 */
[----:B------:R-:W-:Y:S01]  /*1420*/  IADD3 R37, PT, PT, R37, R9, RZ ;  /* 0x0000000925257210 */ /* 0x000fe20007ffe0ff */
[----:B------:R-:W-:Y:S06]  /*1430*/  BRA.U UP0, `(.L_x_1593) ;  /* 0xfffffff900e07547 */ /* 0x000fec000b83ffff */
.L_x_1592:
        /* <DEDUP_REMOVED lines=51> */
.L_x_1595:
        /* <DEDUP_REMOVED lines=33> */
.L_x_1596:
        /* <DEDUP_REMOVED lines=8> */
[----:B------:R-:W-:-:S05]  /*1a00*/  LEA.HI.X R5, R2, R9, R0, 0x3, P0 ;  /* 0x0000000902057211 */ /* 0x000fca00000f1c00 */
[----:B------:R-:W2:Y:S01]  /*1a10*/  LDG.E.64 R2, desc[UR8][R4.64] ;  /* 0x0000000804027981 */ /* 0x000ea2000c1e1b00 */
[----:B------:R-:W-:-:S12]  /*1a20*/  USHF.L.U32 UR4, UR4, 0x3, URZ ;  /* 0x0000000304047899 */ /* 0x000fd800080006ff */
[----:B------:R-:W2:Y:S02]  /*1a30*/  LDCU.64 UR4, c[0x0][UR4+0x5a8] ;  /* 0x0000b500040477ac */ /* 0x000ea40008000a00 */
[----:B--2---:R-:W-:Y:S02]  /*1a40*/  IMAD R3, R3, UR4, RZ ;  /* 0x0000000403037c24 */ /* 0x004fe4000f8e02ff */
[----:B------:R-:W-:-:S04]  /*1a50*/  IMAD.WIDE.U32 R36, R2, UR4, R36 ;  /* 0x0000000402247c25 */ /* 0x000fc8000f8e0024 */
[----:B------:R-:W-:-:S05]  /*1a60*/  IMAD R3, R2, UR5, R3 ;  /* 0x0000000502037c24 */ /* 0x000fca000f8e0203 */
[----:B------:R-:W-:-:S07]  /*1a70*/  IADD3 R37, PT, PT, R37, R3, RZ ;  /* 0x0000000325257210 */ /* 0x000fce0007ffe0ff */
.L_x_1594:
[----:B------:R-:W0:Y:S02]  /*1a80*/  LDC.64 R2, c[0x0][0x580] ;  /* 0x00016000ff027b82 */ /* 0x000e240000000a00 */
[----:B0-----:R-:W-:Y:S01]  /*1a90*/  STG.E.64 desc[UR8][R2.64], R36 ;  /* 0x0000002402007986 */ /* 0x001fe2000c101b08 */
[----:B------:R-:W-:Y:S05]  /*1aa0*/  EXIT ;  /* 0x000000000000794d */ /* 0x000fea0003800000 */
.L_x_1584:
[----:B------:R-:W0:Y:S02]  /*1ab0*/  LDCU UR4, c[0x0][0x380] ;  /* 0x00007000ff0477ac */ /* 0x000e240008000800 */
[----:B0-----:R-:W-:-:S13]  /*1ac0*/  ISETP.GE.AND P0, PT, R31, UR4, PT ;  /* 0x000000041f007c0c */ /* 0x001fda000bf06270 */
[----:B------:R-:W-:Y:S05]  /*1ad0*/  @P0 EXIT ;  /* 0x000000000000094d */ /* 0x000fea0003800000 */
[----:B------:R-:W0:Y:S02]  /*1ae0*/  LDC.64 R2, c[0x0][0x580] ;  /* 0x00016000ff027b82 */ /* 0x000e240000000a00 */
[----:B0-----:R-:W-:Y:S01]  /*1af0*/  STG.E.64 desc[UR8][R2.64], RZ ;  /* 0x000000ff02007986 */ /* 0x001fe2000c101b08 */
[----:B------:R-:W-:Y:S05]  /*1b00*/  EXIT ;  /* 0x000000000000794d */ /* 0x000fea0003800000 */
.L_x_1583:
        /* <DEDUP_REMOVED lines=8> */
[----:B------:R-:W-:Y:S02]  /*1b90*/  ULOP3.LUT UR12, UR10, 0x3, URZ, 0xc0, !UPT ;  /* 0x000000030a0c7892 */ /* 0x000fe4000f8ec0ff */
[----:B------:R-:W-:Y:S01]  /*1ba0*/  ULOP3.LUT UR14, UR10, 0x7, URZ, 0xc0, !UPT ;  /* 0x000000070a0e7892 */ /* 0x000fe2000f8ec0ff */
[----:B------:R-:W-:Y:S01]  /*1bb0*/  VIADD R26, R26, 0x1 ;  /* 0x000000011a1a7836 */ /* 0x000fe20000000000 */
[----:B------:R-:W-:-:S04]  /*1bc0*/  UIADD3 UR13, UP0, UPT, UR12, -0x1, URZ ;  /* 0xffffffff0c0d7890 */ /* 0x000fc8000ff1e0ff */
[----:B------:R-:W-:Y:S01]  /*1bd0*/  UIADD3.X UR15, UPT, UPT, URZ, -0x1, URZ, UP0, !UPT ;  /* 0xffffffffff0f7890 */ /* 0x000fe200087fe4ff */
[----:B0-----:R-:W-:-:S13]  /*1be0*/  ISETP.GE.AND P0, PT, R31, UR16, PT ;  /* 0x000000101f007c0c */ /* 0x001fda000bf06270 */
[----:B------:R-:W-:Y:S05]  /*1bf0*/  @P0 BRA `(.L_x_1599) ;  /* 0x0000001c00d40947 */ /* 0x000fea0003800000 */
[----:B------:R-:W0:Y:S01]  /*1c00*/  LDCU.64 UR4, c[0x0][0x390] ;  /* 0x00007200ff0477ac */ /* 0x000e220008000a00 */
[----:B------:R-:W-:Y:S01]  /*1c10*/  HFMA2 R30, -RZ, RZ, 0, 0 ;  /* 0x00000000ff1e7431 */ /* 0x000fe200000001ff */
[----:B------:R-:W-:Y:S01]  /*1c20*/  ISETP.NE.AND P0, PT, R0, RZ, PT ;  /* 0x000000ff0000720c */ /* 0x000fe20003f05270 */
[----:B------:R-:W1:Y:S01]  /*1c30*/  LDCU UR6, c[0x0][0x38c] ;  /* 0x00007180ff0677ac */ /* 0x000e620008000800 */
[----:B------:R-:W2:Y:S02]  /*1c40*/  LDCU.64 UR18, c[0x0][0x4b8] ;  /* 0x00009700ff1277ac */ /* 0x000ea40008000a00 */
        /* <DEDUP_REMOVED lines=292> */
.L_x_1600:
[----:B------:R-:W0:Y:S01]  /*2e90*/  LDCU.64 UR4, c[0x0][0x588] ;  /* 0x0000b100ff0477ac */ /* 0x000e220008000a00 */
[----:B------:R-:W1:Y:S01]  /*2ea0*/  LDCU.64 UR6, c[0x0][0x598] ;  /* 0x0000b300ff0677ac */ /* 0x000e620008000a00 */
[----:B0-----:R-:W-:Y:S02]  /*2eb0*/  IADD3 R6, P0, PT, R2, UR4, RZ ;  /* 0x0000000402067c10 */ /* 0x001fe4000ff1e0ff */
[----:B------:R-:W0:Y:S02]  /*2ec0*/  LDC.64 R2, c[0x0][0x5e8] ;  /* 0x00017a00ff027b82 */ /* 0x000e240000000a00 */
[----:B------:R-:W-:-:S05]  /*2ed0*/  IADD3.X R7, PT, PT, RZ, UR5, RZ, P0, !PT ;  /* 0x00000005ff077c10 */ /* 0x000fca00087fe4ff */
[----:B------:R-:W1:Y:S01]  /*2ee0*/  LDG.E.64 R4, desc[UR8][R6.64] ;  /* 0x0000000806047981 */ /* 0x000e62000c1e1b00 */
[----:B------:R-:W-:Y:S01]  /*2ef0*/  UISETP.GE.U32.AND UP1, UPT, UR10, 0x8, UPT ;  /* 0x000000080a00788c */ /* 0x000fe2000bf26070 */
[----:B------:R-:W-:Y:S01]  /*2f00*/  CS2R R28, SRZ ;  /* 0x00000000001c7805 */ /* 0x000fe2000001ff00 */
[----:B------:R-:W-:Y:S02]  /*2f10*/  UISETP.NE.U32.AND UP0, UPT, UR14, URZ, UPT ;  /* 0x000000ff0e00728c */ /* 0x000fe4000bf05070 */
        /* <DEDUP_REMOVED lines=8> */
[----:B0-----:R-:W-:Y:S06]  /*2fa0*/  BRA.U !UP1, `(.L_x_1601) ;  /* 0x00000005094c7547 */ /* 0x001fec000b800000 */
[----:B------:R-:W0:Y:S01]  /*2fb0*/  LDCU.64 UR6, c[0x0][0x590] ;  /* 0x0000b200ff0677ac */ /* 0x000e220008000a00 */
[C---:B------:R-:W-:Y:S01]  /*2fc0*/  IMAD.WIDE.U32 R8, R2.reuse, 0x8, RZ ;  /* 0x0000000802087825 */ /* 0x040fe200078e00ff */
[----:B------:R-:W-:Y:S02]  /*2fd0*/  SHF.L.U32 R11, R3, 0x3, RZ ;  /* 0x00000003030b7819 */ /* 0x000fe400000006ff */
[----:B------:R-:W-:Y:S01]  /*2fe0*/  CS2R R28, SRZ ;  /* 0x00000000001c7805 */ /* 0x000fe2000001ff00 */
[----:B------:R-:W-:Y:S01]  /*2ff0*/  ULOP3.LUT UR4, UR10, 0xfffffff8, URZ, 0xc0, !UPT ;  /* 0xfffffff80a047892 */ /* 0x000fe2000f8ec0ff */
[----:B------:R-:W-:Y:S01]  /*3000*/  SHF.L.U64.HI R34, R2, 0x6, R3 ;  /* 0x0000000602227819 */ /* 0x000fe20000010203 */
[----:B------:R-:W-:Y:S01]  /*3010*/  ULOP3.LUT UR5, UR11, 0x7fffffff, URZ, 0xc0, !UPT ;  /* 0x7fffffff0b057892 */ /* 0x000fe2000f8ec0ff */
[----:B------:R-:W-:Y:S01]  /*3020*/  IADD3 R30, PT, PT, R9, R11, RZ ;  /* 0x0000000b091e7210 */ /* 0x000fe20007ffe0ff */
[----:B------:R-:W-:Y:S01]  /*3030*/  UMOV UR17, 0x260 ;  /* 0x0000026000117882 */ /* 0x000fe20000000000 */
[----:B0-----:R-:W-:-:S02]  /*3040*/  LEA R32, P0, R4, UR6, 0x3 ;  /* 0x0000000604207c11 */ /* 0x001fc4000f8018ff */
[----:B------:R-:W-:Y:S02]  /*3050*/  UMOV UR6, UR4 ;  /* 0x0000000400067c82 */ /* 0x000fe40008000000 */
[----:B------:R-:W-:Y:S01]  /*3060*/  LEA.HI.X R33, R4, UR7, R7, 0x3, P0 ;  /* 0x0000000704217c11 */ /* 0x000fe200080f1c07 */
[----:B------:R-:W-:-:S08]  /*3070*/  UMOV UR7, UR5 ;  /* 0x0000000500077c82 */ /* 0x000fd00008000000 */
.L_x_1602:
[----:B------:R-:W2:Y:S01]  /*3080*/  LDG.E.64 R24, desc[UR8][R32.64] ;  /* 0x0000000820187981 */ /* 0x000ea2000c1e1b00 */
[----:B------:R-:W-:-:S04]  /*3090*/  IADD3 R10, P0, PT, R32, R8, RZ ;  /* 0x00000008200a7210 */ /* 0x000fc80007f1e0ff */
        /* <DEDUP_REMOVED lines=11> */
[----:B------:R-:W5:Y:S01]  /*3150*/  LDG.E.64 R16, desc[UR8][R38.64] ;  /* 0x0000000826107981 */ /* 0x000f62000c1e1b00 */
[----:B------:R-:W-:-:S05]  /*3160*/  IADD3.X R41, PT, PT, R39, R30, RZ, P0, !PT ;  /* 0x0000001e27297210 */ /* 0x000fca00007fe4ff */
[----:B------:R-:W5:Y:S01]  /*3170*/  LDG.E.64 R14, desc[UR8][R40.64] ;  /* 0x00000008280e7981 */ /* 0x000f62000c1e1b00 */
[----:B------:R-:W-:-:S04]  /*3180*/  IADD3 R42, P0, PT, R40, R8, RZ ;  /* 0x00000008282a7210 */ /* 0x000fc80007f1e0ff */
[----:B------:R-:W-:Y:S02]  /*3190*/  IADD3.X R43, PT, PT, R41, R30, RZ, P0, !PT ;  /* 0x0000001e292b7210 */ /* 0x000fe400007fe4ff */
[----:B0-----:R-:W-:-:S03]  /*31a0*/  IADD3 R10, P0, PT, R42, R8, RZ ;  /* 0x000000082a0a7210 */ /* 0x001fc60007f1e0ff */
[----:B------:R-:W5:Y:S01]  /*31b0*/  LDG.E.64 R12, desc[UR8][R42.64] ;  /* 0x000000082a0c7981 */ /* 0x000f62000c1e1b00 */
[----:B------:R-:W-:-:S06]  /*31c0*/  IADD3.X R11, PT, PT, R43, R30, RZ, P0, !PT ;  /* 0x0000001e2b0b7210 */ /* 0x000fcc00007fe4ff */
[----:B------:R-:W5:Y:S01]  /*31d0*/  LDG.E.64 R10, desc[UR8][R10.64] ;  /* 0x000000080a0a7981 */ /* 0x000f62000c1e1b00 */
[----:B------:R-:W2:Y:S01]  /*31e0*/  LDCU.64 UR18, c[0x0][UR17+0x348] ;  /* 0x00006900111277ac */ /* 0x000ea20008000a00 */
[----:B------:R-:W-:Y:S01]  /*31f0*/  LEA R32, P0, R2, R32, 0x6 ;  /* 0x0000002002207211 */ /* 0x000fe200078030ff */
[----:B------:R-:W3:Y:S04]  /*3200*/  LDCU.64 UR20, c[0x0][UR17+0x350] ;  /* 0x00006a00111477ac */ /* 0x000ee80008000a00 */
[----:B------:R-:W-:Y:S01]  /*3210*/  IMAD.X R33, R33, 0x1, R34, P0 ;  /* 0x0000000121217824 */ /* 0x000fe200000e0622 */
[----:B------:R-:W-:-:S04]  /*3220*/  UIADD3 UR6, UP1, UPT, UR6, -0x8, URZ ;  /* 0xfffffff806067890 */ /* 0x000fc8000ff3e0ff */
[----:B------:R-:W-:Y:S02]  /*3230*/  UIADD3.X UR7, UPT, UPT, UR7, -0x1, URZ, UP1, !UPT ;  /* 0xffffffff07077890 */ /* 0x000fe40008ffe4ff */
[----:B------:R-:W-:-:S04]  /*3240*/  UISETP.NE.U32.AND UP1, UPT, UR6, URZ, UPT ;  /* 0x000000ff0600728c */ /* 0x000fc8000bf25070 */
[----:B------:R-:W-:Y:S01]  /*3250*/  UISETP.NE.AND.EX UP1, UPT, UR7, URZ, UPT, UP1 ;  /* 0x000000ff0700728c */ /* 0x000fe2000bf25310 */
[----:B--2---:R-:W-:Y:S02]  /*3260*/  IMAD R25, R25, UR18, RZ ;  /* 0x0000001219197c24 */ /* 0x004fe4000f8e02ff */
[----:B------:R-:W-:-:S04]  /*3270*/  IMAD.WIDE.U32 R28, R24, UR18, R28 ;  /* 0x00000012181c7c25 */ /* 0x000fc8000f8e001c */
[----:B------:R-:W-:Y:S01]  /*3280*/  IMAD R25, R24, UR19, R25 ;  /* 0x0000001318197c24 */ /* 0x000fe2000f8e0219 */
[----:B------:R-:W4:Y:S01]  /*3290*/  LDCU.64 UR18, c[0x0][UR17+0x358] ;  /* 0x00006b00111277ac */ /* 0x000f220008000a00 */
[----:B---3--:R-:W-:-:S03]  /*32a0*/  IMAD R23, R23, UR20, RZ ;  /* 0x0000001417177c24 */ /* 0x008fc6000f8e02ff */
[----:B------:R-:W-:Y:S01]  /*32b0*/  IADD3 R29, PT, PT, R29, R25, RZ ;  /* 0x000000191d1d7210 */ /* 0x000fe20007ffe0ff */
[C---:B------:R-:W-:Y:S02]  /*32c0*/  IMAD R25, R22.reuse, UR21, R23 ;  /* 0x0000001516197c24 */ /* 0x040fe4000f8e0217 */
[----:B------:R-:W-:Y:S01]  /*32d0*/  IMAD.WIDE.U32 R22, R22, UR20, R28 ;  /* 0x0000001416167c25 */ /* 0x000fe2000f8e001c */
[----:B------:R-:W5:Y:S03]  /*32e0*/  LDCU.64 UR20, c[0x0][UR17+0x360] ;  /* 0x00006c00111477ac */ /* 0x000f660008000a00 */
[----:B------:R-:W-:Y:S02]  /*32f0*/  IMAD.IADD R23, R23, 0x1, R25 ;  /* 0x0000000117177824 */ /* 0x000fe400078e0219 */
[----:B----4-:R-:W-:-:S04]  /*3300*/  IMAD R21, R21, UR18, RZ ;  /* 0x0000001215157c24 */ /* 0x010fc8000f8e02ff */
[C---:B------:R-:W-:Y:S02]  /*3310*/  IMAD R25, R20.reuse, UR19, R21 ;  /* 0x0000001314197c24 */ /* 0x040fe4000f8e0215 */
[----:B------:R-:W-:Y:S01]  /*3320*/  IMAD.WIDE.U32 R20, R20, UR18, R22 ;  /* 0x0000001214147c25 */ /* 0x000fe2000f8e0016 */
[----:B------:R-:W0:Y:S03]  /*3330*/  LDCU.64 UR18, c[0x0][UR17+0x368] ;  /* 0x00006d00111277ac */ /* 0x000e260008000a00 */
[----:B-----5:R-:W-:Y:S01]  /*3340*/  IMAD R19, R19, UR20, RZ ;  /* 0x0000001413137c24 */ /* 0x020fe2000f8e02ff */
[----:B------:R-:W-:-:S03]  /*3350*/  IADD3 R21, PT, PT, R21, R25, RZ ;  /* 0x0000001915157210 */ /* 0x000fc60007ffe0ff */
[C---:B------:R-:W-:Y:S02]  /*3360*/  IMAD R23, R18.reuse, UR21, R19 ;  /* 0x0000001512177c24 */ /* 0x040fe4000f8e0213 */
[----:B------:R-:W-:Y:S01]  /*3370*/  IMAD.WIDE.U32 R18, R18, UR20, R20 ;  /* 0x0000001412127c25 */ /* 0x000fe2000f8e0014 */
[----:B------:R-:W1:Y:S04]  /*3380*/  LDCU.64 UR20, c[0x0][UR17+0x370] ;  /* 0x00006e00111477ac */ /* 0x000e680008000a00 */
[----:B------:R-:W-:Y:S01]  /*3390*/  IADD3 R19, PT, PT, R19, R23, RZ ;  /* 0x0000001713137210 */ /* 0x000fe20007ffe0ff */
[----:B0-----:R-:W-:-:S04]  /*33a0*/  IMAD R17, R17, UR18, RZ ;  /* 0x0000001211117c24 */ /* 0x001fc8000f8e02ff */
[C---:B------:R-:W-:Y:S02]  /*33b0*/  IMAD R21, R16.reuse, UR19, R17 ;  /* 0x0000001310157c24 */ /* 0x040fe4000f8e0211 */
[----:B------:R-:W-:Y:S01]  /*33c0*/  IMAD.WIDE.U32 R16, R16, UR18, R18 ;  /* 0x0000001210107c25 */ /* 0x000fe2000f8e0012 */
[----:B------:R-:W0:Y:S03]  /*33d0*/  LDCU.64 UR18, c[0x0][UR17+0x378] ;  /* 0x00006f00111277ac */ /* 0x000e260008000a00 */
[----:B-1----:R-:W-:Y:S01]  /*33e0*/  IMAD R15, R15, UR20, RZ ;  /* 0x000000140f0f7c24 */ /* 0x002fe2000f8e02ff */
[----:B------:R-:W-:-:S03]  /*33f0*/  IADD3 R17, PT, PT, R17, R21, RZ ;  /* 0x0000001511117210 */ /* 0x000fc60007ffe0ff */
[C---:B------:R-:W-:Y:S02]  /*3400*/  IMAD R19, R14.reuse, UR21, R15 ;  /* 0x000000150e137c24 */ /* 0x040fe4000f8e020f */
[----:B------:R-:W-:Y:S01]  /*3410*/  IMAD.WIDE.U32 R14, R14, UR20, R16 ;  /* 0x000000140e0e7c25 */ /* 0x000fe2000f8e0010 */
[----:B------:R-:W1:Y:S04]  /*3420*/  LDCU.64 UR20, c[0x0][UR17+0x380] ;  /* 0x00007000111477ac */ /* 0x000e680008000a00 */
[----:B------:R-:W-:Y:S01]  /*3430*/  IADD3 R15, PT, PT, R15, R19, RZ ;  /* 0x000000130f0f7210 */ /* 0x000fe20007ffe0ff */
[----:B------:R-:W-:Y:S01]  /*3440*/  UIADD3 UR17, UPT, UPT, UR17, 0x40, URZ ;  /* 0x0000004011117890 */ /* 0x000fe2000fffe0ff */
[----:B0-----:R-:W-:-:S04]  /*3450*/  IMAD R13, R13, UR18, RZ ;  /* 0x000000120d0d7c24 */ /* 0x001fc8000f8e02ff */
[C---:B------:R-:W-:Y:S02]  /*3460*/  IMAD R17, R12.reuse, UR19, R13 ;  /* 0x000000130c117c24 */ /* 0x040fe4000f8e020d */
[----:B------:R-:W-:-:S04]  /*3470*/  IMAD.WIDE.U32 R12, R12, UR18, R14 ;  /* 0x000000120c0c7c25 */ /* 0x000fc8000f8e000e */
[----:B-1----:R-:W-:Y:S01]  /*3480*/  IMAD R11, R11, UR20, RZ ;  /* 0x000000140b0b7c24 */ /* 0x002fe2000f8e02ff */
[----:B------:R-:W-:-:S03]  /*3490*/  IADD3 R13, PT, PT, R13, R17, RZ ;  /* 0x000000110d0d7210 */ /* 0x000fc60007ffe0ff */
[C---:B------:R-:W-:Y:S02]  /*34a0*/  IMAD R11, R10.reuse, UR21, R11 ;  /* 0x000000150a0b7c24 */ /* 0x040fe4000f8e020b */
[----:B------:R-:W-:-:S05]  /*34b0*/  IMAD.WIDE.U32 R28, R10, UR20, R12 ;  /* 0x000000140a1c7c25 */ /* 0x000fca000f8e000c */
[----:B------:R-:W-:Y:S01]  /*34c0*/  IADD3 R29, PT, PT, R29, R11, RZ ;  /* 0x0000000b1d1d7210 */ /* 0x000fe20007ffe0ff */
[----:B------:R-:W-:Y:S06]  /*34d0*/  BRA.U UP1, `(.L_x_1602) ;  /* 0xfffffff901e87547 */ /* 0x000fec000b83ffff */
.L_x_1601:
[----:B------:R-:W-:Y:S05]  /*34e0*/  BRA.U !UP0, `(.L_x_1603) ;  /* 0x0000000508847547 */ /* 0x000fea000b800000 */
[----:B------:R-:W-:Y:S02]  /*34f0*/  UISETP.GE.U32.AND UP1, UPT, UR14, 0x4, UPT ;  /* 0x000000040e00788c */ /* 0x000fe4000bf26070 */
[----:B------:R-:W-:Y:S02]  /*3500*/  UISETP.NE.U32.AND UP0, UPT, UR12, URZ, UPT ;  /* 0x000000ff0c00728c */ /* 0x000fe4000bf05070 */
[----:B------:R-:W-:Y:S02]  /*3510*/  UISETP.GE.U32.AND.EX UP1, UPT, URZ, URZ, UPT, UP1 ;  /* 0x000000ffff00728c */ /* 0x000fe4000bf26110 */
[----:B------:R-:W-:-:S07]  /*3520*/  UISETP.NE.AND.EX UP0, UPT, URZ, URZ, UPT, UP0 ;  /* 0x000000ffff00728c */ /* 0x000fce000bf05300 */
[----:B------:R-:W-:Y:S05]  /*3530*/  BRA.U !UP1, `(.L_x_1604) ;  /* 0x0000000109ac7547 */ /* 0x000fea000b800000 */
[----:B------:R-:W0:Y:S01]  /*3540*/  LDCU.64 UR6, c[0x0][0x590] ;  /* 0x0000b200ff0677ac */ /* 0x000e220008000a00 */
[----:B------:R-:W-:Y:S01]  /*3550*/  MOV R6, R4 ;  /* 0x0000000400067202 */ /* 0x000fe20000000f00 */
[----:B------:R-:W-:-:S04]  /*3560*/  IMAD R10, R2, UR5, RZ ;  /* 0x00000005020a7c24 */ /* 0x000fc8000f8e02ff */
[----:B------:R-:W-:-:S04]  /*3570*/  IMAD.WIDE.U32 R8, R2, UR4, R6 ;  /* 0x0000000402087c25 */ /* 0x000fc8000f8e0006 */
[----:B------:R-:W-:-:S05]  /*3580*/  IMAD R11, R3, UR4, R10 ;  /* 0x00000004030b7c24 */ /* 0x000fca000f8e020a */
[----:B------:R-:W-:Y:S02]  /*3590*/  IADD3 R9, PT, PT, R9, R11, RZ ;  /* 0x0000000b09097210 */ /* 0x000fe40007ffe0ff */
[----:B------:R-:W-:Y:S02]  /*35a0*/  SHF.L.U32 R11, R2, 0x3, RZ ;  /* 0x00000003020b7819 */ /* 0x000fe400000006ff */
[----:B0-----:R-:W-:-:S04]  /*35b0*/  LEA R16, P0, R8, UR6, 0x3 ;  /* 0x0000000608107c11 */ /* 0x001fc8000f8018ff */
[----:B------:R-:W-:-:S05]  /*35c0*/  LEA.HI.X R17, R8, UR7, R9, 0x3, P0 ;  /* 0x0000000708117c11 */ /* 0x000fca00080f1c09 */
        /* <DEDUP_REMOVED lines=8> */
[----:B------:R-:W4:Y:S01]  /*3650*/  LDG.E.64 R10, desc[UR8][R20.64] ;  /* 0x00000008140a7981 */ /* 0x000f22000c1e1b00 */
[----:B------:R-:W-:-:S06]  /*3660*/  IADD3.X R9, PT, PT, R21, R9, RZ, P0, !PT ;  /* 0x0000000915097210 */ /* 0x000fcc00007fe4ff */
        /* <DEDUP_REMOVED lines=9> */
[----:B------:R-:W4:Y:S03]  /*3700*/  LDCU.64 UR18, c[0x0][UR6+0x5b8] ;  /* 0x0000b700061277ac */ /* 0x000f260008000a00 */
[----:B------:R-:W-:Y:S01]  /*3710*/  IMAD.IADD R17, R17, 0x1, R15 ;  /* 0x0000000111117824 */ /* 0x000fe200078e020f */
[----:B------:R-:W5:Y:S01]  /*3720*/  LDCU.64 UR6, c[0x0][UR6+0x5c0] ;  /* 0x0000b800060677ac */ /* 0x000f620008000a00 */
[----:B---3--:R-:W-:-:S04]  /*3730*/  IMAD R13, R13, UR20, RZ ;  /* 0x000000140d0d7c24 */ /* 0x008fc8000f8e02ff */
[C---:B------:R-:W-:Y:S02]  /*3740*/  IMAD R15, R12.reuse, UR21, R13 ;  /* 0x000000150c0f7c24 */ /* 0x040fe4000f8e020d */
        /* <DEDUP_REMOVED lines=10> */
.L_x_1604:
        /* <DEDUP_REMOVED lines=9> */
[----:B------:R-:W-:Y:S01]  /*3880*/  IMAD R10, R2, UR5, RZ ;  /* 0x00000005020a7c24 */ /* 0x000fe2000f8e02ff */
[----:B------:R-:W-:-:S03]  /*3890*/  MOV R9, R7 ;  /* 0x0000000700097202 */ /* 0x000fc60000000f00 */
[----:B------:R-:W-:Y:S02]  /*38a0*/  IMAD R11, R3, UR4, R10 ;  /* 0x00000004030b7c24 */ /* 0x000fe4000f8e020a */
[----:B------:R-:W-:-:S05]  /*38b0*/  IMAD.WIDE.U32 R8, R2, UR4, R8 ;  /* 0x0000000402087c25 */ /* 0x000fca000f8e0008 */
[----:B------:R-:W-:Y:S02]  /*38c0*/  IADD3 R11, PT, PT, R9, R11, RZ ;  /* 0x0000000b090b7210 */ /* 0x000fe40007ffe0ff */
[----:B0-----:R-:W-:-:S04]  /*38d0*/  LEA R10, P0, R8, UR6, 0x3 ;  /* 0x00000006080a7c11 */ /* 0x001fc8000f8018ff */
[----:B------:R-:W-:Y:S02]  /*38e0*/  LEA.HI.X R11, R8, UR7, R11, 0x3, P0 ;  /* 0x00000007080b7c11 */ /* 0x000fe400080f1c0b */
        /* <DEDUP_REMOVED lines=12> */
[----:B---3--:R-:W-:Y:S02]  /*39b0*/  IMAD R13, R9, UR6, RZ ;  /* 0x00000006090d7c24 */ /* 0x008fe4000f8e02ff */
[----:B------:R-:W-:Y:S02]  /*39c0*/  IMAD.IADD R29, R29, 0x1, R15 ;  /* 0x000000011d1d7824 */ /* 0x000fe400078e020f */
[C---:B------:R-:W-:Y:S02]  /*39d0*/  IMAD R13, R8.reuse, UR7, R13 ;  /* 0x00000007080d7c24 */ /* 0x040fe4000f8e020d */
[----:B------:R-:W-:-:S05]  /*39e0*/  IMAD.WIDE.U32 R28, R8, UR6, R28 ;  /* 0x00000006081c7c25 */ /* 0x000fca000f8e001c */
[----:B------:R-:W-:-:S07]  /*39f0*/  IADD3 R29, PT, PT, R29, R13, RZ ;  /* 0x0000000d1d1d7210 */ /* 0x000fce0007ffe0ff */
.L_x_1605:
[----:B------:R-:W-:Y:S05]  /*3a00*/  BRA.U UP0, `(.L_x_1603) ;  /* 0x00000001003c7547 */ /* 0x000fea000b800000 */
[----:B------:R-:W0:Y:S01]  /*3a10*/  LDCU.64 UR6, c[0x0][0x590] ;  /* 0x0000b200ff0677ac */ /* 0x000e220008000a00 */
[----:B------:R-:W-:Y:S01]  /*3a20*/  MOV R5, R7 ;  /* 0x0000000700057202 */ /* 0x000fe20000000f00 */
[C---:B------:R-:W-:Y:S02]  /*3a30*/  IMAD R6, R2.reuse, UR5, RZ ;  /* 0x0000000502067c24 */ /* 0x040fe4000f8e02ff */
[----:B------:R-:W-:-:S04]  /*3a40*/  IMAD.WIDE.U32 R4, R2, UR4, R4 ;  /* 0x0000000402047c25 */ /* 0x000fc8000f8e0004 */
[----:B------:R-:W-:-:S05]  /*3a50*/  IMAD R3, R3, UR4, R6 ;  /* 0x0000000403037c24 */ /* 0x000fca000f8e0206 */
[----:B------:R-:W-:Y:S02]  /*3a60*/  IADD3 R3, PT, PT, R5, R3, RZ ;  /* 0x0000000305037210 */ /* 0x000fe40007ffe0ff */
[----:B0-----:R-:W-:-:S04]  /*3a70*/  LEA R2, P0, R4, UR6, 0x3 ;  /* 0x0000000604027c11 */ /* 0x001fc8000f8018ff */
[----:B------:R-:W-:-:S06]  /*3a80*/  LEA.HI.X R3, R4, UR7, R3, 0x3, P0 ;  /* 0x0000000704037c11 */ /* 0x000fcc00080f1c03 */
[----:B------:R-:W2:Y:S01]  /*3a90*/  LDG.E.64 R2, desc[UR8][R2.64] ;  /* 0x0000000802027981 */ /* 0x000ea2000c1e1b00 */
[----:B------:R-:W-:-:S12]  /*3aa0*/  USHF.L.U32 UR4, UR4, 0x3, URZ ;  /* 0x0000000304047899 */ /* 0x000fd800080006ff */
[----:B------:R-:W2:Y:S02]  /*3ab0*/  LDCU.64 UR4, c[0x0][UR4+0x5a8] ;  /* 0x0000b500040477ac */ /* 0x000ea40008000a00 */
[----:B--2---:R-:W-:Y:S02]  /*3ac0*/  IMAD R5, R3, UR4, RZ ;  /* 0x0000000403057c24 */ /* 0x004fe4000f8e02ff */
[----:B------:R-:W-:-:S04]  /*3ad0*/  IMAD.WIDE.U32 R28, R2, UR4, R28 ;  /* 0x00000004021c7c25 */ /* 0x000fc8000f8e001c */
[----:B------:R-:W-:-:S05]  /*3ae0*/  IMAD R5, R2, UR5, R5 ;  /* 0x0000000502057c24 */ /* 0x000fca000f8e0205 */
[----:B------:R-:W-:-:S07]  /*3af0*/  IADD3 R29, PT, PT, R29, R5, RZ ;  /* 0x000000051d1d7210 */ /* 0x000fce0007ffe0ff */
.L_x_1603:
[----:B------:R-:W0:Y:S01]  /*3b00*/  LDCU.64 UR4, c[0x0][0x580] ;  /* 0x0000b000ff0477ac */ /* 0x000e220008000a00 */
[----:B------:R-:W-:Y:S02]  /*3b10*/  IADD3 R31, PT, PT, R31, 0x80, RZ ;  /* 0x000000801f1f7810 */ /* 0x000fe40007ffe0ff */
[----:B0-----:R-:W-:-:S04]  /*3b20*/  IADD3 R2, P0, PT, R27, UR4, RZ ;  /* 0x000000041b027c10 */ /* 0x001fc8000ff1e0ff */
[----:B------:R-:W-:-:S05]  /*3b30*/  IADD3.X R3, PT, PT, RZ, UR5, RZ, P0, !PT ;  /* 0x00000005ff037c10 */ /* 0x000fca00087fe4ff */
[----:B------:R0:W-:Y:S04]  /*3b40*/  STG.E.64 desc[UR8][R2.64], R28 ;  /* 0x0000001c02007986 */ /* 0x0001e8000c101b08 */
.L_x_1599:
[----:B------:R-:W-:Y:S05]  /*3b50*/  BSYNC.RECONVERGENT B0 ;  /* 0x0000000000007941 */ /* 0x000fea0003800200 */
.L_x_1598:
[----:B------:R-:W-:-:S13]  /*3b60*/  ISETP.GE.AND P0, PT, R31, UR16, PT ;  /* 0x000000101f007c0c */ /* 0x000fda000bf06270 */
[----:B------:R-:W-:Y:S05]  /*3b70*/  @P0 EXIT ;  /* 0x000000000000094d */ /* 0x000fea0003800000 */
[----:B------:R-:W0:Y:S01]  /*3b80*/  LDCU.64 UR4, c[0x0][0x390] ;  /* 0x00007200ff0477ac */ /* 0x000e220008000a00 */
[----:B------:R-:W-:Y:S01]  /*3b90*/  IMAD.MOV.U32 R30, RZ, RZ, RZ ;  /* 0x000000ffff1e7224 */ /* 0x000fe200078e00ff */
[----:B------:R-:W-:Y:S01]  /*3ba0*/  ISETP.NE.AND P0, PT, R0, RZ, PT ;  /* 0x000000ff0000720c */ /* 0x000fe20003f05270 */
[----:B------:R-:W1:Y:S01]  /*3bb0*/  LDCU UR6, c[0x0][0x38c] ;  /* 0x00007180ff0677ac */ /* 0x000e620008000800 */
        /* <DEDUP_REMOVED lines=293> */
.L_x_1606:
        /* <DEDUP_REMOVED lines=9> */
[----:B------:R-:W-:Y:S01]  /*4ea0*/  CS2R R10, SRZ ;  /* 0x00000000000a7805 */ /* 0x000fe2000001ff00 */
[----:B------:R-:W-:Y:S01]  /*4eb0*/  UISETP.GE.U32.AND.EX UP1, UPT, UR11, URZ, UPT, UP1 ;  /* 0x000000ff0b00728c */ /* 0x000fe2000bf26110 */
[----:B------:R-:W-:Y:S01]  /*4ec0*/  UMOV UR4, URZ ;  /* 0x000000ff00047c82 */ /* 0x000fe20008000000 */
[----:B------:R-:W-:Y:S01]  /*4ed0*/  UISETP.NE.AND.EX UP0, UPT, URZ, URZ, UPT, UP0 ;  /* 0x000000ffff00728c */ /* 0x000fe2000bf05300 */
[----:B------:R-:W-:Y:S01]  /*4ee0*/  UMOV UR5, URZ ;  /* 0x000000ff00057c82 */ /* 0x000fe20008000000 */
[----:B--2---:R-:W-:-:S04]  /*4ef0*/  IMAD R7, R7, UR6, RZ ;  /* 0x0000000607077c24 */ /* 0x004fc8000f8e02ff */
[C---:B------:R-:W-:Y:S02]  /*4f00*/  IMAD R13, R6.reuse, UR7, R7 ;  /* 0x00000007060d7c24 */ /* 0x040fe4000f8e0207 */
[----:B------:R-:W-:-:S05]  /*4f10*/  IMAD.WIDE.U32 R6, R6, UR6, RZ ;  /* 0x0000000606067c25 */ /* 0x000fca000f8e00ff */
[----:B------:R-:W-:Y:S01]  /*4f20*/  IADD3 R9, PT, PT, R7, R13, RZ ;  /* 0x0000000d07097210 */ /* 0x000fe20007ffe0ff */
[----:B-1----:R-:W-:Y:S06]  /*4f30*/  BRA.U !UP1, `(.L_x_1607) ;  /* 0x00000005094c7547 */ /* 0x002fec000b800000 */
[----:B------:R-:W0:Y:S01]  /*4f40*/  LDCU.64 UR6, c[0x0][0x590] ;  /* 0x0000b200ff0677ac */ /* 0x000e220008000a00 */
[C---:B------:R-:W-:Y:S01]  /*4f50*/  IMAD.WIDE.U32 R12, R2.reuse, 0x8, RZ ;  /* 0x00000008020c7825 */ /* 0x040fe200078e00ff */
[----:B------:R-:W-:Y:S02]  /*4f60*/  SHF.L.U32 R15, R3, 0x3, RZ ;  /* 0x00000003030f7819 */ /* 0x000fe400000006ff */
[----:B------:R-:W-:Y:S01]  /*4f70*/  CS2R R10, SRZ ;  /* 0x00000000000a7805 */ /* 0x000fe2000001ff00 */
[----:B------:R-:W-:Y:S01]  /*4f80*/  ULOP3.LUT UR4, UR10, 0xfffffff8, URZ, 0xc0, !UPT ;  /* 0xfffffff80a047892 */ /* 0x000fe2000f8ec0ff */
[----:B------:R-:W-:Y:S01]  /*4f90*/  SHF.L.U64.HI R30, R2, 0x6, R3 ;  /* 0x00000006021e7819 */ /* 0x000fe20000010203 */
[----:B------:R-:W-:Y:S01]  /*4fa0*/  ULOP3.LUT UR5, UR11, 0x7fffffff, URZ, 0xc0, !UPT ;  /* 0x7fffffff0b057892 */ /* 0x000fe2000f8ec0ff */
[----:B------:R-:W-:Y:S02]  /*4fb0*/  IADD3 R0, PT, PT, R13, R15, RZ ;  /* 0x0000000f0d007210 */ /* 0x000fe40007ffe0ff */
[----:B------:R-:W-:Y:S01]  /*4fc0*/  UMOV UR11, 0x260 ;  /* 0x00000260000b7882 */ /* 0x000fe20000000000 */
[----:B0-----:R-:W-:Y:S01]  /*4fd0*/  LEA R28, P1, R6, UR6, 0x3 ;  /* 0x00000006061c7c11 */ /* 0x001fe2000f8218ff */
[----:B------:R-:W-:-:S03]  /*4fe0*/  UMOV UR6, UR4 ;  /* 0x0000000400067c82 */ /* 0x000fc60008000000 */
[----:B------:R-:W-:Y:S01]  /*4ff0*/  LEA.HI.X R29, R6, UR7, R9, 0x3, P1 ;  /* 0x00000007061d7c11 */ /* 0x000fe200088f1c09 */
[----:B------:R-:W-:-:S08]  /*5000*/  UMOV UR7, UR5 ;  /* 0x0000000500077c82 */ /* 0x000fd00008000000 */
.L_x_1608:
[----:B------:R-:W2:Y:S01]  /*5010*/  LDG.E.64 R32, desc[UR8][R28.64] ;  /* 0x000000081c207981 */ /* 0x000ea2000c1e1b00 */
[----:B------:R-:W-:-:S04]  /*5020*/  IADD3 R14, P1, PT, R28, R12, RZ ;  /* 0x0000000c1c0e7210 */ /* 0x000fc80007f3e0ff */
[----:B------:R-:W-:-:S05]  /*5030*/  IADD3.X R15, PT, PT, R29, R0, RZ, P1, !PT ;  /* 0x000000001d0f7210 */ /* 0x000fca0000ffe4ff */
[----:B------:R0:W3:Y:S01]  /*5040*/  LDG.E.64 R26, desc[UR8][R14.64] ;  /* 0x000000080e1a7981 */ /* 0x0000e2000c1e1b00 */
[----:B------:R-:W-:-:S04]  /*5050*/  IADD3 R16, P1, PT, R14, R12, RZ ;  /* 0x0000000c0e107210 */ /* 0x000fc80007f3e0ff */
[----:B------:R-:W-:Y:S02]  /*5060*/  IADD3.X R17, PT, PT, R15, R0, RZ, P1, !PT ;  /* 0x000000000f117210 */ /* 0x000fe40000ffe4ff */
[----:B------:R-:W-:-:S03]  /*5070*/  IADD3 R34, P1, PT, R16, R12, RZ ;  /* 0x0000000c10227210 */ /* 0x000fc60007f3e0ff */
[----:B------:R-:W4:Y:S01]  /*5080*/  LDG.E.64 R24, desc[UR8][R16.64] ;  /* 0x0000000810187981 */ /* 0x000f22000c1e1b00 */
[----:B------:R-:W-:Y:S02]  /*5090*/  IADD3.X R35, PT, PT, R17, R0, RZ, P1, !PT ;  /* 0x0000000011237210 */ /* 0x000fe40000ffe4ff */
[----:B------:R-:W-:-:S03]  /*50a0*/  IADD3 R36, P1, PT, R34, R12, RZ ;  /* 0x0000000c22247210 */ /* 0x000fc60007f3e0ff */
[----:B------:R-:W5:Y:S02]  /*50b0*/  LDG.E.64 R22, desc[UR8][R34.64] ;  /* 0x0000000822167981 */ /* 0x000f64000c1e1b00 */
[----:B------:R-:W-:Y:S01]  /*50c0*/  IMAD.X R37, R35, 0x1, R0, P1 ;  /* 0x0000000123257824 */ /* 0x000fe200008e0600 */
[----:B------:R-:W-:-:S04]  /*50d0*/  IADD3 R38, P1, PT, R36, R12, RZ ;  /* 0x0000000c24267210 */ /* 0x000fc80007f3e0ff */
        /* <DEDUP_REMOVED lines=11> */
[----:B------:R-:W3:Y:S03]  /*5190*/  LDCU.64 UR20, c[0x0][UR11+0x350] ;  /* 0x00006a000b1477ac */ /* 0x000ee60008000a00 */
[----:B------:R-:W-:Y:S01]  /*51a0*/  IADD3.X R29, PT, PT, R29, R30, RZ, P1, !PT ;  /* 0x0000001e1d1d7210 */ /* 0x000fe20000ffe4ff */
        /* <DEDUP_REMOVED lines=12> */
[----:B------:R-:W5:Y:S04]  /*5270*/  LDCU.64 UR20, c[0x0][UR11+0x360] ;  /* 0x00006c000b1477ac */ /* 0x000f680008000a00 */
[----:B------:R-:W-:Y:S01]  /*5280*/  IADD3 R27, PT, PT, R27, R31, RZ ;  /* 0x0000001f1b1b7210 */ /* 0x000fe20007ffe0ff */
[----:B----4-:R-:W-:-:S04]  /*5290*/  IMAD R11, R25, UR18, RZ ;  /* 0x00000012190b7c24 */ /* 0x010fc8000f8e02ff */
[C---:B------:R-:W-:Y:S02]  /*52a0*/  IMAD R11, R24.reuse, UR19, R11 ;  /* 0x00000013180b7c24 */ /* 0x040fe4000f8e020b */
[----:B------:R-:W-:Y:S01]  /*52b0*/  IMAD.WIDE.U32 R24, R24, UR18, R26 ;  /* 0x0000001218187c25 */ /* 0x000fe2000f8e001a */
[----:B------:R-:W0:Y:S04]  /*52c0*/  LDCU.64 UR18, c[0x0][UR11+0x368] ;  /* 0x00006d000b1277ac */ /* 0x000e280008000a00 */
[----:B------:R-:W-:Y:S01]  /*52d0*/  IADD3 R25, PT, PT, R25, R11, RZ ;  /* 0x0000000b19197210 */ /* 0x000fe20007ffe0ff */
[----:B-----5:R-:W-:-:S04]  /*52e0*/  IMAD R11, R23, UR20, RZ ;  /* 0x00000014170b7c24 */ /* 0x020fc8000f8e02ff */
        /* <DEDUP_REMOVED lines=8> */
[----:B------:R-:W-:Y:S02]  /*5370*/  IMAD.IADD R21, R21, 0x1, R11 ;  /* 0x0000000115157824 */ /* 0x000fe400078e020b */
[----:B-1----:R-:W-:-:S04]  /*5380*/  IMAD R11, R19, UR20, RZ ;  /* 0x00000014130b7c24 */ /* 0x002fc8000f8e02ff */
[C---:B------:R-:W-:Y:S02]  /*5390*/  IMAD R11, R18.reuse, UR21, R11 ;  /* 0x00000015120b7c24 */ /* 0x040fe4000f8e020b */
[----:B------:R-:W-:Y:S01]  /*53a0*/  IMAD.WIDE.U32 R18, R18, UR20, R20 ;  /* 0x0000001412127c25 */ /* 0x000fe2000f8e0014 */
[----:B------:R-:W1:Y:S04]  /*53b0*/  LDCU.64 UR20, c[0x0][UR11+0x380] ;  /* 0x000070000b1477ac */ /* 0x000e680008000a00 */
[----:B------:R-:W-:Y:S01]  /*53c0*/  IADD3 R19, PT, PT, R19, R11, RZ ;  /* 0x0000000b13137210 */ /* 0x000fe20007ffe0ff */
[----:B------:R-:W-:Y:S01]  /*53d0*/  UIADD3 UR11, UPT, UPT, UR11, 0x40, URZ ;  /* 0x000000400b0b7890 */ /* 0x000fe2000fffe0ff */
[----:B0-----:R-:W-:-:S04]  /*53e0*/  IMAD R11, R17, UR18, RZ ;  /* 0x00000012110b7c24 */ /* 0x001fc8000f8e02ff */
[C---:B------:R-:W-:Y:S02]  /*53f0*/  IMAD R11, R16.reuse, UR19, R11 ;  /* 0x00000013100b7c24 */ /* 0x040fe4000f8e020b */
[----:B------:R-:W-:-:S05]  /*5400*/  IMAD.WIDE.U32 R16, R16, UR18, R18 ;  /* 0x0000001210107c25 */ /* 0x000fca000f8e0012 */
[----:B------:R-:W-:Y:S01]  /*5410*/  IADD3 R17, PT, PT, R17, R11, RZ ;  /* 0x0000000b11117210 */ /* 0x000fe20007ffe0ff */
[----:B-1----:R-:W-:-:S04]  /*5420*/  IMAD R11, R15, UR20, RZ ;  /* 0x000000140f0b7c24 */ /* 0x002fc8000f8e02ff */
[C---:B------:R-:W-:Y:S02]  /*5430*/  IMAD R15, R14.reuse, UR21, R11 ;  /* 0x000000150e0f7c24 */ /* 0x040fe4000f8e020b */
[----:B------:R-:W-:-:S05]  /*5440*/  IMAD.WIDE.U32 R10, R14, UR20, R16 ;  /* 0x000000140e0a7c25 */ /* 0x000fca000f8e0010 */
[----:B------:R-:W-:Y:S01]  /*5450*/  IADD3 R11, PT, PT, R11, R15, RZ ;  /* 0x0000000f0b0b7210 */ /* 0x000fe20007ffe0ff */
[----:B------:R-:W-:Y:S06]  /*5460*/  BRA.U UP1, `(.L_x_1608) ;  /* 0xfffffff901e87547 */ /* 0x000fec000b83ffff */
.L_x_1607:
        /* <DEDUP_REMOVED lines=12> */
[----:B------:R-:W-:Y:S01]  /*5530*/  IADD3 R13, PT, PT, R13, R15, RZ ;  /* 0x0000000f0d0d7210 */ /* 0x000fe20007ffe0ff */
[----:B------:R-:W-:Y:S01]  /*5540*/  IMAD.SHL.U32 R15, R2, 0x8, RZ ;  /* 0x00000008020f7824 */ /* 0x000fe200078e00ff */
        /* <DEDUP_REMOVED lines=36> */
.L_x_1610:
        /* <DEDUP_REMOVED lines=9> */
[C---:B------:R-:W-:Y:S02]  /*5820*/  IMAD R0, R2.reuse, UR5, RZ ;  /* 0x0000000502007c24 */ /* 0x040fe4000f8e02ff */
[----:B------:R-:W-:Y:S02]  /*5830*/  IMAD.MOV.U32 R12, RZ, RZ, R6 ;  /* 0x000000ffff0c7224 */ /* 0x000fe400078e0006 */
        /* <DEDUP_REMOVED lines=22> */
.L_x_1611:
        /* <DEDUP_REMOVED lines=16> */
.L_x_1609:
[----:B------:R-:W-:Y:S01]  /*5aa0*/  STG.E.64 desc[UR8][R4.64], R10 ;  /* 0x0000000a04007986 */ /* 0x000fe2000c101b08 */
[----:B------:R-:W-:Y:S05]  /*5ab0*/  EXIT ;  /* 0x000000000000794d */ /* 0x000fea0003800000 */
.L_x_1597:
[----:B------:R-:W0:Y:S01]  /*5ac0*/  LDCU UR4, c[0x0][0x380] ;  /* 0x00007000ff0477ac */ /* 0x000e220008000800 */
[----:B------:R-:W-:Y:S01]  /*5ad0*/  VIMNMX.U32 R2, PT, PT, R0, 0x18, PT ;  /* 0x0000001800027848 */ /* 0x000fe20003fe0000 */
[----:B------:R-:W-:Y:S04]  /*5ae0*/  BSSY.RECONVERGENT B0, `(.L_x_1612) ;  /* 0x000011a000007945 */ /* 0x000fe80003800200 */
[----:B------:R-:W-:Y:S01]  /*5af0*/  VIADD R2, R2, 0x1 ;  /* 0x0000000102027836 */ /* 0x000fe20000000000 */
[----:B0-----:R-:W-:-:S13]  /*5b00*/  ISETP.GE.AND P0, PT, R31, UR4, PT ;  /* 0x000000041f007c0c */ /* 0x001fda000bf06270 */
[----:B------:R-:W-:Y:S05]  /*5b10*/  @P0 BRA `(.L_x_1613) ;  /* 0x0000001000580947 */ /* 0x000fea0003800000 */
[----:B------:R-:W0:Y:S01]  /*5b20*/  LDCU.64 UR6, c[0x0][0x390] ;  /* 0x00007200ff0677ac */ /* 0x000e220008000a00 */
[----:B------:R-:W-:Y:S01]  /*5b30*/  HFMA2 R30, -RZ, RZ, 0, 0 ;  /* 0x00000000ff1e7431 */ /* 0x000fe200000001ff */
[----:B------:R-:W-:Y:S01]  /*5b40*/  ISETP.NE.AND P0, PT, R0, RZ, PT ;  /* 0x000000ff0000720c */ /* 0x000fe20003f05270 */
[----:B------:R-:W1:Y:S01]  /*5b50*/  LDCU UR5, c[0x0][0x38c] ;  /* 0x00007180ff0577ac */ /* 0x000e620008000800 */
[----:B------:R-:W2:Y:S02]  /*5b60*/  LDCU UR10, c[0x0][0x4b8] ;  /* 0x00009700ff0a77ac */ /* 0x000ea40008000800 */
        /* <DEDUP_REMOVED lines=268> */
.L_x_1614:
[----:B------:R-:W0:Y:S01]  /*6c30*/  LDCU.64 UR6, c[0x0][0x580] ;  /* 0x0000b000ff0677ac */ /* 0x000e220008000a00 */
[----:B------:R-:W-:Y:S02]  /*6c40*/  IADD3 R31, PT, PT, R31, 0x80, RZ ;  /* 0x000000801f1f7810 */ /* 0x000fe40007ffe0ff */
[----:B0-----:R-:W-:-:S04]  /*6c50*/  IADD3 R4, P0, PT, R3, UR6, RZ ;  /* 0x0000000603047c10 */ /* 0x001fc8000ff1e0ff */
[----:B------:R-:W-:-:S05]  /*6c60*/  IADD3.X R5, PT, PT, RZ, UR7, RZ, P0, !PT ;  /* 0x00000007ff057c10 */ /* 0x000fca00087fe4ff */
[----:B------:R0:W-:Y:S04]  /*6c70*/  STG.E.64 desc[UR8][R4.64], RZ ;  /* 0x000000ff04007986 */ /* 0x0001e8000c101b08 */
.L_x_1613:
[----:B------:R-:W-:Y:S05]  /*6c80*/  BSYNC.RECONVERGENT B0 ;  /* 0x0000000000007941 */ /* 0x000fea0003800200 */
.L_x_1612:
[----:B------:R-:W-:-:S13]  /*6c90*/  ISETP.GE.AND P0, PT, R31, UR4, PT ;  /* 0x000000041f007c0c */ /* 0x000fda000bf06270 */
[----:B------:R-:W-:Y:S05]  /*6ca0*/  @P0 EXIT ;  /* 0x000000000000094d */ /* 0x000fea0003800000 */
[----:B------:R-:W0:Y:S01]  /*6cb0*/  LDCU.64 UR4, c[0x0][0x390] ;  /* 0x00007200ff0477ac */ /* 0x000e220008000a00 */
[----:B------:R-:W-:Y:S02]  /*6cc0*/  MOV R30, RZ ;  /* 0x000000ff001e7202 */ /* 0x000fe40000000f00 */
        /* <DEDUP_REMOVED lines=271> */
.L_x_1615:
[----:B------:R-:W0:Y:S02]  /*7dc0*/  LDCU.64 UR4, c[0x0][0x580] ;  /* 0x0000b000ff0477ac */ /* 0x000e240008000a00 */
[----:B0-----:R-:W-:-:S04]  /*7dd0*/  IADD3 R2, P0, PT, R0, UR4, RZ ;  /* 0x0000000400027c10 */ /* 0x001fc8000ff1e0ff */
[----:B------:R-:W-:-:S05]  /*7de0*/  IADD3.X R3, PT, PT, RZ, UR5, RZ, P0, !PT ;  /* 0x00000005ff037c10 */ /* 0x000fca00087fe4ff */
[----:B------:R-:W-:Y:S01]  /*7df0*/  STG.E.64 desc[UR8][R2.64], RZ ;  /* 0x000000ff02007986 */ /* 0x000fe2000c101b08 */
[----:B------:R-:W-:Y:S05]  /*7e00*/  EXIT ;  /* 0x000000000000794d */ /* 0x000fea0003800000 */
.L_x_1616:
        /* <DEDUP_REMOVED lines=15> */
.L_x_3889:


//--------------------- .text._ZN2at6native27unrolled_elementwise_kernelIZZNS0_61_GLOBAL__N__ae8afa13_23_FlattenIndicesKernel_cu_7dd49032_311621_flatten_indices_implINS2_18CUDAKernelLauncherElLl8EEENS_6TensorERKS5_N3c108ArrayRefIlEEENKUlvE0_clEvEUllE_St5arrayIPcLm2EELi4E23TrivialOffsetCalculatorILi1EjESH_NS0_6memory15LoadWithoutCastENSI_16StoreWithoutCastEEEviT_T0_T2_T3_T4_T5_ --------------------------
	.section	.text._ZN2at6native27unrolled_elementwise_kernelIZZNS0_61_GLOBAL__N__ae8afa13_23_FlattenIndicesKernel_cu_7dd49032_311621_flatten_indices_implINS2_18CUDAKernelLauncherElLl8EEENS_6TensorERKS5_N3c108ArrayRefIlEEENKUlvE0_clEvEUllE_St5arrayIPcLm2EELi4E23TrivialOffsetCalculatorILi1EjESH_NS0_6memory15LoadWithoutCastENSI_16StoreWithoutCastEEEviT_T0_T2_T3_T4_T5_,"ax",@progbits
	.align	128
        .global         _ZN2at6native27unrolled_elementwise_kernelIZZNS0_61_GLOBAL__N__ae8afa13_23_FlattenIndicesKernel_cu_7dd49032_311621_flatten_indices_implINS2_18CUDAKernelLauncherElLl8EEENS_6TensorERKS5_N3c108ArrayRefIlEEENKUlvE0_clEvEUllE_St5arrayIPcLm2EELi4E23TrivialOffsetCalculatorILi1EjESH_NS0_6memory15LoadWithoutCastENSI_16StoreWithoutCastEEEviT_T0_T2_T3_T4_T5_
        .type           _ZN2at6native27unrolled_elementwise_kernelIZZNS0_61_GLOBAL__N__ae8afa13_23_FlattenIndicesKernel_cu_7dd49032_311621_flatten_indices_implINS2_18CUDAKernelLauncherElLl8EEENS_6TensorERKS5_N3c108ArrayRefIlEEENKUlvE0_clEvEUllE_St5arrayIPcLm2EELi4E23TrivialOffsetCalculatorILi1EjESH_NS0_6memory15LoadWithoutCastENSI_16StoreWithoutCastEEEviT_T0_T2_T3_T4_T5_,@function
        .size           _ZN2at6native27unrolled_elementwise_kernelIZZNS0_61_GLOBAL__N__ae8afa13_23_FlattenIndicesKernel_cu_7dd49032_311621_flatten_indices_implINS2_18CUDAKernelLauncherElLl8EEENS_6TensorERKS5_N3c108ArrayRefIlEEENKUlvE0_clEvEUllE_St5arrayIPcLm2EELi4E23TrivialOffsetCalculatorILi1EjESH_NS0_6memory15LoadWithoutCastENSI_16StoreWithoutCastEEEviT_T0_T2_T3_T4_T5_,(.L_x_3890 - _ZN2at6native27unrolled_elementwise_kernelIZZNS0_61_GLOBAL__N__ae8afa13_23_FlattenIndicesKernel_cu_7dd49032_311621_flatten_indices_implINS2_18CUDAKernelLauncherElLl8EEENS_6TensorERKS5_N3c108ArrayRefIlEEENKUlvE0_clEvEUllE_St5arrayIPcLm2EELi4E23TrivialOffsetCalculatorILi1EjESH_NS0_6memory15LoadWithoutCastENSI_16StoreWithoutCastEEEviT_T0_T2_T3_T4_T5_)
        .other          _ZN2at6native27unrolled_elementwise_kernelIZZNS0_61_GLOBAL__N__ae8afa13_23_FlattenIndicesKernel_cu_7dd49032_311621_flatten_indices_implINS2_18CUDAKernelLauncherElLl8EEENS_6TensorERKS5_N3c108ArrayRefIlEEENKUlvE0_clEvEUllE_St5arrayIPcLm2EELi4E23TrivialOffsetCalculatorILi1EjESH_NS0_6memory15LoadWithoutCastENSI_16StoreWithoutCastEEEviT_T0_T2_T3_T4_T5_,@"STO_CUDA_ENTRY STV_DEFAULT"
_ZN2at6native27unrolled_elementwise_kernelIZZNS0_61_GLOBAL__N__ae8afa13_23_FlattenIndicesKernel_cu_7dd49032_311621_flatten_indices_implINS2_18CUDAKernelLauncherElLl8EEENS_6TensorERKS5_N3c108ArrayRefIlEEENKUlvE0_clEvEUllE_St5arrayIPcLm2EELi4E23TrivialOffsetCalculatorILi1EjESH_NS0_6memory15LoadWithoutCastENSI_16StoreWithoutCastEEEviT_T0_T2_T3_T4_T5_:
.text._ZN2at6native27unrolled_elementwise_kernelIZZNS0_61_GLOBAL__N__ae8afa13_23_FlattenIndicesKernel_cu_7dd49032_311621_flatten_indices_implINS2_18CUDAKernelLauncherElLl8EEENS_6TensorERKS5_N3c108ArrayRefIlEEENKUlvE0_clEvEUllE_St5arrayIPcLm2EELi4E23TrivialOffsetCalculatorILi1EjESH_NS0_6memory15LoadWithoutCastENSI_16StoreWithoutCastEEEviT_T0_T2_T3_T4_T5_:
[----:B------:R-:W0:Y:S01]  /*0000*/  LDC R1, c[0x0][0x37c] ;  /* 0x0000df00ff017b82 */ /* 0x000e220000000800 */
[----:B------:R-:W1:Y:S07]  /*0010*/  S2R R0, SR_TID.X ;  /* 0x0000000000007919 */ /* 0x000e6e0000002100 */
[----:B------:R-:W2:Y:S01]  /*0020*/  S2UR UR12, SR_CTAID.X ;  /* 0x00000000000c79c3 */ /* 0x000ea20000002500 */
[----:B------:R-:W2:Y:S01]  /*0030*/  LDCU UR6, c[0x0][0x380] ;  /* 0x00007000ff0677ac */ /* 0x000ea20008000800 */
[----:B------:R-:W-:-:S02]  /*0040*/  CS2R R24, SRZ ;  /* 0x0000000000187805 */ /* 0x000fc4000001ff00 */
[----:B------:R-:W-:Y:S02]  /*0050*/  CS2R R14, SRZ ;  /* 0x00000000000e7805 */ /* 0x000fe4000001ff00 */
[----:B------:R-:W-:Y:S01]  /*0060*/  CS2R R12, SRZ ;  /* 0x00000000000c7805 */ /* 0x000fe2000001ff00 */
[----:B------:R-:W3:Y:S01]  /*0070*/  LDCU.64 UR10, c[0x0][0x358] ;  /* 0x00006b00ff0a77ac */ /* 0x000ee20008000a00 */
[----:B------:R-:W-:Y:S02]  /*0080*/  CS2R R10, SRZ ;  /* 0x00000000000a7805 */ /* 0x000fe4000001ff00 */
[----:B0-----:R-:W-:Y:S01]  /*0090*/  IADD3 R1, PT, PT, R1, -0x68, RZ ;  /* 0xffffff9801017810 */ /* 0x001fe20007ffe0ff */
[----:B------:R-:W0:Y:S01]  /*00a0*/  LDC.64 R16, c[0x0][0x3b8] ;  /* 0x0000ee00ff107b82 */ /* 0x000e220000000a00 */
[----:B------:R-:W4:Y:S07]  /*00b0*/  LDCU UR13, c[0x0][0x398] ;  /* 0x00007300ff0d77ac */ /* 0x000f2e0008000800 */
[----:B------:R-:W4:Y:S01]  /*00c0*/  LDC.64 R28, c[0x0][0x3e0] ;  /* 0x0000f800ff1c7b82 */ /* 0x000f220000000a00 */
[----:B--2---:R-:W-:-:S02]  /*00d0*/  UIMAD UR6, UR12, -0x200, UR6 ;  /* 0xfffffe000c0678a4 */ /* 0x004fc4000f8e0206 */
[----:B------:R-:W-:Y:S02]  /*00e0*/  MOV R9, UR12 ;  /* 0x0000000c00097c02 */ /* 0x000fe40008000f00 */
[----:B------:R-:W-:Y:S02]  /*00f0*/  MOV R23, UR12 ;  /* 0x0000000c00177c02 */ /* 0x000fe40008000f00 */
[----:B------:R-:W-:Y:S02]  /*0100*/  MOV R27, UR12 ;  /* 0x0000000c001b7c02 */ /* 0x000fe40008000f00 */
[----:B-1----:R-:W-:Y:S02]  /*0110*/  ISETP.GE.AND P0, PT, R0, UR6, PT ;  /* 0x0000000600007c0c */ /* 0x002fe4000bf06270 */
[----:B------:R-:W-:Y:S02]  /*0120*/  MOV R2, R0 ;  /* 0x0000000000027202 */ /* 0x000fe40000000f00 */
[----:B------:R-:W-:-:S09]  /*0130*/  MOV R3, UR12 ;  /* 0x0000000c00037c02 */ /* 0x000fd20008000f00 */
[----:B------:R-:W-:Y:S01]  /*0140*/  @!P0 VIADD R0, R2, 0x80 ;  /* 0x0000008002008836 */ /* 0x000fe20000000000 */
[----:B------:R-:W1:Y:S01]  /*0150*/  @!P0 LDC.64 R18, c[0x0][0x3f8] ;  /* 0x0000fe00ff128b82 */ /* 0x000e620000000a00 */
[----:B------:R-:W-:-:S03]  /*0160*/  @!P0 IMAD R3, R3, 0x200, R2 ;  /* 0x0000020003038824 */ /* 0x000fc600078e0202 */
[----:B------:R-:W-:-:S13]  /*0170*/  ISETP.GE.AND P1, PT, R0, UR6, PT ;  /* 0x0000000600007c0c */ /* 0x000fda000bf26270 */
[----:B------:R-:W-:Y:S01]  /*0180*/  @!P1 LEA R9, R9, R0, 0x9 ;  /* 0x0000000009099211 */ /* 0x000fe200078e48ff */
[----:B------:R-:W-:Y:S01]  /*0190*/  @!P1 VIADD R0, R0, 0x80 ;  /* 0x0000008000009836 */ /* 0x000fe20000000000 */
[----:B------:R-:W2:Y:S04]  /*01a0*/  @!P1 LDC.64 R20, c[0x0][0x3f8] ;  /* 0x0000fe00ff149b82 */ /* 0x000ea80000000a00 */
[----:B------:R-:W-:Y:S01]  /*01b0*/  ISETP.GE.AND P3, PT, R0, UR6, PT ;  /* 0x0000000600007c0c */ /* 0x000fe2000bf66270 */
[----:B-1----:R-:W-:-:S05]  /*01c0*/  @!P0 IMAD.WIDE.U32 R18, R3, 0x8, R18 ;  /* 0x0000000803128825 */ /* 0x002fca00078e0012 */
[----:B---3--:R1:W5:Y:S07]  /*01d0*/  @!P0 LDG.E.64 R24, desc[UR10][R18.64] ;  /* 0x0000000a12188981 */ /* 0x00836e000c1e1b00 */
[----:B------:R-:W-:Y:S01]  /*01e0*/  @!P3 LEA R23, R23, R0, 0x9 ;  /* 0x000000001717b211 */ /* 0x000fe200078e48ff */
[----:B------:R-:W-:Y:S01]  /*01f0*/  @!P3 VIADD R0, R0, 0x80 ;  /* 0x000000800000b836 */ /* 0x000fe20000000000 */
[----:B------:R-:W3:Y:S04]  /*0200*/  @!P3 LDC.64 R6, c[0x0][0x3f8] ;  /* 0x0000fe00ff06bb82 */ /* 0x000ee80000000a00 */
[----:B------:R-:W-:Y:S01]  /*0210*/  ISETP.GE.AND P2, PT, R0, UR6, PT ;  /* 0x0000000600007c0c */ /* 0x000fe2000bf46270 */
[----:B--2---:R-:W-:-:S03]  /*0220*/  @!P1 IMAD.WIDE.U32 R20, R9, 0x8, R20 ;  /* 0x0000000809149825 */ /* 0x004fc600078e0014 */
[----:B------:R-:W2:Y:S02]  /*0230*/  LDC.64 R8, c[0x0][0x3b0] ;  /* 0x0000ec00ff087b82 */ /* 0x000ea40000000a00 */
[----:B------:R0:W5:Y:S06]  /*0240*/  @!P1 LDG.E.64 R14, desc[UR10][R20.64] ;  /* 0x0000000a140e9981 */ /* 0x00016c000c1e1b00 */
[----:B-1----:R-:W1:Y:S01]  /*0250*/  LDC.64 R18, c[0x0][0x3c0] ;  /* 0x0000f000ff127b82 */ /* 0x002e620000000a00 */
[----:B------:R-:W-:-:S07]  /*0260*/  @!P2 LEA R27, R27, R0, 0x9 ;  /* 0x000000001b1ba211 */ /* 0x000fce00078e48ff */
[----:B------:R-:W4:Y:S01]  /*0270*/  @!P2 LDC.64 R4, c[0x0][0x3f8] ;  /* 0x0000fe00ff04ab82 */ /* 0x000f220000000a00 */
[----:B---3--:R-:W-:-:S05]  /*0280*/  @!P3 IMAD.WIDE.U32 R22, R23, 0x8, R6 ;  /* 0x000000081716b825 */ /* 0x008fca00078e0006 */
[----:B------:R3:W5:Y:S02]  /*0290*/  @!P3 LDG.E.64 R12, desc[UR10][R22.64] ;  /* 0x0000000a160cb981 */ /* 0x000764000c1e1b00 */
[----:B------:R-:W2:Y:S08]  /*02a0*/  LDC.64 R6, c[0x0][0x3a8] ;  /* 0x0000ea00ff067b82 */ /* 0x000eb00000000a00 */
[----:B0-----:R-:W0:Y:S01]  /*02b0*/  LDC.64 R20, c[0x0][0x3c8] ;  /* 0x0000f200ff147b82 */ /* 0x001e220000000a00 */
[----:B----4-:R-:W-:-:S07]  /*02c0*/  @!P2 IMAD.WIDE.U32 R26, R27, 0x8, R4 ;  /* 0x000000081b1aa825 */ /* 0x010fce00078e0004 */
[----:B---3--:R-:W3:Y:S01]  /*02d0*/  LDC.64 R22, c[0x0][0x3d0] ;  /* 0x0000f400ff167b82 */ /* 0x008ee20000000a00 */
[----:B------:R4:W5:Y:S07]  /*02e0*/  @!P2 LDG.E.64 R10, desc[UR10][R26.64] ;  /* 0x0000000a1a0aa981 */ /* 0x00096e000c1e1b00 */
[----:B------:R-:W1:Y:S08]  /*02f0*/  LDC.64 R4, c[0x0][0x3a0] ;  /* 0x0000e800ff047b82 */ /* 0x000e700000000a00 */
[----:B----4-:R-:W4:Y:S01]  /*0300*/  LDC.64 R26, c[0x0][0x3d8] ;  /* 0x0000f600ff1a7b82 */ /* 0x010f220000000a00 */
[----:B-1----:R1:W-:Y:S07]  /*0310*/  STL.64 [R1+0x18], R4 ;  /* 0x0000180401007387 */ /* 0x0023ee0000100a00 */
[----:B-1----:R-:W1:Y:S01]  /*0320*/  LDC.64 R4, c[0x0][0x3e8] ;  /* 0x0000fa00ff047b82 */ /* 0x002e620000000a00 */
[----:B--2---:R2:W-:Y:S04]  /*0330*/  STL.64 [R1+0x20], R6 ;  /* 0x0000200601007387 */ /* 0x0045e80000100a00 */
[----:B------:R2:W-:Y:S04]  /*0340*/  STL.64 [R1+0x28], R8 ;  /* 0x0000280801007387 */ /* 0x0005e80000100a00 */
[----:B------:R2:W-:Y:S04]  /*0350*/  STL.64 [R1+0x30], R16 ;  /* 0x0000301001007387 */ /* 0x0005e80000100a00 */
[----:B------:R2:W-:Y:S04]  /*0360*/  STL.64 [R1+0x38], R18 ;  /* 0x0000381201007387 */ /* 0x0005e80000100a00 */
[----:B0-----:R2:W-:Y:S04]  /*0370*/  STL.64 [R1+0x40], R20 ;  /* 0x0000401401007387 */ /* 0x0015e80000100a00 */
[----:B---3--:R2:W-:Y:S04]  /*0380*/  STL.64 [R1+0x48], R22 ;  /* 0x0000481601007387 */ /* 0x0085e80000100a00 */
[----:B----4-:R2:W-:Y:S04]  /*0390*/  STL.64 [R1+0x50], R26 ;  /* 0x0000501a01007387 */ /* 0x0105e80000100a00 */
[----:B------:R2:W-:Y:S04]  /*03a0*/  STL.64 [R1+0x58], R28 ;  /* 0x0000581c01007387 */ /* 0x0005e80000100a00 */
[----:B-1----:R2:W-:Y:S01]  /*03b0*/  STL.64 [R1+0x60], R4 ;  /* 0x0000600401007387 */ /* 0x0025e20000100a00 */
[----:B------:R-:W-:Y:S01]  /*03c0*/  ISETP.GE.AND P0, PT, R2, UR6, PT ;  /* 0x0000000602007c0c */ /* 0x000fe2000bf06270 */
[----:B------:R-:W-:-:S04]  /*03d0*/  ULOP3.LUT UR4, UR13, 0x3, URZ, 0xc0, !UPT ;  /* 0x000000030d047892 */ /* 0x000fc8000f8ec0ff */
[----:B------:R-:W-:Y:S01]  /*03e0*/  UIADD3 URZ, UP0, UPT, UR4, -0x1, URZ ;  /* 0xffffffff04ff7890 */ /* 0x000fe2000ff1e0ff */
[C---:B------:R-:W-:Y:S01]  /*03f0*/  R2UR UR14, R1.reuse ;  /* 0x00000000010e72ca */ /* 0x040fe200000e0000 */
[----:B------:R-:W-:Y:S02]  /*0400*/  BSSY.RECONVERGENT B0, `(.L_x_1617) ;  /* 0x00000d3000007945 */ /* 0x000fe40003800200 */
[----:B------:R-:W-:Y:S01]  /*0410*/  UIADD3.X UR15, UPT, UPT, URZ, -0x1, URZ, UP0, !UPT ;  /* 0xffffffffff0f7890 */ /* 0x000fe200087fe4ff */
[----:B------:R-:W-:-:S03]  /*0420*/  IADD3 R0, PT, PT, R1, 0x28, RZ ;  /* 0x0000002801007810 */ /* 0x000fc60007ffe0ff */
[----:B--2---:R-:W-:Y:S08]  /*0430*/  @P0 BRA `(.L_x_1618) ;  /* 0x0000000c003c0947 */ /* 0x004ff00003800000 */
[----:B------:R-:W0:Y:S01]  /*0440*/  LDCU UR7, c[0x0][0x39c] ;  /* 0x00007380ff0777ac */ /* 0x000e220008000800 */
[----:B------:R-:W1:Y:S01]  /*0450*/  LDCU.64 UR4, c[0x0][0x390] ;  /* 0x00007200ff0477ac */ /* 0x000e620008000a00 */
[----:B------:R-:W-:-:S04]  /*0460*/  UISETP.GE.U32.AND UP0, UPT, UR13, 0x1, UPT ;  /* 0x000000010d00788c */ /* 0x000fc8000bf06070 */
[----:B0-----:R-:W-:Y:S01]  /*0470*/  UISETP.GE.AND.EX UP0, UPT, UR7, URZ, UPT, UP0 ;  /* 0x000000ff0700728c */ /* 0x001fe2000bf06300 */
[----:B-1---5:R-:W-:Y:S02]  /*0480*/  IMAD R3, R25, UR4, RZ ;  /* 0x0000000419037c24 */ /* 0x022fe4000f8e02ff */
[----:B------:R-:W-:-:S04]  /*0490*/  IMAD.WIDE.U32 R8, R24, UR4, RZ ;  /* 0x0000000418087c25 */ /* 0x000fc8000f8e00ff */
[----:B------:R-:W-:Y:S01]  /*04a0*/  IMAD R3, R24, UR5, R3 ;  /* 0x0000000518037c24 */ /* 0x000fe2000f8e0203 */
[----:B------:R-:W-:Y:S01]  /*04b0*/  CS2R R24, SRZ ;  /* 0x0000000000187805 */ /* 0x000fe2000001ff00 */
[----:B------:R-:W-:Y:S06]  /*04c0*/  BRA.U !UP0, `(.L_x_1618) ;  /* 0x0000000d08187547 */ /* 0x000fec000b800000 */
[----:B------:R-:W-:Y:S01]  /*04d0*/  UISETP.GE.U32.AND UP1, UPT, UR13, 0x8, UPT ;  /* 0x000000080d00788c */ /* 0x000fe2000bf26070 */
[----:B------:R-:W-:Y:S01]  /*04e0*/  IMAD.IADD R7, R9, 0x1, R3 ;  /* 0x0000000109077824 */ /* 0x000fe200078e0203 */
[----:B------:R-:W-:Y:S01]  /*04f0*/  ULOP3.LUT UR9, UR13, 0x7, URZ, 0xc0, !UPT ;  /* 0x000000070d097892 */ /* 0x000fe2000f8ec0ff */
[----:B------:R-:W-:Y:S01]  /*0500*/  CS2R R24, SRZ ;  /* 0x0000000000187805 */ /* 0x000fe2000001ff00 */
[----:B------:R-:W-:Y:S02]  /*0510*/  UISETP.GE.U32.AND.EX UP1, UPT, UR7, URZ, UPT, UP1 ;  /* 0x000000ff0700728c */ /* 0x000fe4000bf26110 */
[----:B------:R-:W-:Y:S01]  /*0520*/  UISETP.NE.U32.AND UP0, UPT, UR9, URZ, UPT ;  /* 0x000000ff0900728c */ /* 0x000fe2000bf05070 */
[----:B------:R-:W-:Y:S01]  /*0530*/  UMOV UR4, URZ ;  /* 0x000000ff00047c82 */ /* 0x000fe20008000000 */
[----:B------:R-:W-:Y:S02]  /*0540*/  UMOV UR5, URZ ;  /* 0x000000ff00057c82 */ /* 0x000fe40008000000 */
[----:B------:R-:W-:-:S03]  /*0550*/  UISETP.NE.AND.EX UP0, UPT, URZ, URZ, UPT, UP0 ;  /* 0x000000ffff00728c */ /* 0x000fc6000bf05300 */
[----:B------:R-:W-:Y:S08]  /*0560*/  BRA.U !UP1, `(.L_x_1619) ;  /* 0x00000005094c7547 */ /* 0x000ff0000b800000 */
[----:B------:R-:W0:Y:S01]  /*0570*/  LDCU.64 UR4, c[0x0][0x388] ;  /* 0x00007100ff0477ac */ /* 0x000e220008000a00 */
[----:B------:R-:W1:Y:S01]  /*0580*/  LDC.64 R16, c[0x0][0x3e0] ;  /* 0x0000f800ff107b82 */ /* 0x000e620000000a00 */
[----:B------:R-:W-:Y:S02]  /*0590*/  CS2R R24, SRZ ;  /* 0x0000000000187805 */ /* 0x000fe4000001ff00 */
[----:B------:R-:W-:Y:S02]  /*05a0*/  MOV R3, R0 ;  /* 0x0000000000037202 */ /* 0x000fe40000000f00 */
        /* <DEDUP_REMOVED lines=9> */
.L_x_1620:
[----:B------:R-:W2:Y:S04]  /*0640*/  LDL.64 R20, [R3+-0x10] ;  /* 0xfffff00003147983 */ /* 0x000ea80000100a00 */
[----:B------:R-:W2:Y:S04]  /*0650*/  LDG.E.64 R18, desc[UR10][R4.64] ;  /* 0x0000000a04127981 */ /* 0x000ea8000c1e1b00 */
[----:B------:R-:W3:Y:S01]  /*0660*/  LDL.64 R22, [R3+-0x8] ;  /* 0xfffff80003167983 */ /* 0x000ee20000100a00 */
[----:B--2---:R-:W-:Y:S02]  /*0670*/  IMAD R19, R19, R20, RZ ;  /* 0x0000001413137224 */ /* 0x004fe400078e02ff */
[----:B------:R-:W-:Y:S01]  /*0680*/  IMAD.WIDE.U32 R24, R20, R18, R24 ;  /* 0x0000001214187225 */ /* 0x000fe200078e0018 */
[----:B------:R-:W-:-:S03]  /*0690*/  IADD3 R20, P0, PT, R4, R17, RZ ;  /* 0x0000001104147210 */ /* 0x000fc60007f1e0ff */
[----:B------:R-:W-:Y:S02]  /*06a0*/  IMAD R27, R21, R18, R19 ;  /* 0x00000012151b7224 */ /* 0x000fe400078e0213 */
[----:B------:R-:W-:-:S05]  /*06b0*/  IMAD.X R21, R5, 0x1, R26, P0 ;  /* 0x0000000105157824 */ /* 0x000fca00000e061a */
[----:B------:R-:W3:Y:S01]  /*06c0*/  LDG.E.64 R18, desc[UR10][R20.64] ;  /* 0x0000000a14127981 */ /* 0x000ee2000c1e1b00 */
[----:B------:R-:W-:Y:S01]  /*06d0*/  IADD3 R25, PT, PT, R25, R27, RZ ;  /* 0x0000001b19197210 */ /* 0x000fe20007ffe0ff */
[----:B---3--:R-:W-:Y:S02]  /*06e0*/  IMAD R27, R19, R22, RZ ;  /* 0x00000016131b7224 */ /* 0x008fe400078e02ff */
[----:B------:R-:W-:-:S04]  /*06f0*/  IMAD.WIDE.U32 R24, R22, R18, R24 ;  /* 0x0000001216187225 */ /* 0x000fc800078e0018 */
[----:B------:R-:W-:Y:S01]  /*0700*/  IMAD R27, R23, R18, R27 ;  /* 0x00000012171b7224 */ /* 0x000fe200078e021b */
[----:B------:R-:W-:Y:S01]  /*0710*/  IADD3 R18, P0, PT, R20, R17, RZ ;  /* 0x0000001114127210 */ /* 0x000fe20007f1e0ff */
[----:B------:R-:W2:Y:S03]  /*0720*/  LDL.64 R22, [R3] ;  /* 0x0000000003167983 */ /* 0x000ea60000100a00 */
[----:B------:R-:W-:-:S05]  /*0730*/  IADD3.X R19, PT, PT, R21, R26, RZ, P0, !PT ;  /* 0x0000001a15137210 */ /* 0x000fca00007fe4ff */
[----:B------:R-:W2:Y:S01]  /*0740*/  LDG.E.64 R20, desc[UR10][R18.64] ;  /* 0x0000000a12147981 */ /* 0x000ea2000c1e1b00 */
[----:B------:R-:W-:Y:S02]  /*0750*/  IMAD.IADD R25, R25, 0x1, R27 ;  /* 0x0000000119197824 */ /* 0x000fe400078e021b */
[----:B--2---:R-:W-:Y:S02]  /*0760*/  IMAD R27, R21, R22, RZ ;  /* 0x00000016151b7224 */ /* 0x004fe400078e02ff */
[----:B------:R-:W-:-:S04]  /*0770*/  IMAD.WIDE.U32 R24, R22, R20, R24 ;  /* 0x0000001416187225 */ /* 0x000fc800078e0018 */
[----:B------:R-:W-:Y:S01]  /*0780*/  IMAD R27, R23, R20, R27 ;  /* 0x00000014171b7224 */ /* 0x000fe200078e021b */
[----:B------:R-:W-:Y:S01]  /*0790*/  IADD3 R20, P0, PT, R18, R17, RZ ;  /* 0x0000001112147210 */ /* 0x000fe20007f1e0ff */
[----:B------:R-:W2:Y:S03]  /*07a0*/  LDL.64 R22, [R3+0x8] ;  /* 0x0000080003167983 */ /* 0x000ea60000100a00 */
[----:B------:R-:W-:-:S05]  /*07b0*/  IADD3.X R21, PT, PT, R19, R26, RZ, P0, !PT ;  /* 0x0000001a13157210 */ /* 0x000fca00007fe4ff */
[----:B------:R-:W2:Y:S01]  /*07c0*/  LDG.E.64 R18, desc[UR10][R20.64] ;  /* 0x0000000a14127981 */ /* 0x000ea2000c1e1b00 */
[----:B------:R-:W-:Y:S01]  /*07d0*/  IADD3 R25, PT, PT, R25, R27, RZ ;  /* 0x0000001b19197210 */ /* 0x000fe20007ffe0ff */
[----:B--2---:R-:W-:Y:S02]  /*07e0*/  IMAD R27, R19, R22, RZ ;  /* 0x00000016131b7224 */ /* 0x004fe400078e02ff */
[----:B------:R-:W-:-:S04]  /*07f0*/  IMAD.WIDE.U32 R24, R22, R18, R24 ;  /* 0x0000001216187225 */ /* 0x000fc800078e0018 */
[----:B------:R-:W-:Y:S01]  /*0800*/  IMAD R27, R23, R18, R27 ;  /* 0x00000012171b7224 */ /* 0x000fe200078e021b */
[----:B------:R-:W-:Y:S01]  /*0810*/  IADD3 R18, P0, PT, R20, R17, RZ ;  /* 0x0000001114127210 */ /* 0x000fe20007f1e0ff */
[----:B------:R-:W2:Y:S04]  /*0820*/  LDL.64 R22, [R3+0x10] ;  /* 0x0000100003167983 */ /* 0x000ea80000100a00 */
[----:B------:R-:W-:-:S05]  /*0830*/  IMAD.X R19, R21, 0x1, R26, P0 ;  /* 0x0000000115137824 */ /* 0x000fca00000e061a */
[----:B------:R-:W2:Y:S01]  /*0840*/  LDG.E.64 R20, desc[UR10][R18.64] ;  /* 0x0000000a12147981 */ /* 0x000ea2000c1e1b00 */
[----:B------:R-:W-:Y:S01]  /*0850*/  IADD3 R25, PT, PT, R25, R27, RZ ;  /* 0x0000001b19197210 */ /* 0x000fe20007ffe0ff */
[----:B--2---:R-:W-:Y:S02]  /*0860*/  IMAD R27, R21, R22, RZ ;  /* 0x00000016151b7224 */ /* 0x004fe400078e02ff */
[----:B------:R-:W-:-:S04]  /*0870*/  IMAD.WIDE.U32 R24, R22, R20, R24 ;  /* 0x0000001416187225 */ /* 0x000fc800078e0018 */
[----:B------:R-:W-:Y:S01]  /*0880*/  IMAD R27, R23, R20, R27 ;  /* 0x00000014171b7224 */ /* 0x000fe200078e021b */
[----:B------:R-:W-:Y:S01]  /*0890*/  IADD3 R20, P0, PT, R18, R17, RZ ;  /* 0x0000001112147210 */ /* 0x000fe20007f1e0ff */
[----:B------:R-:W2:Y:S03]  /*08a0*/  LDL.64 R22, [R3+0x18] ;  /* 0x0000180003167983 */ /* 0x000ea60000100a00 */
        /* <DEDUP_REMOVED lines=15> */
[----:B------:R0:W2:Y:S04]  /*09a0*/  LDL.64 R22, [R3+0x28] ;  /* 0x0000280003167983 */ /* 0x0000a80000100a00 */
[----:B------:R-:W-:-:S06]  /*09b0*/  IMAD.X R21, R19, 0x1, R26, P0 ;  /* 0x0000000113157824 */ /* 0x000fcc00000e061a */
[----:B------:R-:W2:Y:S01]  /*09c0*/  LDG.E.64 R20, desc[UR10][R20.64] ;  /* 0x0000000a14147981 */ /* 0x000ea2000c1e1b00 */
[----:B------:R-:W-:-:S04]  /*09d0*/  UIADD3 UR7, UP1, UPT, UR7, -0x8, URZ ;  /* 0xfffffff807077890 */ /* 0x000fc8000ff3e0ff */
[----:B------:R-:W-:Y:S02]  /*09e0*/  UIADD3.X UR8, UPT, UPT, UR8, -0x1, URZ, UP1, !UPT ;  /* 0xffffffff08087890 */ /* 0x000fe40008ffe4ff */
[----:B------:R-:W-:Y:S01]  /*09f0*/  UISETP.NE.U32.AND UP1, UPT, UR7, URZ, UPT ;  /* 0x000000ff0700728c */ /* 0x000fe2000bf25070 */
[----:B------:R-:W-:-:S03]  /*0a00*/  IADD3 R25, PT, PT, R25, R27, RZ ;  /* 0x0000001b19197210 */ /* 0x000fc60007ffe0ff */
[----:B------:R-:W-:Y:S01]  /*0a10*/  UISETP.NE.AND.EX UP1, UPT, UR8, URZ, UPT, UP1 ;  /* 0x000000ff0800728c */ /* 0x000fe2000bf25310 */
[----:B------:R-:W-:Y:S01]  /*0a20*/  LEA R4, P0, R16, R4, 0x6 ;  /* 0x0000000410047211 */ /* 0x000fe200078030ff */
[----:B0-----:R-:W-:-:S03]  /*0a30*/  VIADD R3, R3, 0x40 ;  /* 0x0000004003037836 */ /* 0x001fc60000000000 */
[----:B------:R-:W-:Y:S01]  /*0a40*/  IADD3.X R5, PT, PT, R5, R28, RZ, P0, !PT ;  /* 0x0000001c05057210 */ /* 0x000fe200007fe4ff */
[----:B--2---:R-:W-:Y:S02]  /*0a50*/  IMAD R19, R21, R22, RZ ;  /* 0x0000001615137224 */ /* 0x004fe400078e02ff */
[----:B------:R-:W-:-:S04]  /*0a60*/  IMAD.WIDE.U32 R24, R22, R20, R24 ;  /* 0x0000001416187225 */ /* 0x000fc800078e0018 */
[----:B------:R-:W-:-:S05]  /*0a70*/  IMAD R19, R23, R20, R19 ;  /* 0x0000001417137224 */ /* 0x000fca00078e0213 */
[----:B------:R-:W-:Y:S01]  /*0a80*/  IADD3 R25, PT, PT, R25, R19, RZ ;  /* 0x0000001319197210 */ /* 0x000fe20007ffe0ff */
[----:B------:R-:W-:Y:S06]  /*0a90*/  BRA.U UP1, `(.L_x_1620) ;  /* 0xfffffff901e87547 */ /* 0x000fec000b83ffff */
.L_x_1619:
        /* <DEDUP_REMOVED lines=9> */
[----:B------:R-:W-:Y:S01]  /*0b30*/  MOV R6, R8 ;  /* 0x0000000800067202 */ /* 0x000fe20000000f00 */
[C---:B0-----:R-:W-:Y:S02]  /*0b40*/  IMAD R18, R4.reuse, UR5, RZ ;  /* 0x0000000504127c24 */ /* 0x041fe4000f8e02ff */
[----:B------:R-:W-:Y:S02]  /*0b50*/  IMAD.U32 R26, RZ, RZ, UR4 ;  /* 0x00000004ff1a7e24 */ /* 0x000fe4000f8e00ff */
[----:B------:R-:W-:-:S03]  /*0b60*/  IMAD.WIDE.U32 R16, R4, UR4, R6 ;  /* 0x0000000404107c25 */ /* 0x000fc6000f8e0006 */
[----:B------:R-:W-:Y:S01]  /*0b70*/  LEA R26, R26, R1, 0x3 ;  /* 0x000000011a1a7211 */ /* 0x000fe200078e18ff */
[----:B------:R-:W-:-:S04]  /*0b80*/  IMAD R3, R5, UR4, R18 ;  /* 0x0000000405037c24 */ /* 0x000fc8000f8e0212 */
[----:B------:R-:W2:Y:S01]  /*0b90*/  LDL.64 R18, [R26+0x18] ;  /* 0x000018001a127983 */ /* 0x000ea20000100a00 */
[----:B------:R-:W-:Y:S02]  /*0ba0*/  IADD3 R3, PT, PT, R17, R3, RZ ;  /* 0x0000000311037210 */ /* 0x000fe40007ffe0ff */
[----:B-1----:R-:W-:-:S04]  /*0bb0*/  LEA R28, P0, R16, UR8, 0x3 ;  /* 0x00000008101c7c11 */ /* 0x002fc8000f8018ff */
[----:B------:R-:W-:-:S05]  /*0bc0*/  LEA.HI.X R29, R16, UR9, R3, 0x3, P0 ;  /* 0x00000009101d7c11 */ /* 0x000fca00080f1c03 */
[----:B------:R-:W2:Y:S01]  /*0bd0*/  LDG.E.64 R20, desc[UR10][R28.64] ;  /* 0x0000000a1c147981 */ /* 0x000ea2000c1e1b00 */
[----:B------:R-:W-:-:S04]  /*0be0*/  IMAD.WIDE.U32 R16, R4, 0x8, RZ ;  /* 0x0000000804107825 */ /* 0x000fc800078e00ff */
[----:B------:R-:W-:Y:S01]  /*0bf0*/  IMAD.SHL.U32 R3, R5, 0x8, RZ ;  /* 0x0000000805037824 */ /* 0x000fe200078e00ff */
[----:B------:R-:W-:-:S04]  /*0c00*/  IADD3 R22, P0, PT, R28, R16, RZ ;  /* 0x000000101c167210 */ /* 0x000fc80007f1e0ff */
[----:B------:R-:W-:-:S04]  /*0c10*/  IADD3 R3, PT, PT, R17, R3, RZ ;  /* 0x0000000311037210 */ /* 0x000fc80007ffe0ff */
[----:B------:R-:W-:Y:S02]  /*0c20*/  IADD3.X R23, PT, PT, R3, R29, RZ, P0, !PT ;  /* 0x0000001d03177210 */ /* 0x000fe400007fe4ff */
[----:B------:R-:W3:Y:S01]  /*0c30*/  LDL.64 R28, [R26+0x28] ;  /* 0x000028001a1c7983 */ /* 0x000ee20000100a00 */
[----:B--2---:R-:W-:Y:S02]  /*0c40*/  IMAD R17, R21, R18, RZ ;  /* 0x0000001215117224 */ /* 0x004fe400078e02ff */
[----:B------:R-:W-:-:S04]  /*0c50*/  IMAD.WIDE.U32 R24, R18, R20, R24 ;  /* 0x0000001412187225 */ /* 0x000fc800078e0018 */
[----:B------:R-:W-:Y:S02]  /*0c60*/  IMAD R17, R19, R20, R17 ;  /* 0x0000001413117224 */ /* 0x000fe400078e0211 */
[----:B------:R-:W2:Y:S04]  /*0c70*/  LDG.E.64 R18, desc[UR10][R22.64] ;  /* 0x0000000a16127981 */ /* 0x000ea8000c1e1b00 */
[----:B------:R-:W2:Y:S01]  /*0c80*/  LDL.64 R20, [R26+0x20] ;  /* 0x000020001a147983 */ /* 0x000ea20000100a00 */
[----:B------:R-:W-:-:S03]  /*0c90*/  IMAD.IADD R25, R25, 0x1, R17 ;  /* 0x0000000119197824 */ /* 0x000fc600078e0211 */
[----:B------:R-:W4:Y:S01]  /*0ca0*/  LDL.64 R26, [R26+0x30] ;  /* 0x000030001a1a7983 */ /* 0x000f220000100a00 */
[----:B--2---:R-:W-:-:S04]  /*0cb0*/  IMAD R17, R19, R20, RZ ;  /* 0x0000001413117224 */ /* 0x004fc800078e02ff */
[-C--:B------:R-:W-:Y:S02]  /*0cc0*/  IMAD R17, R21, R18.reuse, R17 ;  /* 0x0000001215117224 */ /* 0x080fe400078e0211 */
[----:B------:R-:W-:Y:S01]  /*0cd0*/  IMAD.WIDE.U32 R18, R20, R18, R24 ;  /* 0x0000001214127225 */ /* 0x000fe200078e0018 */
[----:B------:R-:W-:-:S04]  /*0ce0*/  IADD3 R20, P0, PT, R22, R16, RZ ;  /* 0x0000001016147210 */ /* 0x000fc80007f1e0ff */
[----:B------:R-:W-:Y:S02]  /*0cf0*/  IADD3.X R21, PT, PT, R23, R3, RZ, P0, !PT ;  /* 0x0000000317157210 */ /* 0x000fe400007fe4ff */
[----:B------:R-:W-:-:S03]  /*0d00*/  IADD3 R24, P0, PT, R20, R16, RZ ;  /* 0x0000001014187210 */ /* 0x000fc60007f1e0ff */
[----:B------:R-:W3:Y:S01]  /*0d10*/  LDG.E.64 R22, desc[UR10][R20.64] ;  /* 0x0000000a14167981 */ /* 0x000ee2000c1e1b00 */
[----:B------:R-:W-:-:S06]  /*0d20*/  IADD3.X R25, PT, PT, R21, R3, RZ, P0, !PT ;  /* 0x0000000315197210 */ /* 0x000fcc00007fe4ff */
[----:B------:R-:W4:Y:S01]  /*0d30*/  LDG.E.64 R24, desc[UR10][R24.64] ;  /* 0x0000000a18187981 */ /* 0x000f22000c1e1b00 */
[----:B------:R-:W-:Y:S01]  /*0d40*/  IMAD.IADD R19, R19, 0x1, R17 ;  /* 0x0000000113137824 */ /* 0x000fe200078e0211 */
        /* <DEDUP_REMOVED lines=8> */
[----:B------:R-:W-:-:S05]  /*0dd0*/  IMAD.WIDE.U32 R24, R26, R24, R18 ;  /* 0x000000181a187225 */ /* 0x000fca00078e0012 */
[----:B------:R-:W-:-:S07]  /*0de0*/  IADD3 R25, PT, PT, R25, R17, RZ ;  /* 0x0000001119197210 */ /* 0x000fce0007ffe0ff */
.L_x_1621:
[----:B------:R-:W-:Y:S05]  /*0df0*/  BRA.U !UP0, `(.L_x_1618) ;  /* 0x0000000108cc7547 */ /* 0x000fea000b800000 */
[----:B------:R-:W-:Y:S02]  /*0e00*/  UIADD3 UR7, UPT, UPT, UR7, -0x1, URZ ;  /* 0xffffffff07077890 */ /* 0x000fe4000fffe0ff */
[----:B------:R-:W-:Y:S02]  /*0e10*/  ULOP3.LUT UR8, UR13, 0x1, URZ, 0xc0, !UPT ;  /* 0x000000010d087892 */ /* 0x000fe4000f8ec0ff */
[----:B------:R-:W-:Y:S02]  /*0e20*/  UISETP.NE.U32.AND UP1, UPT, UR7, URZ, UPT ;  /* 0x000000ff0700728c */ /* 0x000fe4000bf25070 */
[----:B------:R-:W-:Y:S02]  /*0e30*/  UISETP.NE.U32.AND UP0, UPT, UR8, 0x1, UPT ;  /* 0x000000010800788c */ /* 0x000fe4000bf05070 */
[----:B------:R-:W-:Y:S02]  /*0e40*/  UISETP.NE.AND.EX UP1, UPT, UR15, URZ, UPT, UP1 ;  /* 0x000000ff0f00728c */ /* 0x000fe4000bf25310 */
[----:B------:R-:W-:-:S07]  /*0e50*/  UISETP.NE.U32.AND.EX UP0, UPT, URZ, URZ, UPT, UP0 ;  /* 0x000000ffff00728c */ /* 0x000fce000bf05100 */
[----:B------:R-:W-:Y:S05]  /*0e60*/  BRA.U !UP1, `(.L_x_1622) ;  /* 0x00000001096c7547 */ /* 0x000fea000b800000 */
[----:B------:R-:W1:Y:S01]  /*0e70*/  LDCU.64 UR8, c[0x0][0x388] ;  /* 0x00007100ff0877ac */ /* 0x000e620008000a00 */
[----:B------:R-:W-:Y:S01]  /*0e80*/  MOV R21, R7 ;  /* 0x0000000700157202 */ /* 0x000fe20000000f00 */
[C---:B0-----:R-:W-:Y:S02]  /*0e90*/  IMAD R16, R4.reuse, UR5, RZ ;  /* 0x0000000504107c24 */ /* 0x041fe4000f8e02ff */
[----:B------:R-:W-:Y:S02]  /*0ea0*/  IMAD.MOV.U32 R20, RZ, RZ, R8 ;  /* 0x000000ffff147224 */ /* 0x000fe400078e0008 */
[----:B------:R-:W-:Y:S01]  /*0eb0*/  IMAD R3, R5, UR4, R16 ;  /* 0x0000000405037c24 */ /* 0x000fe2000f8e0210 */
[----:B------:R-:W-:Y:S01]  /*0ec0*/  MOV R16, UR4 ;  /* 0x0000000400107c02 */ /* 0x000fe20008000f00 */
[----:B------:R-:W-:-:S03]  /*0ed0*/  IMAD.WIDE.U32 R20, R4, UR4, R20 ;  /* 0x0000000404147c25 */ /* 0x000fc6000f8e0014 */
[----:B------:R-:W-:Y:S01]  /*0ee0*/  LEA R28, R16, R1, 0x3 ;  /* 0x00000001101c7211 */ /* 0x000fe200078e18ff */
[----:B------:R-:W-:-:S04]  /*0ef0*/  IMAD.IADD R3, R21, 0x1, R3 ;  /* 0x0000000115037824 */ /* 0x000fc800078e0203 */
[----:B------:R-:W2:Y:S01]  /*0f00*/  LDL.64 R16, [R28+0x18] ;  /* 0x000018001c107983 */ /* 0x000ea20000100a00 */
[----:B-1----:R-:W-:-:S03]  /*0f10*/  LEA R18, P0, R20, UR8, 0x3 ;  /* 0x0000000814127c11 */ /* 0x002fc6000f8018ff */
[----:B------:R-:W3:Y:S01]  /*0f20*/  LDL.64 R26, [R28+0x20] ;  /* 0x000020001c1a7983 */ /* 0x000ee20000100a00 */
[----:B------:R-:W-:Y:S02]  /*0f30*/  LEA.HI.X R19, R20, UR9, R3, 0x3, P0 ;  /* 0x0000000914137c11 */ /* 0x000fe400080f1c03 */
[----:B------:R-:W-:-:S03]  /*0f40*/  LEA R22, P0, R4, R18, 0x3 ;  /* 0x0000001204167211 */ /* 0x000fc600078018ff */
[----:B------:R-:W2:Y:S01]  /*0f50*/  LDG.E.64 R20, desc[UR10][R18.64] ;  /* 0x0000000a12147981 */ /* 0x000ea2000c1e1b00 */
[----:B------:R-:W-:-:S06]  /*0f60*/  LEA.HI.X R23, R4, R19, R5, 0x3, P0 ;  /* 0x0000001304177211 */ /* 0x000fcc00000f1c05 */
[----:B------:R-:W3:Y:S01]  /*0f70*/  LDG.E.64 R22, desc[UR10][R22.64] ;  /* 0x0000000a16167981 */ /* 0x000ee2000c1e1b00 */
        /* <DEDUP_REMOVED lines=10> */
.L_x_1622:
[----:B------:R-:W-:Y:S05]  /*1020*/  BRA.U UP0, `(.L_x_1618) ;  /* 0x0000000100407547 */ /* 0x000fea000b800000 */
[----:B------:R-:W1:Y:S01]  /*1030*/  LDCU.64 UR8, c[0x0][0x388] ;  /* 0x00007100ff0877ac */ /* 0x000e620008000a00 */
[----:B------:R-:W-:Y:S01]  /*1040*/  MOV R6, R8 ;  /* 0x0000000800067202 */ /* 0x000fe20000000f00 */
[----:B0-----:R-:W-:-:S04]  /*1050*/  IMAD R16, R4, UR5, RZ ;  /* 0x0000000504107c24 */ /* 0x001fc8000f8e02ff */
[----:B------:R-:W-:Y:S01]  /*1060*/  IMAD.WIDE.U32 R6, R4, UR4, R6 ;  /* 0x0000000404067c25 */ /* 0x000fe2000f8e0006 */
[----:B------:R-:W-:-:S03]  /*1070*/  MOV R4, UR4 ;  /* 0x0000000400047c02 */ /* 0x000fc60008000f00 */
[----:B------:R-:W-:Y:S01]  /*1080*/  IMAD R3, R5, UR4, R16 ;  /* 0x0000000405037c24 */ /* 0x000fe2000f8e0210 */
[----:B------:R-:W-:-:S03]  /*1090*/  LEA R4, R4, R1, 0x3 ;  /* 0x0000000104047211 */ /* 0x000fc600078e18ff */
[----:B------:R-:W-:-:S03]  /*10a0*/  IMAD.IADD R3, R7, 0x1, R3 ;  /* 0x0000000107037824 */ /* 0x000fc600078e0203 */
[----:B------:R-:W2:Y:S01]  /*10b0*/  LDL.64 R4, [R4+0x18] ;  /* 0x0000180004047983 */ /* 0x000ea20000100a00 */
[----:B-1----:R-:W-:-:S04]  /*10c0*/  LEA R8, P0, R6, UR8, 0x3 ;  /* 0x0000000806087c11 */ /* 0x002fc8000f8018ff */
[----:B------:R-:W-:-:S05]  /*10d0*/  LEA.HI.X R9, R6, UR9, R3, 0x3, P0 ;  /* 0x0000000906097c11 */ /* 0x000fca00080f1c03 */
[----:B------:R-:W2:Y:S02]  /*10e0*/  LDG.E.64 R6, desc[UR10][R8.64] ;  /* 0x0000000a08067981 */ /* 0x000ea4000c1e1b00 */
[----:B--2---:R-:W-:Y:S02]  /*10f0*/  IMAD R3, R7, R4, RZ ;  /* 0x0000000407037224 */ /* 0x004fe400078e02ff */
[----:B------:R-:W-:-:S04]  /*1100*/  IMAD.WIDE.U32 R24, R4, R6, R24 ;  /* 0x0000000604187225 */ /* 0x000fc800078e0018 */
[----:B------:R-:W-:-:S05]  /*1110*/  IMAD R3, R5, R6, R3 ;  /* 0x0000000605037224 */ /* 0x000fca00078e0203 */
[----:B------:R-:W-:-:S07]  /*1120*/  IADD3 R25, PT, PT, R25, R3, RZ ;  /* 0x0000000319197210 */ /* 0x000fce0007ffe0ff */
.L_x_1618:
[----:B------:R-:W-:Y:S05]  /*1130*/  BSYNC.RECONVERGENT B0 ;  /* 0x0000000000007941 */ /* 0x000fea0003800200 */
.L_x_1617:
[----:B------:R-:W-:Y:S01]  /*1140*/  VIADD R3, R2, 0x80 ;  /* 0x0000008002037836 */ /* 0x000fe20000000000 */
[----:B------:R-:W-:Y:S01]  /*1150*/  BSSY.RECONVERGENT B0, `(.L_x_1623) ;  /* 0x00000d9000007945 */ /* 0x000fe20003800200 */
[----:B0----5:R-:W-:Y:S02]  /*1160*/  MOV R4, R24 ;  /* 0x0000001800047202 */ /* 0x021fe40000000f00 */
[----:B------:R-:W-:Y:S02]  /*1170*/  MOV R5, R25 ;  /* 0x0000001900057202 */ /* 0x000fe40000000f00 */
[----:B------:R-:W-:-:S13]  /*1180*/  ISETP.GE.AND P0, PT, R3, UR6, PT ;  /* 0x0000000603007c0c */ /* 0x000fda000bf06270 */
[----:B------:R-:W-:Y:S05]  /*1190*/  @P0 BRA `(.L_x_1624) ;  /* 0x0000000c00500947 */ /* 0x000fea0003800000 */
[----:B------:R-:W0:Y:S01]  /*11a0*/  LDCU UR7, c[0x0][0x39c] ;  /* 0x00007380ff0777ac */ /* 0x000e220008000800 */
[----:B------:R-:W-:Y:S01]  /*11b0*/  CS2R R24, SRZ ;  /* 0x0000000000187805 */ /* 0x000fe2000001ff00 */
[----:B------:R-:W1:Y:S01]  /*11c0*/  LDCU.64 UR4, c[0x0][0x390] ;  /* 0x00007200ff0477ac */ /* 0x000e620008000a00 */
[----:B------:R-:W-:-:S04]  /*11d0*/  UISETP.GE.U32.AND UP0, UPT, UR13, 0x1, UPT ;  /* 0x000000010d00788c */ /* 0x000fc8000bf06070 */
[----:B0-----:R-:W-:Y:S01]  /*11e0*/  UISETP.GE.AND.EX UP0, UPT, UR7, URZ, UPT, UP0 ;  /* 0x000000ff0700728c */ /* 0x001fe2000bf06300 */
[----:B-1----:R-:W-:Y:S02]  /*11f0*/  IMAD R9, R15, UR4, RZ ;  /* 0x000000040f097c24 */ /* 0x002fe4000f8e02ff */
[----:B------:R-:W-:-:S04]  /*1200*/  IMAD.WIDE.U32 R6, R14, UR4, RZ ;  /* 0x000000040e067c25 */ /* 0x000fc8000f8e00ff */
[----:B------:R-:W-:Y:S02]  /*1210*/  IMAD R9, R14, UR5, R9 ;  /* 0x000000050e097c24 */ /* 0x000fe4000f8e0209 */
[----:B------:R-:W-:Y:S05]  /*1220*/  BRA.U !UP0, `(.L_x_1624) ;  /* 0x0000000d082c7547 */ /* 0x000fea000b800000 */
        /* <DEDUP_REMOVED lines=11> */
[----:B------:R-:W-:Y:S02]  /*12e0*/  CS2R R24, SRZ ;  /* 0x0000000000187805 */ /* 0x000fe4000001ff00 */
[----:B------:R-:W-:Y:S01]  /*12f0*/  MOV R26, R0 ;  /* 0x00000000001a7202 */ /* 0x000fe20000000f00 */
[----:B------:R-:W1:Y:S01]  /*1300*/  LDCU.64 UR18, c[0x0][0x3e0] ;  /* 0x00007c00ff1277ac */ /* 0x000e620008000a00 */
[----:B------:R-:W-:Y:S02]  /*1310*/  ULOP3.LUT UR4, UR13, 0xfffffff8, URZ, 0xc0, !UPT ;  /* 0xfffffff80d047892 */ /* 0x000fe4000f8ec0ff */
[----:B------:R-:W-:-:S05]  /*1320*/  ULOP3.LUT UR5, UR7, 0x7fffffff, URZ, 0xc0, !UPT ;  /* 0x7fffffff07057892 */ /* 0x000fca000f8ec0ff */
[----:B------:R-:W-:Y:S02]  /*1330*/  UMOV UR7, UR4 ;  /* 0x0000000400077c82 */ /* 0x000fe40008000000 */
[----:B------:R-:W-:Y:S01]  /*1340*/  UMOV UR8, UR5 ;  /* 0x0000000500087c82 */ /* 0x000fe20008000000 */
[----:B0-----:R-:W-:-:S04]  /*1350*/  LEA R28, P0, R6, UR16, 0x3 ;  /* 0x00000010061c7c11 */ /* 0x001fc8000f8018ff */
[----:B------:R-:W-:Y:S01]  /*1360*/  LEA.HI.X R29, R6, UR17, R9, 0x3, P0 ;  /* 0x00000011061d7c11 */ /* 0x000fe200080f1c09 */
[----:B-1----:R-:W-:Y:S02]  /*1370*/  USHF.L.U64.HI UR20, UR18, 0x3, UR19 ;  /* 0x0000000312147899 */ /* 0x002fe40008010213 */
[----:B------:R-:W-:Y:S02]  /*1380*/  USHF.L.U32 UR21, UR18, 0x3, URZ ;  /* 0x0000000312157899 */ /* 0x000fe400080006ff */
[----:B------:R-:W-:-:S12]  /*1390*/  USHF.L.U64.HI UR9, UR18, 0x6, UR19 ;  /* 0x0000000612097899 */ /* 0x000fd80008010213 */
.L_x_1626:
[----:B------:R-:W2:Y:S01]  /*13a0*/  LDL.64 R14, [R26+-0x10] ;  /* 0xfffff0001a0e7983 */ /* 0x000ea20000100a00 */
[----:B------:R-:W-:-:S03]  /*13b0*/  IADD3 R18, P0, PT, R28, UR21, RZ ;  /* 0x000000151c127c10 */ /* 0x000fc6000ff1e0ff */
[----:B------:R-:W2:Y:S01]  /*13c0*/  LDG.E.64 R16, desc[UR10][R28.64] ;  /* 0x0000000a1c107981 */ /* 0x000ea2000c1e1b00 */
[----:B------:R-:W-:-:S03]  /*13d0*/  IADD3.X R19, PT, PT, R29, UR20, RZ, P0, !PT ;  /* 0x000000141d137c10 */ /* 0x000fc600087fe4ff */
[----:B------:R-:W3:Y:S04]  /*13e0*/  LDL.64 R22, [R26+-0x8] ;  /* 0xfffff8001a167983 */ /* 0x000ee80000100a00 */
[----:B------:R-:W3:Y:S01]  /*13f0*/  LDG.E.64 R20, desc[UR10][R18.64] ;  /* 0x0000000a12147981 */ /* 0x000ee2000c1e1b00 */
[----:B--2---:R-:W-:Y:S02]  /*1400*/  IMAD R17, R17, R14, RZ ;  /* 0x0000000e11117224 */ /* 0x004fe400078e02ff */
[----:B------:R-:W-:Y:S01]  /*1410*/  IMAD.WIDE.U32 R24, R14, R16, R24 ;  /* 0x000000100e187225 */ /* 0x000fe200078e0018 */
[----:B------:R-:W-:-:S03]  /*1420*/  IADD3 R14, P0, PT, R18, UR21, RZ ;  /* 0x00000015120e7c10 */ /* 0x000fc6000ff1e0ff */
[----:B------:R-:W-:Y:S01]  /*1430*/  IMAD R17, R15, R16, R17 ;  /* 0x000000100f117224 */ /* 0x000fe200078e0211 */
[----:B------:R-:W-:-:S04]  /*1440*/  IADD3.X R15, PT, PT, R19, UR20, RZ, P0, !PT ;  /* 0x00000014130f7c10 */ /* 0x000fc800087fe4ff */
[----:B------:R-:W-:Y:S01]  /*1450*/  IADD3 R25, PT, PT, R25, R17, RZ ;  /* 0x0000001119197210 */ /* 0x000fe20007ffe0ff */
[----:B---3--:R-:W-:Y:S01]  /*1460*/  IMAD R17, R21, R22, RZ ;  /* 0x0000001615117224 */ /* 0x008fe200078e02ff */
[----:B------:R-:W-:-:S03]  /*1470*/  IADD3 R18, P0, PT, R14, UR21, RZ ;  /* 0x000000150e127c10 */ /* 0x000fc6000ff1e0ff */
[-C--:B------:R-:W-:Y:S02]  /*1480*/  IMAD R19, R23, R20.reuse, R17 ;  /* 0x0000001417137224 */ /* 0x080fe400078e0211 */
[----:B------:R-:W-:Y:S01]  /*1490*/  IMAD.WIDE.U32 R20, R22, R20, R24 ;  /* 0x0000001416147225 */ /* 0x000fe200078e0018 */
[----:B------:R-:W2:Y:S04]  /*14a0*/  LDG.E.64 R16, desc[UR10][R14.64] ;  /* 0x0000000a0e107981 */ /* 0x000ea8000c1e1b00 */
[----:B------:R-:W2:Y:S01]  /*14b0*/  LDL.64 R22, [R26] ;  /* 0x000000001a167983 */ /* 0x000ea20000100a00 */
[----:B------:R-:W-:Y:S01]  /*14c0*/  IMAD.IADD R21, R21, 0x1, R19 ;  /* 0x0000000115157824 */ /* 0x000fe200078e0213 */
[----:B------:R-:W-:Y:S02]  /*14d0*/  IADD3.X R19, PT, PT, R15, UR20, RZ, P0, !PT ;  /* 0x000000140f137c10 */ /* 0x000fe400087fe4ff */
[----:B------:R-:W3:Y:S04]  /*14e0*/  LDL.64 R14, [R26+0x8] ;  /* 0x000008001a0e7983 */ /* 0x000ee80000100a00 */
[----:B------:R-:W3:Y:S01]  /*14f0*/  LDG.E.64 R24, desc[UR10][R18.64] ;  /* 0x0000000a12187981 */ /* 0x000ee2000c1e1b00 */
[----:B--2---:R-:W-:-:S02]  /*1500*/  IMAD R17, R17, R22, RZ ;  /* 0x0000001611117224 */ /* 0x004fc400078e02ff */
[----:B------:R-:W-:-:S04]  /*1510*/  IMAD.WIDE.U32 R20, R22, R16, R20 ;  /* 0x0000001016147225 */ /* 0x000fc800078e0014 */
[----:B------:R-:W-:Y:S01]  /*1520*/  IMAD R17, R23, R16, R17 ;  /* 0x0000001017117224 */ /* 0x000fe200078e0211 */
[----:B------:R-:W-:Y:S01]  /*1530*/  IADD3 R16, P0, PT, R18, UR21, RZ ;  /* 0x0000001512107c10 */ /* 0x000fe2000ff1e0ff */
[----:B---3--:R-:W-:-:S03]  /*1540*/  IMAD R23, R25, R14, RZ ;  /* 0x0000000e19177224 */ /* 0x008fc600078e02ff */
[----:B------:R-:W-:Y:S02]  /*1550*/  IADD3 R21, PT, PT, R21, R17, RZ ;  /* 0x0000001115157210 */ /* 0x000fe40007ffe0ff */
[----:B------:R-:W-:Y:S01]  /*1560*/  IADD3.X R17, PT, PT, R19, UR20, RZ, P0, !PT ;  /* 0x0000001413117c10 */ /* 0x000fe200087fe4ff */
[-C--:B------:R-:W-:Y:S02]  /*1570*/  IMAD R23, R15, R24.reuse, R23 ;  /* 0x000000180f177224 */ /* 0x080fe400078e0217 */
[----:B------:R-:W-:Y:S01]  /*1580*/  IMAD.WIDE.U32 R14, R14, R24, R20 ;  /* 0x000000180e0e7225 */ /* 0x000fe200078e0014 */
[----:B------:R-:W-:Y:S01]  /*1590*/  IADD3 R22, P0, PT, R16, UR21, RZ ;  /* 0x0000001510167c10 */ /* 0x000fe2000ff1e0ff */
[----:B------:R-:W2:Y:S04]  /*15a0*/  LDL.64 R20, [R26+0x10] ;  /* 0x000010001a147983 */ /* 0x000ea80000100a00 */
[----:B------:R-:W2:Y:S01]  /*15b0*/  LDG.E.64 R18, desc[UR10][R16.64] ;  /* 0x0000000a10127981 */ /* 0x000ea2000c1e1b00 */
[----:B------:R-:W-:-:S02]  /*15c0*/  IADD3 R15, PT, PT, R15, R23, RZ ;  /* 0x000000170f0f7210 */ /* 0x000fc40007ffe0ff */
[----:B------:R-:W-:-:S05]  /*15d0*/  IADD3.X R23, PT, PT, R17, UR20, RZ, P0, !PT ;  /* 0x0000001411177c10 */ /* 0x000fca00087fe4ff */
[----:B------:R-:W3:Y:S04]  /*15e0*/  LDG.E.64 R24, desc[UR10][R22.64] ;  /* 0x0000000a16187981 */ /* 0x000ee8000c1e1b00 */
[----:B------:R-:W3:Y:S01]  /*15f0*/  LDL.64 R16, [R26+0x18] ;  /* 0x000018001a107983 */ /* 0x000ee20000100a00 */
[----:B--2---:R-:W-:Y:S02]  /*1600*/  IMAD R19, R19, R20, RZ ;  /* 0x0000001413137224 */ /* 0x004fe400078e02ff */
[----:B------:R-:W-:-:S04]  /*1610*/  IMAD.WIDE.U32 R14, R20, R18, R14 ;  /* 0x00000012140e7225 */ /* 0x000fc800078e000e */
[----:B------:R-:W-:Y:S01]  /*1620*/  IMAD R19, R21, R18, R19 ;  /* 0x0000001215137224 */ /* 0x000fe200078e0213 */
[----:B------:R-:W-:-:S03]  /*1630*/  IADD3 R18, P0, PT, R22, UR21, RZ ;  /* 0x0000001516127c10 */ /* 0x000fc6000ff1e0ff */
[----:B------:R-:W-:Y:S01]  /*1640*/  IMAD.IADD R15, R15, 0x1, R19 ;  /* 0x000000010f0f7824 */ /* 0x000fe200078e0213 */
[----:B------:R-:W-:Y:S01]  /*1650*/  IADD3.X R19, PT, PT, R23, UR20, RZ, P0, !PT ;  /* 0x0000001417137c10 */ /* 0x000fe200087fe4ff */
[----:B---3--:R-:W-:Y:S01]  /*1660*/  IMAD R21, R25, R16, RZ ;  /* 0x0000001019157224 */ /* 0x008fe200078e02ff */
[----:B------:R-:W2:Y:S01]  /*1670*/  LDL.64 R22, [R26+0x20] ;  /* 0x000020001a167983 */ /* 0x000ea20000100a00 */
[----:B------:R-:W-:-:S04]  /*1680*/  IMAD.WIDE.U32 R14, R16, R24, R14 ;  /* 0x00000018100e7225 */ /* 0x000fc800078e000e */
[----:B------:R-:W-:Y:S01]  /*1690*/  IMAD R21, R17, R24, R21 ;  /* 0x0000001811157224 */ /* 0x000fe200078e0215 */
[----:B------:R-:W-:Y:S01]  /*16a0*/  IADD3 R24, P0, PT, R18, UR21, RZ ;  /* 0x0000001512187c10 */ /* 0x000fe2000ff1e0ff */
[----:B------:R-:W2:Y:S03]  /*16b0*/  LDG.E.64 R16, desc[UR10][R18.64] ;  /* 0x0000000a12107981 */ /* 0x000ea6000c1e1b00 */
[----:B------:R-:W-:-:S06]  /*16c0*/  IADD3.X R25, PT, PT, R19, UR20, RZ, P0, !PT ;  /* 0x0000001413197c10 */ /* 0x000fcc00087fe4ff */
[----:B------:R-:W3:Y:S04]  /*16d0*/  LDG.E.64 R24, desc[UR10][R24.64] ;  /* 0x0000000a18187981 */ /* 0x000ee8000c1e1b00 */
[----:B------:R0:W3:Y:S01]  /*16e0*/  LDL.64 R18, [R26+0x28] ;  /* 0x000028001a127983 */ /* 0x0000e20000100a00 */
[----:B------:R-:W-:Y:S01]  /*16f0*/  IADD3 R15, PT, PT, R15, R21, RZ ;  /* 0x000000150f0f7210 */ /* 0x000fe20007ffe0ff */
[----:B------:R-:W-:-:S04]  /*1700*/  UIADD3 UR7, UP1, UPT, UR7, -0x8, URZ ;  /* 0xfffffff807077890 */ /* 0x000fc8000ff3e0ff */
[----:B------:R-:W-:Y:S02]  /*1710*/  UIADD3.X UR8, UPT, UPT, UR8, -0x1, URZ, UP1, !UPT ;  /* 0xffffffff08087890 */ /* 0x000fe40008ffe4ff */
[----:B------:R-:W-:Y:S01]  /*1720*/  UISETP.NE.U32.AND UP1, UPT, UR7, URZ, UPT ;  /* 0x000000ff0700728c */ /* 0x000fe2000bf25070 */
[----:B------:R-:W-:-:S03]  /*1730*/  IMAD.U32 R21, RZ, RZ, UR18 ;  /* 0x00000012ff157e24 */ /* 0x000fc6000f8e00ff */
[----:B------:R-:W-:Y:S02]  /*1740*/  UISETP.NE.AND.EX UP1, UPT, UR8, URZ, UPT, UP1 ;  /* 0x000000ff0800728c */ /* 0x000fe4000bf25310 */
[----:B------:R-:W-:Y:S02]  /*1750*/  LEA R28, P0, R21, R28, 0x6 ;  /* 0x0000001c151c7211 */ /* 0x000fe400078030ff */
[----:B0-----:R-:W-:Y:S02]  /*1760*/  IADD3 R26, PT, PT, R26, 0x40, RZ ;  /* 0x000000401a1a7810 */ /* 0x001fe40007ffe0ff */
[----:B------:R-:W-:Y:S01]  /*1770*/  IADD3.X R29, PT, PT, R29, UR9, RZ, P0, !PT ;  /* 0x000000091d1d7c10 */ /* 0x000fe200087fe4ff */
        /* <DEDUP_REMOVED lines=8> */
[----:B------:R-:W-:Y:S06]  /*1800*/  BRA.U UP1, `(.L_x_1626) ;  /* 0xfffffff901e47547 */ /* 0x000fec000b83ffff */
.L_x_1625:
        /* <DEDUP_REMOVED lines=11> */
[----:B0-----:R-:W-:-:S03]  /*18c0*/  UIMAD UR7, UR5, UR16, URZ ;  /* 0x00000010050772a4 */ /* 0x001fc6000f8e02ff */
[----:B------:R-:W-:Y:S01]  /*18d0*/  IMAD.WIDE.U32 R14, R15, UR16, R8 ;  /* 0x000000100f0e7c25 */ /* 0x000fe2000f8e0008 */
[----:B------:R-:W-:Y:S02]  /*18e0*/  ULEA UR9, UR4, UR14, 0x3 ;  /* 0x0000000e04097291 */ /* 0x000fe4000f8e18ff */
[----:B------:R-:W-:-:S06]  /*18f0*/  UIMAD UR7, UR4, UR17, UR7 ;  /* 0x00000011040772a4 */ /* 0x000fcc000f8e0207 */
[----:B------:R-:W-:Y:S02]  /*1900*/  IADD3 R15, PT, PT, R15, UR7, RZ ;  /* 0x000000070f0f7c10 */ /* 0x000fe4000fffe0ff */
[C---:B-1----:R-:W-:Y:S01]  /*1910*/  LEA R26, P0, R14.reuse, UR18, 0x3 ;  /* 0x000000120e1a7c11 */ /* 0x042fe2000f8018ff */
[----:B------:R-:W2:Y:S03]  /*1920*/  LDL.64 R22, [UR9+0x18] ;  /* 0x00001809ff167983 */ /* 0x000ea60008100a00 */
[----:B------:R-:W-:Y:S01]  /*1930*/  LEA.HI.X R27, R14, UR19, R15, 0x3, P0 ;  /* 0x000000130e1b7c11 */ /* 0x000fe200080f1c0f */
[----:B------:R-:W-:Y:S01]  /*1940*/  UIMAD.WIDE.U32 UR18, UR16, 0x8, URZ ;  /* 0x00000008101278a5 */ /* 0x000fe2000f8e00ff */
[----:B------:R-:W3:Y:S01]  /*1950*/  LDL.64 R18, [UR9+0x20] ;  /* 0x00002009ff127983 */ /* 0x000ee20008100a00 */
[----:B------:R-:W-:-:S03]  /*1960*/  USHF.L.U32 UR7, UR17, 0x3, URZ ;  /* 0x0000000311077899 */ /* 0x000fc600080006ff */
[----:B------:R-:W2:Y:S01]  /*1970*/  LDG.E.64 R14, desc[UR10][R26.64] ;  /* 0x0000000a1a0e7981 */ /* 0x000ea2000c1e1b00 */
[----:B------:R-:W-:Y:S01]  /*1980*/  UIADD3 UR7, UPT, UPT, UR19, UR7, URZ ;  /* 0x0000000713077290 */ /* 0x000fe2000fffe0ff */
[----:B------:R-:W-:-:S05]  /*1990*/  IADD3 R16, P0, PT, R26, UR18, RZ ;  /* 0x000000121a107c10 */ /* 0x000fca000ff1e0ff */
[----:B------:R-:W-:Y:S02]  /*19a0*/  IADD3.X R17, PT, PT, R27, UR7, RZ, P0, !PT ;  /* 0x000000071b117c10 */ /* 0x000fe400087fe4ff */
[----:B------:R-:W4:Y:S04]  /*19b0*/  LDL.64 R26, [UR9+0x28] ;  /* 0x00002809ff1a7983 */ /* 0x000f280008100a00 */
[----:B------:R-:W3:Y:S01]  /*19c0*/  LDG.E.64 R20, desc[UR10][R16.64] ;  /* 0x0000000a10147981 */ /* 0x000ee2000c1e1b00 */
[----:B--2---:R-:W-:Y:S02]  /*19d0*/  IMAD R15, R15, R22, RZ ;  /* 0x000000160f0f7224 */ /* 0x004fe400078e02ff */
[----:B------:R-:W-:Y:S01]  /*19e0*/  IMAD.WIDE.U32 R24, R22, R14, R24 ;  /* 0x0000000e16187225 */ /* 0x000fe200078e0018 */
[----:B------:R-:W-:-:S03]  /*19f0*/  IADD3 R22, P0, PT, R16, UR18, RZ ;  /* 0x0000001210167c10 */ /* 0x000fc6000ff1e0ff */
[----:B------:R-:W-:Y:S01]  /*1a00*/  IMAD R15, R23, R14, R15 ;  /* 0x0000000e170f7224 */ /* 0x000fe200078e020f */
[----:B------:R-:W-:Y:S02]  /*1a10*/  IADD3.X R23, PT, PT, R17, UR7, RZ, P0, !PT ;  /* 0x0000000711177c10 */ /* 0x000fe400087fe4ff */
[----:B------:R-:W-:-:S03]  /*1a20*/  IADD3 R14, P0, PT, R22, UR18, RZ ;  /* 0x00000012160e7c10 */ /* 0x000fc6000ff1e0ff */
[----:B------:R-:W4:Y:S01]  /*1a30*/  LDG.E.64 R16, desc[UR10][R22.64] ;  /* 0x0000000a16107981 */ /* 0x000f22000c1e1b00 */
[----:B------:R-:W-:Y:S01]  /*1a40*/  IMAD.IADD R25, R25, 0x1, R15 ;  /* 0x0000000119197824 */ /* 0x000fe200078e020f */
[----:B------:R-:W-:Y:S01]  /*1a50*/  IADD3.X R15, PT, PT, R23, UR7, RZ, P0, !PT ;  /* 0x00000007170f7c10 */ /* 0x000fe200087fe4ff */
[----:B---3--:R-:W-:-:S04]  /*1a60*/  IMAD R21, R21, R18, RZ ;  /* 0x0000001215157224 */ /* 0x008fc800078e02ff */
[-C--:B------:R-:W-:Y:S01]  /*1a70*/  IMAD R19, R19, R20.reuse, R21 ;  /* 0x0000001413137224 */ /* 0x080fe200078e0215 */
[----:B------:R-:W2:Y:S01]  /*1a80*/  LDG.E.64 R14, desc[UR10][R14.64] ;  /* 0x0000000a0e0e7981 */ /* 0x000ea2000c1e1b00 */
[----:B------:R-:W-:-:S03]  /*1a90*/  IMAD.WIDE.U32 R20, R18, R20, R24 ;  /* 0x0000001412147225 */ /* 0x000fc600078e0018 */
[----:B------:R-:W2:Y:S02]  /*1aa0*/  LDL.64 R24, [UR9+0x30] ;  /* 0x00003009ff187983 */ /* 0x000ea40008100a00 */
[----:B------:R-:W-:Y:S01]  /*1ab0*/  IADD3 R21, PT, PT, R21, R19, RZ ;  /* 0x0000001315157210 */ /* 0x000fe20007ffe0ff */
[----:B------:R-:W-:-:S04]  /*1ac0*/  UIADD3 UR4, UP0, UPT, UR4, 0x4, URZ ;  /* 0x0000000404047890 */ /* 0x000fc8000ff1e0ff */
[----:B------:R-:W-:Y:S01]  /*1ad0*/  UIADD3.X UR5, UPT, UPT, URZ, UR5, URZ, UP0, !UPT ;  /* 0x00000005ff057290 */ /* 0x000fe200087fe4ff */
[----:B----4-:R-:W-:-:S04]  /*1ae0*/  IMAD R17, R17, R26, RZ ;  /* 0x0000001a11117224 */ /* 0x010fc800078e02ff */
[-C--:B------:R-:W-:Y:S02]  /*1af0*/  IMAD R19, R27, R16.reuse, R17 ;  /* 0x000000101b137224 */ /* 0x080fe400078e0211 */
[----:B------:R-:W-:-:S05]  /*1b00*/  IMAD.WIDE.U32 R16, R26, R16, R20 ;  /* 0x000000101a107225 */ /* 0x000fca00078e0014 */
[----:B------:R-:W-:Y:S01]  /*1b10*/  IADD3 R17, PT, PT, R17, R19, RZ ;  /* 0x0000001311117210 */ /* 0x000fe20007ffe0ff */
[----:B--2---:R-:W-:-:S04]  /*1b20*/  IMAD R21, R15, R24, RZ ;  /* 0x000000180f157224 */ /* 0x004fc800078e02ff */
[-C--:B------:R-:W-:Y:S02]  /*1b30*/  IMAD R21, R25, R14.reuse, R21 ;  /* 0x0000000e19157224 */ /* 0x080fe400078e0215 */
[----:B------:R-:W-:-:S04]  /*1b40*/  IMAD.WIDE.U32 R24, R24, R14, R16 ;  /* 0x0000000e18187225 */ /* 0x000fc800078e0010 */
[----:B------:R-:W-:-:S07]  /*1b50*/  IMAD.IADD R25, R25, 0x1, R21 ;  /* 0x0000000119197824 */ /* 0x000fce00078e0215 */
.L_x_1627:
        /* <DEDUP_REMOVED lines=9> */
[----:B------:R-:W-:Y:S01]  /*1bf0*/  MOV R17, UR4 ;  /* 0x0000000400117c02 */ /* 0x000fe20008000f00 */
[----:B------:R-:W-:Y:S01]  /*1c00*/  IMAD.MOV.U32 R15, RZ, RZ, R9 ;  /* 0x000000ffff0f7224 */ /* 0x000fe200078e0009 */
[----:B------:R-:W-:Y:S01]  /*1c10*/  MOV R14, R6 ;  /* 0x00000006000e7202 */ /* 0x000fe20000000f00 */
[----:B0-----:R-:W-:Y:S02]  /*1c20*/  UIMAD UR7, UR5, UR16, URZ ;  /* 0x00000010050772a4 */ /* 0x001fe4000f8e02ff */
[----:B------:R-:W-:Y:S01]  /*1c30*/  MOV R21, UR16 ;  /* 0x0000001000157c02 */ /* 0x000fe20008000f00 */
[----:B------:R-:W-:Y:S02]  /*1c40*/  ULEA UR8, UR4, UR14, 0x3 ;  /* 0x0000000e04087291 */ /* 0x000fe4000f8e18ff */
[----:B------:R-:W-:Y:S01]  /*1c50*/  UIMAD UR7, UR4, UR17, UR7 ;  /* 0x00000011040772a4 */ /* 0x000fe2000f8e0207 */
[----:B------:R-:W-:-:S05]  /*1c60*/  IMAD.WIDE.U32 R14, R17, UR16, R14 ;  /* 0x00000010110e7c25 */ /* 0x000fca000f8e000e */
[----:B------:R-:W-:Y:S01]  /*1c70*/  IADD3 R15, PT, PT, R15, UR7, RZ ;  /* 0x000000070f0f7c10 */ /* 0x000fe2000fffe0ff */
[----:B------:R-:W2:Y:S01]  /*1c80*/  LDL.64 R16, [UR8+0x18] ;  /* 0x00001808ff107983 */ /* 0x000ea20008100a00 */
[----:B-1----:R-:W-:-:S04]  /*1c90*/  LEA R22, P0, R14, UR18, 0x3 ;  /* 0x000000120e167c11 */ /* 0x002fc8000f8018ff */
[----:B------:R-:W-:Y:S01]  /*1ca0*/  LEA.HI.X R23, R14, UR19, R15, 0x3, P0 ;  /* 0x000000130e177c11 */ /* 0x000fe200080f1c0f */
[----:B------:R-:W-:Y:S01]  /*1cb0*/  IMAD.U32 R15, RZ, RZ, UR16 ;  /* 0x00000010ff0f7e24 */ /* 0x000fe2000f8e00ff */
[----:B------:R-:W-:Y:S02]  /*1cc0*/  MOV R14, UR17 ;  /* 0x00000011000e7c02 */ /* 0x000fe40008000f00 */
[----:B------:R-:W-:Y:S01]  /*1cd0*/  LEA R20, P0, R21, R22, 0x3 ;  /* 0x0000001615147211 */ /* 0x000fe200078018ff */
[----:B------:R-:W2:Y:S03]  /*1ce0*/  LDG.E.64 R18, desc[UR10][R22.64] ;  /* 0x0000000a16127981 */ /* 0x000ea6000c1e1b00 */
[----:B------:R-:W-:Y:S02]  /*1cf0*/  LEA.HI.X R21, R15, R23, R14, 0x3, P0 ;  /* 0x000000170f157211 */ /* 0x000fe400000f1c0e */
[----:B------:R-:W3:Y:S04]  /*1d00*/  LDL.64 R14, [UR8+0x20] ;  /* 0x00002008ff0e7983 */ /* 0x000ee80008100a00 */
        /* <DEDUP_REMOVED lines=11> */
.L_x_1628:
[----:B------:R-:W-:Y:S05]  /*1dc0*/  BRA.U UP0, `(.L_x_1624) ;  /* 0x0000000100447547 */ /* 0x000fea000b800000 */
[----:B------:R-:W1:Y:S01]  /*1dd0*/  LDCU.64 UR8, c[0x0][0x388] ;  /* 0x00007100ff0877ac */ /* 0x000e620008000a00 */
[----:B------:R-:W-:Y:S02]  /*1de0*/  MOV R7, UR4 ;  /* 0x0000000400077c02 */ /* 0x000fe40008000f00 */
[----:B------:R-:W-:Y:S01]  /*1df0*/  MOV R8, R6 ;  /* 0x0000000600087202 */ /* 0x000fe20000000f00 */
[----:B0-----:R-:W-:Y:S01]  /*1e00*/  UIMAD UR5, UR5, UR16, URZ ;  /* 0x00000010050572a4 */ /* 0x001fe2000f8e02ff */
[----:B------:R-:W-:-:S03]  /*1e10*/  IMAD.U32 R6, RZ, RZ, UR4 ;  /* 0x00000004ff067e24 */ /* 0x000fc6000f8e00ff */
[----:B------:R-:W-:Y:S01]  /*1e20*/  UIMAD UR5, UR4, UR17, UR5 ;  /* 0x00000011040572a4 */ /* 0x000fe2000f8e0205 */
[----:B------:R-:W-:Y:S01]  /*1e30*/  IMAD.WIDE.U32 R8, R7, UR16, R8 ;  /* 0x0000001007087c25 */ /* 0x000fe2000f8e0008 */
[----:B------:R-:W-:-:S04]  /*1e40*/  LEA R6, R6, R1, 0x3 ;  /* 0x0000000106067211 */ /* 0x000fc800078e18ff */
[----:B------:R-:W-:Y:S02]  /*1e50*/  IADD3 R7, PT, PT, R9, UR5, RZ ;  /* 0x0000000509077c10 */ /* 0x000fe4000fffe0ff */
        /* <DEDUP_REMOVED lines=8> */
.L_x_1624:
[----:B0-----:R-:W-:Y:S05]  /*1ee0*/  BSYNC.RECONVERGENT B0 ;  /* 0x0000000000007941 */ /* 0x001fea0003800200 */
.L_x_1623:
[----:B------:R-:W-:Y:S01]  /*1ef0*/  IADD3 R6, PT, PT, R2, 0x100, RZ ;  /* 0x0000010002067810 */ /* 0x000fe20007ffe0ff */
[----:B------:R-:W-:Y:S01]  /*1f00*/  BSSY.RECONVERGENT B0, `(.L_x_1629) ;  /* 0x00000d9000007945 */ /* 0x000fe20003800200 */
[----:B------:R-:W-:Y:S02]  /*1f10*/  IMAD.MOV.U32 R7, RZ, RZ, R25 ;  /* 0x000000ffff077224 */ /* 0x000fe400078e0019 */
[----:B------:R-:W-:Y:S02]  /*1f20*/  ISETP.GE.AND P0, PT, R6, UR6, PT ;  /* 0x0000000606007c0c */ /* 0x000fe4000bf06270 */
[----:B------:R-:W-:-:S11]  /*1f30*/  MOV R6, R24 ;  /* 0x0000001800067202 */ /* 0x000fd60000000f00 */
        /* <DEDUP_REMOVED lines=11> */
[----:B------:R-:W-:Y:S01]  /*1ff0*/  IADD3 R13, PT, PT, R9, R13, RZ ;  /* 0x0000000d090d7210 */ /* 0x000fe20007ffe0ff */
        /* <DEDUP_REMOVED lines=21> */
.L_x_1632:
        /* <DEDUP_REMOVED lines=10> */
[----:B------:R-:W-:-:S03]  /*21f0*/  IADD3.X R15, PT, PT, R19, UR20, RZ, P0, !PT ;  /* 0x00000014130f7c10 */ /* 0x000fc600087fe4ff */
[----:B------:R-:W-:Y:S02]  /*2200*/  IMAD.IADD R25, R25, 0x1, R17 ;  /* 0x0000000119197824 */ /* 0x000fe400078e0211 */
[----:B---3--:R-:W-:Y:S01]  /*2210*/  IMAD R17, R21, R22, RZ ;  /* 0x0000001615117224 */ /* 0x008fe200078e02ff */
[----:B------:R-:W-:-:S03]  /*2220*/  IADD3 R18, P0, PT, R14, UR21, RZ ;  /* 0x000000150e127c10 */ /* 0x000fc6000ff1e0ff */
[-C--:B------:R-:W-:Y:S02]  /*2230*/  IMAD R19, R23, R20.reuse, R17 ;  /* 0x0000001417137224 */ /* 0x080fe400078e0211 */
[----:B------:R-:W-:Y:S01]  /*2240*/  IMAD.WIDE.U32 R20, R22, R20, R24 ;  /* 0x0000001416147225 */ /* 0x000fe200078e0018 */
[----:B------:R-:W2:Y:S04]  /*2250*/  LDG.E.64 R16, desc[UR10][R14.64] ;  /* 0x0000000a0e107981 */ /* 0x000ea8000c1e1b00 */
[----:B------:R-:W2:Y:S01]  /*2260*/  LDL.64 R22, [R26] ;  /* 0x000000001a167983 */ /* 0x000ea20000100a00 */
[----:B------:R-:W-:Y:S02]  /*2270*/  IADD3 R21, PT, PT, R21, R19, RZ ;  /* 0x0000001315157210 */ /* 0x000fe40007ffe0ff */
[----:B------:R-:W-:-:S02]  /*2280*/  IADD3.X R19, PT, PT, R15, UR20, RZ, P0, !PT ;  /* 0x000000140f137c10 */ /* 0x000fc400087fe4ff */
[----:B------:R-:W3:Y:S04]  /*2290*/  LDL.64 R14, [R26+0x8] ;  /* 0x000008001a0e7983 */ /* 0x000ee80000100a00 */
[----:B------:R-:W3:Y:S01]  /*22a0*/  LDG.E.64 R24, desc[UR10][R18.64] ;  /* 0x0000000a12187981 */ /* 0x000ee2000c1e1b00 */
[----:B--2---:R-:W-:Y:S02]  /*22b0*/  IMAD R17, R17, R22, RZ ;  /* 0x0000001611117224 */ /* 0x004fe400078e02ff */
        /* <DEDUP_REMOVED lines=11> */
[----:B------:R-:W-:Y:S01]  /*2370*/  IMAD.IADD R15, R15, 0x1, R23 ;  /* 0x000000010f0f7824 */ /* 0x000fe200078e0217 */
[----:B------:R-:W-:-:S05]  /*2380*/  IADD3.X R23, PT, PT, R17, UR20, RZ, P0, !PT ;  /* 0x0000001411177c10 */ /* 0x000fca00087fe4ff */
[----:B------:R-:W3:Y:S04]  /*2390*/  LDG.E.64 R24, desc[UR10][R22.64] ;  /* 0x0000000a16187981 */ /* 0x000ee8000c1e1b00 */
[----:B------:R-:W3:Y:S01]  /*23a0*/  LDL.64 R16, [R26+0x18] ;  /* 0x000018001a107983 */ /* 0x000ee20000100a00 */
[----:B--2---:R-:W-:Y:S02]  /*23b0*/  IMAD R19, R19, R20, RZ ;  /* 0x0000001413137224 */ /* 0x004fe400078e02ff */
[----:B------:R-:W-:-:S04]  /*23c0*/  IMAD.WIDE.U32 R14, R20, R18, R14 ;  /* 0x00000012140e7225 */ /* 0x000fc800078e000e */
[----:B------:R-:W-:Y:S01]  /*23d0*/  IMAD R19, R21, R18, R19 ;  /* 0x0000001215137224 */ /* 0x000fe200078e0213 */
[----:B------:R-:W-:-:S04]  /*23e0*/  IADD3 R18, P0, PT, R22, UR21, RZ ;  /* 0x0000001516127c10 */ /* 0x000fc8000ff1e0ff */
[----:B------:R-:W-:Y:S01]  /*23f0*/  IADD3 R15, PT, PT, R15, R19, RZ ;  /* 0x000000130f0f7210 */ /* 0x000fe20007ffe0ff */
[----:B---3--:R-:W-:Y:S01]  /*2400*/  IMAD R21, R25, R16, RZ ;  /* 0x0000001019157224 */ /* 0x008fe200078e02ff */
[----:B------:R-:W-:Y:S02]  /*2410*/  IADD3.X R19, PT, PT, R23, UR20, RZ, P0, !PT ;  /* 0x0000001417137c10 */ /* 0x000fe400087fe4ff */
[----:B------:R-:W2:Y:S01]  /*2420*/  LDL.64 R22, [R26+0x20] ;  /* 0x000020001a167983 */ /* 0x000ea20000100a00 */
[-C--:B------:R-:W-:Y:S02]  /*2430*/  IMAD R21, R17, R24.reuse, R21 ;  /* 0x0000001811157224 */ /* 0x080fe400078e0215 */
[----:B------:R-:W-:Y:S01]  /*2440*/  IMAD.WIDE.U32 R14, R16, R24, R14 ;  /* 0x00000018100e7225 */ /* 0x000fe200078e000e */
        /* <DEDUP_REMOVED lines=9> */
[----:B------:R-:W-:-:S03]  /*24e0*/  MOV R21, UR18 ;  /* 0x0000001200157c02 */ /* 0x000fc60008000f00 */
[----:B------:R-:W-:Y:S01]  /*24f0*/  UISETP.NE.AND.EX UP1, UPT, UR8, URZ, UPT, UP1 ;  /* 0x000000ff0800728c */ /* 0x000fe2000bf25310 */
[----:B------:R-:W-:Y:S01]  /*2500*/  LEA R28, P0, R21, R28, 0x6 ;  /* 0x0000001c151c7211 */ /* 0x000fe200078030ff */
[----:B0-----:R-:W-:-:S03]  /*2510*/  VIADD R26, R26, 0x40 ;  /* 0x000000401a1a7836 */ /* 0x001fc60000000000 */
[----:B------:R-:W-:Y:S01]  /*2520*/  IADD3.X R29, PT, PT, R29, UR9, RZ, P0, !PT ;  /* 0x000000091d1d7c10 */ /* 0x000fe200087fe4ff */
        /* <DEDUP_REMOVED lines=8> */
[----:B------:R-:W-:Y:S06]  /*25b0*/  BRA.U UP1, `(.L_x_1632) ;  /* 0xfffffff901e47547 */ /* 0x000fec000b83ffff */
.L_x_1631:
        /* <DEDUP_REMOVED lines=11> */
[----:B0-----:R-:W-:Y:S02]  /*2670*/  UIMAD UR7, UR5, UR16, URZ ;  /* 0x00000010050772a4 */ /* 0x001fe4000f8e02ff */
[----:B------:R-:W-:Y:S02]  /*2680*/  ULEA UR9, UR4, UR14, 0x3 ;  /* 0x0000000e04097291 */ /* 0x000fe4000f8e18ff */
[----:B------:R-:W-:Y:S01]  /*2690*/  UIMAD UR7, UR4, UR17, UR7 ;  /* 0x00000011040772a4 */ /* 0x000fe2000f8e0207 */
[----:B------:R-:W-:-:S05]  /*26a0*/  IMAD.WIDE.U32 R14, R15, UR16, R12 ;  /* 0x000000100f0e7c25 */ /* 0x000fca000f8e000c */
[----:B------:R-:W-:Y:S01]  /*26b0*/  VIADD R15, R15, UR7 ;  /* 0x000000070f0f7c36 */ /* 0x000fe20008000000 */
[----:B------:R-:W2:Y:S01]  /*26c0*/  LDL.64 R22, [UR9+0x18] ;  /* 0x00001809ff167983 */ /* 0x000ea20008100a00 */
[----:B-1----:R-:W-:-:S03]  /*26d0*/  LEA R26, P0, R14, UR18, 0x3 ;  /* 0x000000120e1a7c11 */ /* 0x002fc6000f8018ff */
[----:B------:R-:W3:Y:S01]  /*26e0*/  LDL.64 R18, [UR9+0x20] ;  /* 0x00002009ff127983 */ /* 0x000ee20008100a00 */
[----:B------:R-:W-:Y:S01]  /*26f0*/  LEA.HI.X R27, R14, UR19, R15, 0x3, P0 ;  /* 0x000000130e1b7c11 */ /* 0x000fe200080f1c0f */
[----:B------:R-:W-:Y:S02]  /*2700*/  UIMAD.WIDE.U32 UR18, UR16, 0x8, URZ ;  /* 0x00000008101278a5 */ /* 0x000fe4000f8e00ff */
[----:B------:R-:W-:Y:S02]  /*2710*/  USHF.L.U32 UR7, UR17, 0x3, URZ ;  /* 0x0000000311077899 */ /* 0x000fe400080006ff */
[----:B------:R-:W2:Y:S02]  /*2720*/  LDG.E.64 R14, desc[UR10][R26.64] ;  /* 0x0000000a1a0e7981 */ /* 0x000ea4000c1e1b00 */
[----:B------:R-:W-:Y:S01]  /*2730*/  UIADD3 UR7, UPT, UPT, UR19, UR7, URZ ;  /* 0x0000000713077290 */ /* 0x000fe2000fffe0ff */
[----:B------:R-:W-:-:S05]  /*2740*/  IADD3 R16, P0, PT, R26, UR18, RZ ;  /* 0x000000121a107c10 */ /* 0x000fca000ff1e0ff */
[----:B------:R-:W-:Y:S02]  /*2750*/  IADD3.X R17, PT, PT, R27, UR7, RZ, P0, !PT ;  /* 0x000000071b117c10 */ /* 0x000fe400087fe4ff */
[----:B------:R-:W4:Y:S04]  /*2760*/  LDL.64 R26, [UR9+0x28] ;  /* 0x00002809ff1a7983 */ /* 0x000f280008100a00 */
[----:B------:R-:W3:Y:S01]  /*2770*/  LDG.E.64 R20, desc[UR10][R16.64] ;  /* 0x0000000a10147981 */ /* 0x000ee2000c1e1b00 */
[----:B--2---:R-:W-:Y:S02]  /*2780*/  IMAD R15, R15, R22, RZ ;  /* 0x000000160f0f7224 */ /* 0x004fe400078e02ff */
[----:B------:R-:W-:-:S04]  /*2790*/  IMAD.WIDE.U32 R24, R22, R14, R24 ;  /* 0x0000000e16187225 */ /* 0x000fc800078e0018 */
[----:B------:R-:W-:Y:S01]  /*27a0*/  IMAD R15, R23, R14, R15 ;  /* 0x0000000e170f7224 */ /* 0x000fe200078e020f */
[----:B------:R-:W-:-:S04]  /*27b0*/  IADD3 R14, P0, PT, R16, UR18, RZ ;  /* 0x00000012100e7c10 */ /* 0x000fc8000ff1e0ff */
[----:B------:R-:W-:Y:S02]  /*27c0*/  IADD3 R25, PT, PT, R25, R15, RZ ;  /* 0x0000000f19197210 */ /* 0x000fe40007ffe0ff */
[----:B------:R-:W-:Y:S02]  /*27d0*/  IADD3.X R15, PT, PT, R17, UR7, RZ, P0, !PT ;  /* 0x00000007110f7c10 */ /* 0x000fe400087fe4ff */
[----:B------:R-:W-:Y:S01]  /*27e0*/  IADD3 R22, P0, PT, R14, UR18, RZ ;  /* 0x000000120e167c10 */ /* 0x000fe2000ff1e0ff */
[----:B---3--:R-:W-:Y:S02]  /*27f0*/  IMAD R21, R21, R18, RZ ;  /* 0x0000001215157224 */ /* 0x008fe400078e02ff */
[----:B------:R-:W4:Y:S01]  /*2800*/  LDG.E.64 R16, desc[UR10][R14.64] ;  /* 0x0000000a0e107981 */ /* 0x000f22000c1e1b00 */
[----:B------:R-:W-:Y:S01]  /*2810*/  IADD3.X R23, PT, PT, R15, UR7, RZ, P0, !PT ;  /* 0x000000070f177c10 */ /* 0x000fe200087fe4ff */
[-C--:B------:R-:W-:Y:S02]  /*2820*/  IMAD R19, R19, R20.reuse, R21 ;  /* 0x0000001413137224 */ /* 0x080fe400078e0215 */
[----:B------:R-:W-:-:S02]  /*2830*/  IMAD.WIDE.U32 R20, R18, R20, R24 ;  /* 0x0000001412147225 */ /* 0x000fc400078e0018 */
[----:B------:R-:W2:Y:S04]  /*2840*/  LDL.64 R24, [UR9+0x30] ;  /* 0x00003009ff187983 */ /* 0x000ea80008100a00 */
[----:B------:R-:W2:Y:S01]  /*2850*/  LDG.E.64 R22, desc[UR10][R22.64] ;  /* 0x0000000a16167981 */ /* 0x000ea2000c1e1b00 */
[----:B------:R-:W-:Y:S01]  /*2860*/  IADD3 R21, PT, PT, R21, R19, RZ ;  /* 0x0000001315157210 */ /* 0x000fe20007ffe0ff */
[----:B------:R-:W-:-:S04]  /*2870*/  UIADD3 UR4, UP0, UPT, UR4, 0x4, URZ ;  /* 0x0000000404047890 */ /* 0x000fc8000ff1e0ff */
[----:B------:R-:W-:Y:S01]  /*2880*/  UIADD3.X UR5, UPT, UPT, URZ, UR5, URZ, UP0, !UPT ;  /* 0x00000005ff057290 */ /* 0x000fe200087fe4ff */
[----:B----4-:R-:W-:-:S04]  /*2890*/  IMAD R17, R17, R26, RZ ;  /* 0x0000001a11117224 */ /* 0x010fc800078e02ff */
[-C--:B------:R-:W-:Y:S02]  /*28a0*/  IMAD R19, R27, R16.reuse, R17 ;  /* 0x000000101b137224 */ /* 0x080fe400078e0211 */
[----:B------:R-:W-:-:S04]  /*28b0*/  IMAD.WIDE.U32 R16, R26, R16, R20 ;  /* 0x000000101a107225 */ /* 0x000fc800078e0014 */
[----:B--2---:R-:W-:Y:S02]  /*28c0*/  IMAD R15, R23, R24, RZ ;  /* 0x00000018170f7224 */ /* 0x004fe400078e02ff */
[----:B------:R-:W-:Y:S02]  /*28d0*/  IMAD.IADD R17, R17, 0x1, R19 ;  /* 0x0000000111117824 */ /* 0x000fe400078e0213 */
[-C--:B------:R-:W-:Y:S02]  /*28e0*/  IMAD R15, R25, R22.reuse, R15 ;  /* 0x00000016190f7224 */ /* 0x080fe400078e020f */
[----:B------:R-:W-:-:S05]  /*28f0*/  IMAD.WIDE.U32 R24, R24, R22, R16 ;  /* 0x0000001618187225 */ /* 0x000fca00078e0010 */
[----:B------:R-:W-:-:S07]  /*2900*/  IADD3 R25, PT, PT, R25, R15, RZ ;  /* 0x0000000f19197210 */ /* 0x000fce0007ffe0ff */
.L_x_1633:
        /* <DEDUP_REMOVED lines=38> */
.L_x_1634:
[----:B------:R-:W-:Y:S05]  /*2b70*/  BRA.U UP0, `(.L_x_1630) ;  /* 0x0000000100447547 */ /* 0x000fea000b800000 */
[----:B------:R-:W1:Y:S01]  /*2b80*/  LDCU.64 UR8, c[0x0][0x388] ;  /* 0x00007100ff0877ac */ /* 0x000e620008000a00 */
[----:B------:R-:W-:Y:S01]  /*2b90*/  MOV R9, UR4 ;  /* 0x0000000400097c02 */ /* 0x000fe20008000f00 */
[----:B------:R-:W-:Y:S01]  /*2ba0*/  IMAD.MOV.U32 R12, RZ, RZ, R8 ;  /* 0x000000ffff0c7224 */ /* 0x000fe200078e0008 */
[----:B------:R-:W-:Y:S01]  /*2bb0*/  MOV R8, UR4 ;  /* 0x0000000400087c02 */ /* 0x000fe20008000f00 */
[----:B0-----:R-:W-:Y:S02]  /*2bc0*/  UIMAD UR5, UR5, UR16, URZ ;  /* 0x00000010050572a4 */ /* 0x001fe4000f8e02ff */
[----:B------:R-:W-:Y:S01]  /*2bd0*/  IMAD.WIDE.U32 R12, R9, UR16, R12 ;  /* 0x00000010090c7c25 */ /* 0x000fe2000f8e000c */
[----:B------:R-:W-:Y:S01]  /*2be0*/  LEA R8, R8, R1, 0x3 ;  /* 0x0000000108087211 */ /* 0x000fe200078e18ff */
[----:B------:R-:W-:-:S06]  /*2bf0*/  UIMAD UR5, UR4, UR17, UR5 ;  /* 0x00000011040572a4 */ /* 0x000fcc000f8e0205 */
        /* <DEDUP_REMOVED lines=9> */
.L_x_1630:
[----:B0-----:R-:W-:Y:S05]  /*2c90*/  BSYNC.RECONVERGENT B0 ;  /* 0x0000000000007941 */ /* 0x001fea0003800200 */
.L_x_1629:
[----:B------:R-:W-:Y:S01]  /*2ca0*/  IADD3 R8, PT, PT, R2, 0x180, RZ ;  /* 0x0000018002087810 */ /* 0x000fe20007ffe0ff */
[----:B------:R-:W-:Y:S01]  /*2cb0*/  BSSY.RECONVERGENT B0, `(.L_x_1635) ;  /* 0x00000d8000007945 */ /* 0x000fe20003800200 */
[----:B------:R-:W-:Y:S02]  /*2cc0*/  MOV R9, R25 ;  /* 0x0000001900097202 */ /* 0x000fe40000000f00 */
        /* <DEDUP_REMOVED lines=23> */
[----:B------:R-:W-:Y:S01]  /*2e40*/  CS2R R24, SRZ ;  /* 0x0000000000187805 */ /* 0x000fe2000001ff00 */
        /* <DEDUP_REMOVED lines=10> */
.L_x_1638:
[----:B------:R-:W2:Y:S01]  /*2ef0*/  LDL.64 R16, [R0+-0x10] ;  /* 0xfffff00000107983 */ /* 0x000ea20000100a00 */
[----:B------:R-:W-:-:S03]  /*2f00*/  IADD3 R14, P0, PT, R26, UR21, RZ ;  /* 0x000000151a0e7c10 */ /* 0x000fc6000ff1e0ff */
[----:B------:R-:W2:Y:S01]  /*2f10*/  LDG.E.64 R18, desc[UR10][R26.64] ;  /* 0x0000000a1a127981 */ /* 0x000ea2000c1e1b00 */
[----:B------:R-:W-:-:S03]  /*2f20*/  IADD3.X R15, PT, PT, R27, UR20, RZ, P0, !PT ;  /* 0x000000141b0f7c10 */ /* 0x000fc600087fe4ff */
[----:B------:R-:W3:Y:S04]  /*2f30*/  LDL.64 R22, [R0+-0x8] ;  /* 0xfffff80000167983 */ /* 0x000ee80000100a00 */
[----:B------:R-:W3:Y:S04]  /*2f40*/  LDG.E.64 R20, desc[UR10][R14.64] ;  /* 0x0000000a0e147981 */ /* 0x000ee8000c1e1b00 */
[----:B------:R-:W4:Y:S01]  /*2f50*/  LDL.64 R28, [R0+0x8] ;  /* 0x00000800001c7983 */ /* 0x000f220000100a00 */
[----:B--2---:R-:W-:Y:S02]  /*2f60*/  IMAD R19, R19, R16, RZ ;  /* 0x0000001013137224 */ /* 0x004fe400078e02ff */
[----:B------:R-:W-:Y:S01]  /*2f70*/  IMAD.WIDE.U32 R24, R16, R18, R24 ;  /* 0x0000001210187225 */ /* 0x000fe200078e0018 */
[----:B------:R-:W-:-:S03]  /*2f80*/  IADD3 R16, P0, PT, R14, UR21, RZ ;  /* 0x000000150e107c10 */ /* 0x000fc6000ff1e0ff */
[----:B------:R-:W-:Y:S01]  /*2f90*/  IMAD R19, R17, R18, R19 ;  /* 0x0000001211137224 */ /* 0x000fe200078e0213 */
[----:B------:R-:W-:-:S04]  /*2fa0*/  IADD3.X R17, PT, PT, R15, UR20, RZ, P0, !PT ;  /* 0x000000140f117c10 */ /* 0x000fc800087fe4ff */
[----:B------:R-:W-:Y:S01]  /*2fb0*/  IADD3 R25, PT, PT, R25, R19, RZ ;  /* 0x0000001319197210 */ /* 0x000fe20007ffe0ff */
[----:B---3--:R-:W-:-:S04]  /*2fc0*/  IMAD R19, R21, R22, RZ ;  /* 0x0000001615137224 */ /* 0x008fc800078e02ff */
[-C--:B------:R-:W-:Y:S02]  /*2fd0*/  IMAD R14, R23, R20.reuse, R19 ;  /* 0x00000014170e7224 */ /* 0x080fe400078e0213 */
[----:B------:R-:W-:Y:S02]  /*2fe0*/  IMAD.WIDE.U32 R20, R22, R20, R24 ;  /* 0x0000001416147225 */ /* 0x000fe400078e0018 */
[----:B------:R-:W2:Y:S01]  /*2ff0*/  LDL.64 R24, [R0] ;  /* 0x0000000000187983 */ /* 0x000ea20000100a00 */
[----:B------:R-:W-:-:S03]  /*3000*/  IADD3 R18, P0, PT, R16, UR21, RZ ;  /* 0x0000001510127c10 */ /* 0x000fc6000ff1e0ff */
[----:B------:R-:W2:Y:S01]  /*3010*/  LDG.E.64 R22, desc[UR10][R16.64] ;  /* 0x0000000a10167981 */ /* 0x000ea2000c1e1b00 */
[----:B------:R-:W-:Y:S02]  /*3020*/  IADD3.X R19, PT, PT, R17, UR20, RZ, P0, !PT ;  /* 0x0000001411137c10 */ /* 0x000fe400087fe4ff */
[----:B------:R-:W-:-:S03]  /*3030*/  IADD3 R21, PT, PT, R21, R14, RZ ;  /* 0x0000000e15157210 */ /* 0x000fc60007ffe0ff */
[----:B------:R-:W4:Y:S01]  /*3040*/  LDG.E.64 R14, desc[UR10][R18.64] ;  /* 0x0000000a120e7981 */ /* 0x000f22000c1e1b00 */
[----:B--2---:R-:W-:Y:S02]  /*3050*/  IMAD R23, R23, R24, RZ ;  /* 0x0000001817177224 */ /* 0x004fe400078e02ff */
[----:B------:R-:W-:-:S04]  /*3060*/  IMAD.WIDE.U32 R20, R24, R22, R20 ;  /* 0x0000001618147225 */ /* 0x000fc800078e0014 */
[----:B------:R-:W-:Y:S01]  /*3070*/  IMAD R23, R25, R22, R23 ;  /* 0x0000001619177224 */ /* 0x000fe200078e0217 */
[----:B------:R-:W-:Y:S01]  /*3080*/  IADD3 R22, P0, PT, R18, UR21, RZ ;  /* 0x0000001512167c10 */ /* 0x000fe2000ff1e0ff */
[----:B----4-:R-:W-:-:S03]  /*3090*/  IMAD R15, R15, R28, RZ ;  /* 0x0000001c0f0f7224 */ /* 0x010fc600078e02ff */
[----:B------:R-:W-:Y:S02]  /*30a0*/  IADD3 R21, PT, PT, R21, R23, RZ ;  /* 0x0000001715157210 */ /* 0x000fe40007ffe0ff */
[----:B------:R-:W-:Y:S01]  /*30b0*/  IADD3.X R23, PT, PT, R19, UR20, RZ, P0, !PT ;  /* 0x0000001413177c10 */ /* 0x000fe200087fe4ff */
[-C--:B------:R-:W-:Y:S01]  /*30c0*/  IMAD R15, R29, R14.reuse, R15 ;  /* 0x0000000e1d0f7224 */ /* 0x080fe200078e020f */
[----:B------:R-:W2:Y:S01]  /*30d0*/  LDL.64 R18, [R0+0x10] ;  /* 0x0000100000127983 */ /* 0x000ea20000100a00 */
[----:B------:R-:W-:Y:S01]  /*30e0*/  IMAD.WIDE.U32 R20, R28, R14, R20 ;  /* 0x0000000e1c147225 */ /* 0x000fe200078e0014 */
[----:B------:R-:W-:Y:S02]  /*30f0*/  IADD3 R14, P0, PT, R22, UR21, RZ ;  /* 0x00000015160e7c10 */ /* 0x000fe4000ff1e0ff */
[----:B------:R-:W2:Y:S01]  /*3100*/  LDG.E.64 R16, desc[UR10][R22.64] ;  /* 0x0000000a16107981 */ /* 0x000ea2000c1e1b00 */
[----:B------:R-:W-:Y:S01]  /*3110*/  IMAD.IADD R21, R21, 0x1, R15 ;  /* 0x0000000115157824 */ /* 0x000fe200078e020f */
[----:B------:R-:W-:-:S02]  /*3120*/  IADD3.X R15, PT, PT, R23, UR20, RZ, P0, !PT ;  /* 0x00000014170f7c10 */ /* 0x000fc400087fe4ff */
[----:B------:R-:W3:Y:S04]  /*3130*/  LDL.64 R28, [R0+0x18] ;  /* 0x00001800001c7983 */ /* 0x000ee80000100a00 */
[----:B------:R-:W3:Y:S04]  /*3140*/  LDG.E.64 R24, desc[UR10][R14.64] ;  /* 0x0000000a0e187981 */ /* 0x000ee8000c1e1b00 */
[----:B------:R-:W4:Y:S01]  /*3150*/  LDL.64 R22, [R0+0x20] ;  /* 0x0000200000167983 */ /* 0x000f220000100a00 */
[----:B--2---:R-:W-:-:S04]  /*3160*/  IMAD R17, R17, R18, RZ ;  /* 0x0000001211117224 */ /* 0x004fc800078e02ff */
[-C--:B------:R-:W-:Y:S02]  /*3170*/  IMAD R17, R19, R16.reuse, R17 ;  /* 0x0000001013117224 */ /* 0x080fe400078e0211 */
[----:B------:R-:W-:Y:S01]  /*3180*/  IMAD.WIDE.U32 R18, R18, R16, R20 ;  /* 0x0000001012127225 */ /* 0x000fe200078e0014 */
[----:B------:R-:W-:-:S03]  /*3190*/  IADD3 R16, P0, PT, R14, UR21, RZ ;  /* 0x000000150e107c10 */ /* 0x000fc6000ff1e0ff */
[----:B---3--:R-:W-:Y:S01]  /*31a0*/  IMAD R21, R25, R28, RZ ;  /* 0x0000001c19157224 */ /* 0x008fe200078e02ff */
[----:B------:R-:W-:Y:S02]  /*31b0*/  IADD3 R19, PT, PT, R19, R17, RZ ;  /* 0x0000001113137210 */ /* 0x000fe40007ffe0ff */
[----:B------:R-:W-:Y:S01]  /*31c0*/  IADD3.X R17, PT, PT, R15, UR20, RZ, P0, !PT ;  /* 0x000000140f117c10 */ /* 0x000fe200087fe4ff */
[-C--:B------:R-:W-:Y:S02]  /*31d0*/  IMAD R20, R29, R24.reuse, R21 ;  /* 0x000000181d147224 */ /* 0x080fe400078e0215 */
[----:B------:R-:W-:Y:S01]  /*31e0*/  IMAD.WIDE.U32 R18, R28, R24, R18 ;  /* 0x000000181c127225 */ /* 0x000fe200078e0012 */
[----:B------:R-:W-:Y:S01]  /*31f0*/  IADD3 R24, P0, PT, R16, UR21, RZ ;  /* 0x0000001510187c10 */ /* 0x000fe2000ff1e0ff */
[----:B------:R-:W4:Y:S03]  /*3200*/  LDG.E.64 R14, desc[UR10][R16.64] ;  /* 0x0000000a100e7981 */ /* 0x000f26000c1e1b00 */
[----:B------:R-:W-:Y:S01]  /*3210*/  IADD3.X R25, PT, PT, R17, UR20, RZ, P0, !PT ;  /* 0x0000001411197c10 */ /* 0x000fe200087fe4ff */
[----:B------:R0:W2:Y:S05]  /*3220*/  LDL.64 R28, [R0+0x28] ;  /* 0x00002800001c7983 */ /* 0x0000aa0000100a00 */
[----:B------:R-:W2:Y:S01]  /*3230*/  LDG.E.64 R24, desc[UR10][R24.64] ;  /* 0x0000000a18187981 */ /* 0x000ea2000c1e1b00 */
[----:B------:R-:W-:Y:S01]  /*3240*/  IADD3 R19, PT, PT, R19, R20, RZ ;  /* 0x0000001413137210 */ /* 0x000fe20007ffe0ff */
[----:B------:R-:W-:-:S04]  /*3250*/  UIADD3 UR7, UP1, UPT, UR7, -0x8, URZ ;  /* 0xfffffff807077890 */ /* 0x000fc8000ff3e0ff */
[----:B------:R-:W-:Y:S02]  /*3260*/  UIADD3.X UR8, UPT, UPT, UR8, -0x1, URZ, UP1, !UPT ;  /* 0xffffffff08087890 */ /* 0x000fe40008ffe4ff */
[----:B------:R-:W-:-:S04]  /*3270*/  UISETP.NE.U32.AND UP1, UPT, UR7, URZ, UPT ;  /* 0x000000ff0700728c */ /* 0x000fc8000bf25070 */
[----:B------:R-:W-:Y:S01]  /*3280*/  UISETP.NE.AND.EX UP1, UPT, UR8, URZ, UPT, UP1 ;  /* 0x000000ff0800728c */ /* 0x000fe2000bf25310 */
[----:B0-----:R-:W-:Y:S01]  /*3290*/  IADD3 R0, PT, PT, R0, 0x40, RZ ;  /* 0x0000004000007810 */ /* 0x001fe20007ffe0ff */
[----:B----4-:R-:W-:-:S04]  /*32a0*/  IMAD R15, R15, R22, RZ ;  /* 0x000000160f0f7224 */ /* 0x010fc800078e02ff */
[-C--:B------:R-:W-:Y:S02]  /*32b0*/  IMAD R21, R23, R14.reuse, R15 ;  /* 0x0000000e17157224 */ /* 0x080fe400078e020f */
[----:B------:R-:W-:-:S04]  /*32c0*/  IMAD.WIDE.U32 R14, R22, R14, R18 ;  /* 0x0000000e160e7225 */ /* 0x000fc800078e0012 */
[----:B--2---:R-:W-:Y:S01]  /*32d0*/  IMAD R17, R25, R28, RZ ;  /* 0x0000001c19117224 */ /* 0x004fe200078e02ff */
[----:B------:R-:W-:Y:S01]  /*32e0*/  IADD3 R15, PT, PT, R15, R21, RZ ;  /* 0x000000150f0f7210 */ /* 0x000fe20007ffe0ff */
[----:B------:R-:W-:Y:S02]  /*32f0*/  IMAD.U32 R19, RZ, RZ, UR18 ;  /* 0x00000012ff137e24 */ /* 0x000fe4000f8e00ff */
[-C--:B------:R-:W-:Y:S02]  /*3300*/  IMAD R17, R29, R24.reuse, R17 ;  /* 0x000000181d117224 */ /* 0x080fe400078e0211 */
[----:B------:R-:W-:Y:S01]  /*3310*/  IMAD.WIDE.U32 R24, R28, R24, R14 ;  /* 0x000000181c187225 */ /* 0x000fe200078e000e */
[----:B------:R-:W-:-:S04]  /*3320*/  LEA R26, P0, R19, R26, 0x6 ;  /* 0x0000001a131a7211 */ /* 0x000fc800078030ff */
[----:B------:R-:W-:Y:S02]  /*3330*/  IADD3 R25, PT, PT, R25, R17, RZ ;  /* 0x0000001119197210 */ /* 0x000fe40007ffe0ff */
[----:B------:R-:W-:Y:S01]  /*3340*/  IADD3.X R27, PT, PT, R27, UR9, RZ, P0, !PT ;  /* 0x000000091b1b7c10 */ /* 0x000fe200087fe4ff */
[----:B------:R-:W-:Y:S06]  /*3350*/  BRA.U UP1, `(.L_x_1638) ;  /* 0xfffffff901e47547 */ /* 0x000fec000b83ffff */
.L_x_1637:
        /* <DEDUP_REMOVED lines=9> */
[----:B------:R-:W-:Y:S01]  /*33f0*/  MOV R15, UR4 ;  /* 0x00000004000f7c02 */ /* 0x000fe20008000f00 */
[----:B------:R-:W-:Y:S01]  /*3400*/  IMAD.MOV.U32 R10, RZ, RZ, R12 ;  /* 0x000000ffff0a7224 */ /* 0x000fe200078e000c */
[----:B0-----:R-:W-:-:S03]  /*3410*/  UIMAD UR7, UR5, UR16, URZ ;  /* 0x00000010050772a4 */ /* 0x001fc6000f8e02ff */
[----:B------:R-:W-:Y:S01]  /*3420*/  IMAD.WIDE.U32 R14, R15, UR16, R10 ;  /* 0x000000100f0e7c25 */ /* 0x000fe2000f8e000a */
[----:B------:R-:W-:Y:S02]  /*3430*/  ULEA UR9, UR4, UR14, 0x3 ;  /* 0x0000000e04097291 */ /* 0x000fe4000f8e18ff */
[----:B------:R-:W-:-:S06]  /*3440*/  UIMAD UR7, UR4, UR17, UR7 ;  /* 0x00000011040772a4 */ /* 0x000fcc000f8e0207 */
[----:B------:R-:W-:Y:S01]  /*3450*/  IADD3 R15, PT, PT, R15, UR7, RZ ;  /* 0x000000070f0f7c10 */ /* 0x000fe2000fffe0ff */
[----:B------:R-:W2:Y:S01]  /*3460*/  LDL.64 R16, [UR9+0x18] ;  /* 0x00001809ff107983 */ /* 0x000ea20008100a00 */
[----:B-1----:R-:W-:-:S03]  /*3470*/  LEA R28, P0, R14, UR18, 0x3 ;  /* 0x000000120e1c7c11 */ /* 0x002fc6000f8018ff */
[----:B------:R-:W3:Y:S01]  /*3480*/  LDL.64 R18, [UR9+0x20] ;  /* 0x00002009ff127983 */ /* 0x000ee20008100a00 */
[----:B------:R-:W-:-:S05]  /*3490*/  LEA.HI.X R29, R14, UR19, R15, 0x3, P0 ;  /* 0x000000130e1d7c11 */ /* 0x000fca00080f1c0f */
[----:B------:R-:W2:Y:S01]  /*34a0*/  LDG.E.64 R14, desc[UR10][R28.64] ;  /* 0x0000000a1c0e7981 */ /* 0x000ea2000c1e1b00 */
[----:B------:R-:W-:Y:S02]  /*34b0*/  UIMAD.WIDE.U32 UR18, UR16, 0x8, URZ ;  /* 0x00000008101278a5 */ /* 0x000fe4000f8e00ff */
[----:B------:R-:W-:-:S04]  /*34c0*/  USHF.L.U32 UR7, UR17, 0x3, URZ ;  /* 0x0000000311077899 */ /* 0x000fc800080006ff */
[----:B------:R-:W-:Y:S01]  /*34d0*/  UIADD3 UR7, UPT, UPT, UR19, UR7, URZ ;  /* 0x0000000713077290 */ /* 0x000fe2000fffe0ff */
[----:B------:R-:W-:-:S05]  /*34e0*/  IADD3 R26, P0, PT, R28, UR18, RZ ;  /* 0x000000121c1a7c10 */ /* 0x000fca000ff1e0ff */
[----:B------:R-:W-:Y:S02]  /*34f0*/  IADD3.X R27, PT, PT, R29, UR7, RZ, P0, !PT ;  /* 0x000000071d1b7c10 */ /* 0x000fe400087fe4ff */
[----:B------:R-:W-:-:S03]  /*3500*/  IADD3 R22, P0, PT, R26, UR18, RZ ;  /* 0x000000121a167c10 */ /* 0x000fc6000ff1e0ff */
[----:B------:R-:W3:Y:S01]  /*3510*/  LDG.E.64 R20, desc[UR10][R26.64] ;  /* 0x0000000a1a147981 */ /* 0x000ee2000c1e1b00 */
[----:B------:R-:W-:-:S05]  /*3520*/  IADD3.X R23, PT, PT, R27, UR7, RZ, P0, !PT ;  /* 0x000000071b177c10 */ /* 0x000fca00087fe4ff */
[----:B------:R-:W4:Y:S04]  /*3530*/  LDG.E.64 R28, desc[UR10][R22.64] ;  /* 0x0000000a161c7981 */ /* 0x000f28000c1e1b00 */
[----:B------:R-:W5:Y:S01]  /*3540*/  LDL.64 R26, [UR9+0x30] ;  /* 0x00003009ff1a7983 */ /* 0x000f620008100a00 */
[----:B--2---:R-:W-:Y:S02]  /*3550*/  IMAD R15, R15, R16, RZ ;  /* 0x000000100f0f7224 */ /* 0x004fe400078e02ff */
[----:B------:R-:W-:Y:S01]  /*3560*/  IMAD.WIDE.U32 R24, R16, R14, R24 ;  /* 0x0000000e10187225 */ /* 0x000fe200078e0018 */
[----:B------:R-:W-:-:S03]  /*3570*/  IADD3 R16, P0, PT, R22, UR18, RZ ;  /* 0x0000001216107c10 */ /* 0x000fc6000ff1e0ff */
[----:B------:R-:W-:Y:S02]  /*3580*/  IMAD R0, R17, R14, R15 ;  /* 0x0000000e11007224 */ /* 0x000fe400078e020f */
[----:B------:R-:W4:Y:S01]  /*3590*/  LDL.64 R14, [UR9+0x28] ;  /* 0x00002809ff0e7983 */ /* 0x000f220008100a00 */
[----:B------:R-:W-:-:S06]  /*35a0*/  IADD3.X R17, PT, PT, R23, UR7, RZ, P0, !PT ;  /* 0x0000000717117c10 */ /* 0x000fcc00087fe4ff */
[----:B------:R-:W5:Y:S01]  /*35b0*/  LDG.E.64 R16, desc[UR10][R16.64] ;  /* 0x0000000a10107981 */ /* 0x000f62000c1e1b00 */
[----:B------:R-:W-:Y:S01]  /*35c0*/  IADD3 R25, PT, PT, R25, R0, RZ ;  /* 0x0000000019197210 */ /* 0x000fe20007ffe0ff */
[----:B---3--:R-:W-:-:S04]  /*35d0*/  IMAD R21, R21, R18, RZ ;  /* 0x0000001215157224 */ /* 0x008fc800078e02ff */
[-C--:B------:R-:W-:Y:S02]  /*35e0*/  IMAD R21, R19, R20.reuse, R21 ;  /* 0x0000001413157224 */ /* 0x080fe400078e0215 */
[----:B------:R-:W-:-:S05]  /*35f0*/  IMAD.WIDE.U32 R18, R18, R20, R24 ;  /* 0x0000001412127225 */ /* 0x000fca00078e0018 */
[----:B------:R-:W-:Y:S01]  /*3600*/  IADD3 R19, PT, PT, R19, R21, RZ ;  /* 0x0000001513137210 */ /* 0x000fe20007ffe0ff */
[----:B------:R-:W-:-:S04]  /*3610*/  UIADD3 UR4, UP0, UPT, UR4, 0x4, URZ ;  /* 0x0000000404047890 */ /* 0x000fc8000ff1e0ff */
[----:B------:R-:W-:Y:S01]  /*3620*/  UIADD3.X UR5, UPT, UPT, URZ, UR5, URZ, UP0, !UPT ;  /* 0x00000005ff057290 */ /* 0x000fe200087fe4ff */
        /* <DEDUP_REMOVED lines=8> */
.L_x_1639:
        /* <DEDUP_REMOVED lines=14> */
[----:B------:R-:W-:Y:S01]  /*3790*/  ULEA UR8, UR4, UR14, 0x3 ;  /* 0x0000000e04087291 */ /* 0x000fe2000f8e18ff */
[----:B------:R-:W-:Y:S01]  /*37a0*/  IMAD.U32 R0, RZ, RZ, UR17 ;  /* 0x00000011ff007e24 */ /* 0x000fe2000f8e00ff */
[----:B------:R-:W-:Y:S01]  /*37b0*/  UIMAD UR7, UR4, UR17, UR7 ;  /* 0x00000011040772a4 */ /* 0x000fe2000f8e0207 */
[----:B------:R-:W-:Y:S01]  /*37c0*/  IMAD.WIDE.U32 R14, R17, UR16, R14 ;  /* 0x00000010110e7c25 */ /* 0x000fe2000f8e000e */
[----:B------:R-:W-:-:S04]  /*37d0*/  MOV R19, UR16 ;  /* 0x0000001000137c02 */ /* 0x000fc80008000f00 */
[----:B------:R-:W-:Y:S02]  /*37e0*/  IADD3 R15, PT, PT, R15, UR7, RZ ;  /* 0x000000070f0f7c10 */ /* 0x000fe4000fffe0ff */
[----:B-1----:R-:W-:-:S04]  /*37f0*/  LEA R22, P0, R14, UR18, 0x3 ;  /* 0x000000120e167c11 */ /* 0x002fc8000f8018ff */
[----:B------:R-:W-:Y:S02]  /*3800*/  LEA.HI.X R23, R14, UR19, R15, 0x3, P0 ;  /* 0x000000130e177c11 */ /* 0x000fe400080f1c0f */
[----:B------:R-:W2:Y:S01]  /*3810*/  LDL.64 R14, [UR8+0x18] ;  /* 0x00001808ff0e7983 */ /* 0x000ea20008100a00 */
[----:B------:R-:W-:-:S03]  /*3820*/  LEA R20, P0, R21, R22, 0x3 ;  /* 0x0000001615147211 */ /* 0x000fc600078018ff */
[----:B------:R-:W2:Y:S01]  /*3830*/  LDG.E.64 R16, desc[UR10][R22.64] ;  /* 0x0000000a16107981 */ /* 0x000ea2000c1e1b00 */
[----:B------:R-:W-:-:S03]  /*3840*/  LEA.HI.X R21, R19, R23, R0, 0x3, P0 ;  /* 0x0000001713157211 */ /* 0x000fc600000f1c00 */
        /* <DEDUP_REMOVED lines=12> */
.L_x_1640:
        /* <DEDUP_REMOVED lines=18> */
.L_x_1636:
[----:B0-----:R-:W-:Y:S05]  /*3a30*/  BSYNC.RECONVERGENT B0 ;  /* 0x0000000000007941 */ /* 0x001fea0003800200 */
.L_x_1635:
[----:B------:R-:W-:Y:S01]  /*3a40*/  ISETP.GE.AND P0, PT, R2, UR6, PT ;  /* 0x0000000602007c0c */ /* 0x000fe2000bf06270 */
[----:B------:R-:W-:Y:S04]  /*3a50*/  BSSY.RECONVERGENT B0, `(.L_x_1641) ;  /* 0x000001a000007945 */ /* 0x000fe80003800200 */
[----:B------:R-:W-:Y:S08]  /*3a60*/  BSSY.RELIABLE B1, `(.L_x_1642) ;  /* 0x0000011000017945 */ /* 0x000ff00003800100 */
[----:B------:R-:W-:Y:S05]  /*3a70*/  @P0 BRA `(.L_x_1643) ;  /* 0x00000000003c0947 */ /* 0x000fea0003800000 */
[----:B------:R-:W0:Y:S01]  /*3a80*/  LDC.64 R10, c[0x0][0x3f0] ;  /* 0x0000fc00ff0a7b82 */ /* 0x000e220000000a00 */
[----:B------:R-:W-:-:S04]  /*3a90*/  MOV R13, UR12 ;  /* 0x0000000c000d7c02 */ /* 0x000fc80008000f00 */
[----:B------:R-:W-:Y:S02]  /*3aa0*/  LEA R13, R13, R2, 0x9 ;  /* 0x000000020d0d7211 */ /* 0x000fe400078e48ff */
[----:B------:R-:W-:-:S04]  /*3ab0*/  MOV R2, R3 ;  /* 0x0000000300027202 */ /* 0x000fc80000000f00 */
[----:B------:R-:W-:Y:S01]  /*3ac0*/  ISETP.GE.AND P0, PT, R2, UR6, PT ;  /* 0x0000000602007c0c */ /* 0x000fe2000bf06270 */
[----:B0-----:R-:W-:-:S12]  /*3ad0*/  IMAD.WIDE.U32 R10, R13, 0x8, R10 ;  /* 0x000000080d0a7825 */ /* 0x001fd800078e000a */
[----:B------:R-:W-:Y:S05]  /*3ae0*/  @P0 BREAK.RELIABLE B1 ;  /* 0x0000000000010942 */ /* 0x000fea0003800100 */
[----:B------:R0:W-:Y:S01]  /*3af0*/  STG.E.64 desc[UR10][R10.64], R4 ;  /* 0x000000040a007986 */ /* 0x0001e2000c101b0a */
[----:B------:R-:W-:Y:S05]  /*3b00*/  @P0 BRA `(.L_x_1644) ;  /* 0x0000000000380947 */ /* 0x000fea0003800000 */
[----:B0-----:R-:W0:Y:S01]  /*3b10*/  LDC.64 R4, c[0x0][0x3f0] ;  /* 0x0000fc00ff047b82 */ /* 0x001e220000000a00 */
[----:B------:R-:W-:-:S05]  /*3b20*/  IMAD.U32 R3, RZ, RZ, UR12 ;  /* 0x0000000cff037e24 */ /* 0x000fca000f8e00ff */
[----:B------:R-:W-:Y:S02]  /*3b30*/  LEA R3, R3, R2, 0x9 ;  /* 0x0000000203037211 */ /* 0x000fe400078e48ff */
[----:B------:R-:W-:-:S03]  /*3b40*/  IADD3 R2, PT, PT, R2, 0x80, RZ ;  /* 0x0000008002027810 */ /* 0x000fc60007ffe0ff */
[----:B0-----:R-:W-:-:S05]  /*3b50*/  IMAD.WIDE.U32 R4, R3, 0x8, R4 ;  /* 0x0000000803047825 */ /* 0x001fca00078e0004 */
[----:B------:R0:W-:Y:S02]  /*3b60*/  STG.E.64 desc[UR10][R4.64], R6 ;  /* 0x0000000604007986 */ /* 0x0001e4000c101b0a */
.L_x_1643:
[----:B------:R-:W-:Y:S05]  /*3b70*/  BSYNC.RELIABLE B1 ;  /* 0x0000000000017941 */ /* 0x000fea0003800100 */
.L_x_1642:
[----:B------:R-:W-:Y:S02]  /*3b80*/  ISETP.GE.AND P0, PT, R2, UR6, PT ;  /* 0x0000000602007c0c */ /* 0x000fe4000bf06270 */
[----:B------:R-:W-:-:S11]  /*3b90*/  MOV R3, UR12 ;  /* 0x0000000c00037c02 */ /* 0x000fd60008000f00 */
[----:B0-----:R-:W0:Y:S01]  /*3ba0*/  @!P0 LDC.64 R4, c[0x0][0x3f0] ;  /* 0x0000fc00ff048b82 */ /* 0x001e220000000a00 */
[----:B------:R-:W-:Y:S01]  /*3bb0*/  @!P0 IMAD R3, R3, 0x200, R2 ;  /* 0x0000020003038824 */ /* 0x000fe200078e0202 */
[----:B------:R-:W-:-:S03]  /*3bc0*/  @!P0 IADD3 R2, PT, PT, R2, 0x80, RZ ;  /* 0x0000008002028810 */ /* 0x000fc60007ffe0ff */
[----:B0-----:R-:W-:-:S05]  /*3bd0*/  @!P0 IMAD.WIDE.U32 R4, R3, 0x8, R4 ;  /* 0x0000000803048825 */ /* 0x001fca00078e0004 */
[----:B------:R1:W-:Y:S02]  /*3be0*/  @!P0 STG.E.64 desc[UR10][R4.64], R8 ;  /* 0x0000000804008986 */ /* 0x0003e4000c101b0a */
.L_x_1644:
[----:B------:R-:W-:Y:S05]  /*3bf0*/  BSYNC.RECONVERGENT B0 ;  /* 0x0000000000007941 */ /* 0x000fea0003800200 */
.L_x_1641:
        /* <DEDUP_REMOVED lines=9> */
.L_x_1645:
        /* <DEDUP_REMOVED lines=15> */
.L_x_3890:


//--------------------- .text._ZN2at6native29vectorized_elementwise_kernelILi2EZZNS0_61_GLOBAL__N__ae8afa13_23_FlattenIndicesKernel_cu_7dd49032_311621_flatten_indices_implINS2_18CUDAKernelLauncherElLl8EEENS_6TensorERKS5_N3c108ArrayRefIlEEENKUlvE0_clEvEUllE_St5arrayIPcLm2EEEEviT0_T1_ --------------------------
	.section	.text._ZN2at6native29vectorized_elementwise_kernelILi2EZZNS0_61_GLOBAL__N__ae8afa13_23_FlattenIndicesKernel_cu_7dd49032_311621_flatten_indices_implINS2_18CUDAKernelLauncherElLl8EEENS_6TensorERKS5_N3c108ArrayRefIlEEENKUlvE0_clEvEUllE_St5arrayIPcLm2EEEEviT0_T1_,"ax",@progbits
	.align	128
        .global         _ZN2at6native29vectorized_elementwise_kernelILi2EZZNS0_61_GLOBAL__N__ae8afa13_23_FlattenIndicesKernel_cu_7dd49032_311621_flatten_indices_implINS2_18CUDAKernelLauncherElLl8EEENS_6TensorERKS5_N3c108ArrayRefIlEEENKUlvE0_clEvEUllE_St5arrayIPcLm2EEEEviT0_T1_
        .type           _ZN2at6native29vectorized_elementwise_kernelILi2EZZNS0_61_GLOBAL__N__ae8afa13_23_FlattenIndicesKernel_cu_7dd49032_311621_flatten_indices_implINS2_18CUDAKernelLauncherElLl8EEENS_6TensorERKS5_N3c108ArrayRefIlEEENKUlvE0_clEvEUllE_St5arrayIPcLm2EEEEviT0_T1_,@function
        .size           _ZN2at6native29vectorized_elementwise_kernelILi2EZZNS0_61_GLOBAL__N__ae8afa13_23_FlattenIndicesKernel_cu_7dd49032_311621_flatten_indices_implINS2_18CUDAKernelLauncherElLl8EEENS_6TensorERKS5_N3c108ArrayRefIlEEENKUlvE0_clEvEUllE_St5arrayIPcLm2EEEEviT0_T1_,(.L_x_3891 - _ZN2at6native29vectorized_elementwise_kernelILi2EZZNS0_61_GLOBAL__N__ae8afa13_23_FlattenIndicesKernel_cu_7dd49032_311621_flatten_indices_implINS2_18CUDAKernelLauncherElLl8EEENS_6TensorERKS5_N3c108ArrayRefIlEEENKUlvE0_clEvEUllE_St5arrayIPcLm2EEEEviT0_T1_)
        .other          _ZN2at6native29vectorized_elementwise_kernelILi2EZZNS0_61_GLOBAL__N__ae8afa13_23_FlattenIndicesKernel_cu_7dd49032_311621_flatten_indices_implINS2_18CUDAKernelLauncherElLl8EEENS_6TensorERKS5_N3c108ArrayRefIlEEENKUlvE0_clEvEUllE_St5arrayIPcLm2EEEEviT0_T1_,@"STO_CUDA_ENTRY STV_DEFAULT"
_ZN2at6native29vectorized_elementwise_kernelILi2EZZNS0_61_GLOBAL__N__ae8afa13_23_FlattenIndicesKernel_cu_7dd49032_311621_flatten_indices_implINS2_18CUDAKernelLauncherElLl8EEENS_6TensorERKS5_N3c108ArrayRefIlEEENKUlvE0_clEvEUllE_St5arrayIPcLm2EEEEviT0_T1_:
.text._ZN2at6native29vectorized_elementwise_kernelILi2EZZNS0_61_GLOBAL__N__ae8afa13_23_FlattenIndicesKernel_cu_7dd49032_311621_flatten_indices_implINS2_18CUDAKernelLauncherElLl8EEENS_6TensorERKS5_N3c108ArrayRefIlEEENKUlvE0_clEvEUllE_St5arrayIPcLm2EEEEviT0_T1_:
[----:B------:R-:W0:Y:S08]  /*0000*/  LDC R1, c[0x0][0x37c] ;  /* 0x0000df00ff017b82 */ /* 0x000e300000000800 */
[----:B------:R-:W1:Y:S01]  /*0010*/  S2UR UR6, SR_CTAID.X ;  /* 0x00000000000679c3 */ /* 0x000e620000002500 */
[----:B------:R-:W2:Y:S01]  /*0020*/  LDCU UR4, c[0x0][0x380] ;  /* 0x00007000ff0477ac */ /* 0x000ea20008000800 */
[----:B0-----:R-:W-:Y:S01]  /*0030*/  IADD3 R1, PT, PT, R1, -0x68, RZ ;  /* 0xffffff9801017810 */ /* 0x001fe20007ffe0ff */
[----:B------:R-:W0:Y:S03]  /*0040*/  LDCU.64 UR8, c[0x0][0x358] ;  /* 0x00006b00ff0877ac */ /* 0x000e260008000a00 */
[----:B------:R-:W-:-:S02]  /*0050*/  R2UR UR14, R1 ;  /* 0x00000000010e72ca */ /* 0x000fc400000e0000 */
[C---:B------:R-:W-:Y:S02]  /*0060*/  R2UR UR7, R1.reuse ;  /* 0x00000000010772ca */ /* 0x040fe400000e0000 */
[----:B------:R-:W-:Y:S01]  /*0070*/  R2UR UR13, R1 ;  /* 0x00000000010d72ca */ /* 0x000fe200000e0000 */
[----:B-1----:R-:W-:-:S04]  /*0080*/  USHF.L.U32 UR6, UR6, 0xa, URZ ;  /* 0x0000000a06067899 */ /* 0x002fc800080006ff */
[----:B--2---:R-:W-:-:S04]  /*0090*/  UIADD3 UR4, UPT, UPT, -UR6, UR4, URZ ;  /* 0x0000000406047290 */ /* 0x004fc8000fffe1ff */
[----:B------:R-:W-:-:S09]  /*00a0*/  UISETP.GT.U32.AND UP0, UPT, UR4, 0x3ff, UPT ;  /* 0x000003ff0400788c */ /* 0x000fd2000bf04070 */
[----:B0-----:R-:W-:Y:S05]  /*00b0*/  BRA.U UP0, `(.L_x_1646) ;  /* 0x0000007500087547 */ /* 0x001fea000b800000 */
[----:B------:R-:W0:Y:S01]  /*00c0*/  S2R R0, SR_TID.X ;  /* 0x0000000000007919 */ /* 0x000e220000002100 */
[----:B------:R-:W-:Y:S01]  /*00d0*/  CS2R R32, SRZ ;  /* 0x0000000000207805 */ /* 0x000fe2000001ff00 */
[----:B------:R-:W1:Y:S01]  /*00e0*/  LDC.64 R26, c[0x0][0x3a8] ;  /* 0x0000ea00ff1a7b82 */ /* 0x000e620000000a00 */
[----:B------:R-:W2:Y:S01]  /*00f0*/  LDCU UR14, c[0x0][0x398] ;  /* 0x00007300ff0e77ac */ /* 0x000ea20008000800 */
[----:B0-----:R-:W-:Y:S02]  /*0100*/  ISETP.GE.U32.AND P6, PT, R0, UR4, PT ;  /* 0x0000000400007c0c */ /* 0x001fe4000bfc6070 */
[----:B------:R-:W-:-:S11]  /*0110*/  MOV R2, R0 ;  /* 0x0000000000027202 */ /* 0x000fd60000000f00 */
[C---:B------:R-:W-:Y:S01]  /*0120*/  @!P6 IADD3 R0, PT, PT, R2.reuse, 0x80, RZ ;  /* 0x000000800200e810 */ /* 0x040fe20007ffe0ff */
[----:B------:R-:W0:Y:S01]  /*0130*/  @!P6 LDC.64 R12, c[0x0][0x3f8] ;  /* 0x0000fe00ff0ceb82 */ /* 0x000e220000000a00 */
[----:B------:R-:W-:Y:S02]  /*0140*/  @!P6 IADD3 R5, PT, PT, R2, UR6, RZ ;  /* 0x000000060205ec10 */ /* 0x000fe4000fffe0ff */
[----:B------:R-:W-:-:S13]  /*0150*/  ISETP.GE.U32.AND P5, PT, R0, UR4, PT ;  /* 0x0000000400007c0c */ /* 0x000fda000bfa6070 */
[C---:B------:R-:W-:Y:S01]  /*0160*/  @!P5 IADD3 R23, PT, PT, R0.reuse, UR6, RZ ;  /* 0x000000060017dc10 */ /* 0x040fe2000fffe0ff */
[----:B------:R-:W-:Y:S01]  /*0170*/  @!P5 VIADD R0, R0, 0x80 ;  /* 0x000000800000d836 */ /* 0x000fe20000000000 */
[----:B------:R-:W3:Y:S04]  /*0180*/  @!P5 LDC.64 R20, c[0x0][0x3f8] ;  /* 0x0000fe00ff14db82 */ /* 0x000ee80000000a00 */
[----:B------:R-:W-:Y:S01]  /*0190*/  ISETP.GE.U32.AND P4, PT, R0, UR4, PT ;  /* 0x0000000400007c0c */ /* 0x000fe2000bf86070 */
[----:B0-----:R-:W-:-:S05]  /*01a0*/  @!P6 IMAD.WIDE.U32 R12, R5, 0x8, R12 ;  /* 0x00000008050ce825 */ /* 0x001fca00078e000c */
[----:B------:R0:W5:Y:S07]  /*01b0*/  @!P6 LDG.E.64 R32, desc[UR8][R12.64] ;  /* 0x000000080c20e981 */ /* 0x00016e000c1e1b00 */
[C---:B------:R-:W-:Y:S01]  /*01c0*/  @!P4 IADD3 R25, PT, PT, R0.reuse, UR6, RZ ;  /* 0x000000060019cc10 */ /* 0x040fe2000fffe0ff */
[----:B------:R-:W4:Y:S01]  /*01d0*/  @!P4 LDC.64 R14, c[0x0][0x3f8] ;  /* 0x0000fe00ff0ecb82 */ /* 0x000f220000000a00 */
[----:B------:R-:W-:-:S04]  /*01e0*/  @!P4 IADD3 R0, PT, PT, R0, 0x80, RZ ;  /* 0x000000800000c810 */ /* 0x000fc80007ffe0ff */
[----:B------:R-:W-:-:S13]  /*01f0*/  ISETP.GE.U32.AND P3, PT, R0, UR4, PT ;  /* 0x0000000400007c0c */ /* 0x000fda000bf66070 */
[C---:B------:R-:W-:Y:S01]  /*0200*/  @!P3 IADD3 R19, PT, PT, R0.reuse, UR6, RZ ;  /* 0x000000060013bc10 */ /* 0x040fe2000fffe0ff */
[----:B------:R-:W2:Y:S01]  /*0210*/  @!P3 LDC.64 R28, c[0x0][0x3f8] ;  /* 0x0000fe00ff1cbb82 */ /* 0x000ea20000000a00 */
[----:B------:R-:W-:-:S04]  /*0220*/  @!P3 IADD3 R0, PT, PT, R0, 0x80, RZ ;  /* 0x000000800000b810 */ /* 0x000fc80007ffe0ff */
[----:B------:R-:W-:-:S13]  /*0230*/  ISETP.GE.U32.AND P2, PT, R0, UR4, PT ;  /* 0x0000000400007c0c */ /* 0x000fda000bf46070 */
[C---:B------:R-:W-:Y:S01]  /*0240*/  @!P2 VIADD R17, R0.reuse, UR6 ;  /* 0x000000060011ac36 */ /* 0x040fe20008000000 */
[----:B------:R-:W-:Y:S01]  /*0250*/  @!P2 IADD3 R0, PT, PT, R0, 0x80, RZ ;  /* 0x000000800000a810 */ /* 0x000fe20007ffe0ff */
[----:B------:R-:W1:Y:S03]  /*0260*/  @!P2 LDC.64 R30, c[0x0][0x3f8] ;  /* 0x0000fe00ff1eab82 */ /* 0x000e660000000a00 */
[----:B------:R-:W-:-:S13]  /*0270*/  ISETP.GE.U32.AND P1, PT, R0, UR4, PT ;  /* 0x0000000400007c0c */ /* 0x000fda000bf26070 */
[C---:B------:R-:W-:Y:S01]  /*0280*/  @!P1 IADD3 R3, PT, PT, R0.reuse, UR6, RZ ;  /* 0x0000000600039c10 */ /* 0x040fe2000fffe0ff */
[----:B------:R-:W2:Y:S01]  /*0290*/  @!P1 LDC.64 R8, c[0x0][0x3f8] ;  /* 0x0000fe00ff089b82 */ /* 0x000ea20000000a00 */
[----:B------:R-:W-:-:S04]  /*02a0*/  @!P1 IADD3 R0, PT, PT, R0, 0x80, RZ ;  /* 0x0000008000009810 */ /* 0x000fc80007ffe0ff */
[----:B------:R-:W-:-:S13]  /*02b0*/  ISETP.GE.U32.AND P0, PT, R0, UR4, PT ;  /* 0x0000000400007c0c */ /* 0x000fda000bf06070 */
[C---:B------:R-:W-:Y:S01]  /*02c0*/  @!P0 VIADD R11, R0.reuse, UR6 ;  /* 0x00000006000b8c36 */ /* 0x040fe20008000000 */
[----:B------:R-:W-:Y:S01]  /*02d0*/  @!P0 IADD3 R0, PT, PT, R0, 0x80, RZ ;  /* 0x0000008000008810 */ /* 0x000fe20007ffe0ff */
[----:B------:R-:W2:Y:S03]  /*02e0*/  @!P0 LDC.64 R6, c[0x0][0x3f8] ;  /* 0x0000fe00ff068b82 */ /* 0x000ea60000000a00 */
[----:B------:R-:W-:-:S13]  /*02f0*/  ISETP.GE.U32.AND P6, PT, R0, UR4, PT ;  /* 0x0000000400007c0c */ /* 0x000fda000bfc6070 */
[----:B------:R-:W2:Y:S01]  /*0300*/  @!P6 LDC.64 R4, c[0x0][0x3f8] ;  /* 0x0000fe00ff04eb82 */ /* 0x000ea20000000a00 */
[----:B------:R-:W-:Y:S01]  /*0310*/  @!P6 IADD3 R35, PT, PT, R0, UR6, RZ ;  /* 0x000000060023ec10 */ /* 0x000fe2000fffe0ff */
[----:B---3--:R-:W-:Y:S01]  /*0320*/  @!P5 IMAD.WIDE.U32 R20, R23, 0x8, R20 ;  /* 0x000000081714d825 */ /* 0x008fe200078e0014 */
[----:B0-----:R-:W-:-:S03]  /*0330*/  CS2R R12, SRZ ;  /* 0x00000000000c7805 */ /* 0x001fc6000001ff00 */
[----:B-1----:R-:W-:-:S04]  /*0340*/  @!P2 IMAD.WIDE.U32 R30, R17, 0x8, R30 ;  /* 0x00000008111ea825 */ /* 0x002fc800078e001e */
[----:B----4-:R-:W-:Y:S02]  /*0350*/  @!P4 IMAD.WIDE.U32 R22, R25, 0x8, R14 ;  /* 0x000000081916c825 */ /* 0x010fe400078e000e */
[----:B------:R-:W0:Y:S02]  /*0360*/  LDC.64 R24, c[0x0][0x3a0] ;  /* 0x0000e800ff187b82 */ /* 0x000e240000000a00 */
[----:B--2---:R-:W-:Y:S01]  /*0370*/  @!P0 IMAD.WIDE.U32 R16, R11, 0x8, R6 ;  /* 0x000000080b108825 */ /* 0x004fe200078e0006 */
[----:B------:R1:W5:Y:S03]  /*0380*/  @!P4 LDG.E.64 R12, desc[UR8][R22.64] ;  /* 0x00000008160cc981 */ /* 0x000366000c1e1b00 */
[----:B------:R-:W-:Y:S01]  /*0390*/  @!P6 IMAD.WIDE.U32 R34, R35, 0x8, R4 ;  /* 0x000000082322e825 */ /* 0x000fe200078e0004 */
[----:B------:R-:W-:Y:S01]  /*03a0*/  CS2R R4, SRZ ;  /* 0x0000000000047805 */ /* 0x000fe2000001ff00 */
[----:B-1----:R-:W1:Y:S02]  /*03b0*/  LDC.64 R22, c[0x0][0x398] ;  /* 0x0000e600ff167b82 */ /* 0x002e640000000a00 */
[----:B------:R-:W-:-:S03]  /*03c0*/  @!P3 IMAD.WIDE.U32 R28, R19, 0x8, R28 ;  /* 0x00000008131cb825 */ /* 0x000fc600078e001c */
[----:B------:R2:W5:Y:S03]  /*03d0*/  @!P0 LDG.E.64 R4, desc[UR8][R16.64] ;  /* 0x0000000810048981 */ /* 0x000566000c1e1b00 */
[----:B------:R-:W3:Y:S08]  /*03e0*/  LDC.64 R18, c[0x0][0x390] ;  /* 0x0000e400ff127b82 */ /* 0x000ef00000000a00 */
[----:B--2---:R-:W2:Y:S01]  /*03f0*/  LDC.64 R16, c[0x0][0x388] ;  /* 0x0000e200ff107b82 */ /* 0x004ea20000000a00 */
[----:B------:R-:W-:Y:S01]  /*0400*/  CS2R R14, SRZ ;  /* 0x00000000000e7805 */ /* 0x000fe2000001ff00 */
[----:B------:R-:W-:Y:S01]  /*0410*/  @!P1 IMAD.WIDE.U32 R36, R3, 0x8, R8 ;  /* 0x0000000803249825 */ /* 0x000fe200078e0008 */
[----:B------:R-:W-:-:S02]  /*0420*/  CS2R R10, SRZ ;  /* 0x00000000000a7805 */ /* 0x000fc4000001ff00 */
[----:B------:R-:W-:Y:S02]  /*0430*/  CS2R R8, SRZ ;  /* 0x0000000000087805 */ /* 0x000fe4000001ff00 */
[----:B------:R-:W-:Y:S01]  /*0440*/  CS2R R6, SRZ ;  /* 0x0000000000067805 */ /* 0x000fe2000001ff00 */
[----:B------:R4:W5:Y:S04]  /*0450*/  @!P5 LDG.E.64 R14, desc[UR8][R20.64] ;  /* 0x00000008140ed981 */ /* 0x000968000c1e1b00 */
[----:B------:R0:W5:Y:S04]  /*0460*/  @!P3 LDG.E.64 R10, desc[UR8][R28.64] ;  /* 0x000000081c0ab981 */ /* 0x000168000c1e1b00 */
[----:B------:R2:W5:Y:S01]  /*0470*/  @!P2 LDG.E.64 R8, desc[UR8][R30.64] ;  /* 0x000000081e08a981 */ /* 0x000562000c1e1b00 */
[----:B----4-:R-:W-:-:S03]  /*0480*/  CS2R R20, SRZ ;  /* 0x0000000000147805 */ /* 0x010fc6000001ff00 */
[----:B------:R-:W5:Y:S01]  /*0490*/  @!P1 LDG.E.64 R6, desc[UR8][R36.64] ;  /* 0x0000000824069981 */ /* 0x000f62000c1e1b00 */
[----:B0-----:R-:W0:Y:S03]  /*04a0*/  LDC.64 R28, c[0x0][0x3b0] ;  /* 0x0000ec00ff1c7b82 */ /* 0x001e260000000a00 */
[----:B------:R4:W5:Y:S04]  /*04b0*/  @!P6 LDG.E.64 R20, desc[UR8][R34.64] ;  /* 0x000000082214e981 */ /* 0x000968000c1e1b00 */
[----:B--2---:R2:W-:Y:S01]  /*04c0*/  STL.64 [R1], R16 ;  /* 0x0000001001007387 */ /* 0x0045e20000100a00 */
[----:B------:R-:W0:Y:S03]  /*04d0*/  LDC.64 R30, c[0x0][0x3b8] ;  /* 0x0000ee00ff1e7b82 */ /* 0x000e260000000a00 */
[----:B---3--:R3:W-:Y:S04]  /*04e0*/  STL.64 [R1+0x8], R18 ;  /* 0x0000081201007387 */ /* 0x0087e80000100a00 */
[----:B-1----:R1:W-:Y:S01]  /*04f0*/  STL.64 [R1+0x10], R22 ;  /* 0x0000101601007387 */ /* 0x0023e20000100a00 */
[----:B----4-:R-:W4:Y:S03]  /*0500*/  LDC.64 R34, c[0x0][0x3c0] ;  /* 0x0000f000ff227b82 */ /* 0x010f260000000a00 */
[----:B------:R1:W-:Y:S05]  /*0510*/  STL.64 [R1+0x18], R24 ;  /* 0x0000181801007387 */ /* 0x0003ea0000100a00 */
[----:B------:R-:W4:Y:S08]  /*0520*/  LDC.64 R36, c[0x0][0x3c8] ;  /* 0x0000f200ff247b82 */ /* 0x000f300000000a00 */
[----:B--2---:R-:W2:Y:S08]  /*0530*/  LDC.64 R16, c[0x0][0x3d0] ;  /* 0x0000f400ff107b82 */ /* 0x004eb00000000a00 */
[----:B---3--:R-:W3:Y:S08]  /*0540*/  LDC.64 R18, c[0x0][0x3d8] ;  /* 0x0000f600ff127b82 */ /* 0x008ef00000000a00 */
[----:B-1----:R-:W1:Y:S08]  /*0550*/  LDC.64 R22, c[0x0][0x3e0] ;  /* 0x0000f800ff167b82 */ /* 0x002e700000000a00 */
[----:B------:R-:W1:Y:S01]  /*0560*/  LDC.64 R24, c[0x0][0x3e8] ;  /* 0x0000fa00ff187b82 */ /* 0x000e620000000a00 */
[----:B------:R1:W-:Y:S04]  /*0570*/  STL.64 [R1+0x20], R26 ;  /* 0x0000201a01007387 */ /* 0x0003e80000100a00 */
[----:B0-----:R0:W-:Y:S04]  /*0580*/  STL.64 [R1+0x28], R28 ;  /* 0x0000281c01007387 */ /* 0x0011e80000100a00 */
[----:B------:R0:W-:Y:S04]  /*0590*/  STL.64 [R1+0x30], R30 ;  /* 0x0000301e01007387 */ /* 0x0001e80000100a00 */
[----:B----4-:R0:W-:Y:S04]  /*05a0*/  STL.64 [R1+0x38], R34 ;  /* 0x0000382201007387 */ /* 0x0101e80000100a00 */
[----:B------:R0:W-:Y:S04]  /*05b0*/  STL.64 [R1+0x40], R36 ;  /* 0x0000402401007387 */ /* 0x0001e80000100a00 */
[----:B--2---:R0:W-:Y:S04]  /*05c0*/  STL.64 [R1+0x48], R16 ;  /* 0x0000481001007387 */ /* 0x0041e80000100a00 */
[----:B---3--:R0:W-:Y:S04]  /*05d0*/  STL.64 [R1+0x50], R18 ;  /* 0x0000501201007387 */ /* 0x0081e80000100a00 */
[----:B-1----:R0:W-:Y:S04]  /*05e0*/  STL.64 [R1+0x58], R22 ;  /* 0x0000581601007387 */ /* 0x0021e80000100a00 */
[----:B------:R0:W-:Y:S01]  /*05f0*/  STL.64 [R1+0x60], R24 ;  /* 0x0000601801007387 */ /* 0x0001e20000100a00 */
[----:B------:R-:W-:Y:S01]  /*0600*/  ISETP.GE.U32.AND P0, PT, R2, UR4, PT ;  /* 0x0000000402007c0c */ /* 0x000fe2000bf06070 */
[----:B------:R-:W-:Y:S01]  /*0610*/  BSSY.RECONVERGENT B0, `(.L_x_1647) ;  /* 0x00000d2000007945 */ /* 0x000fe20003800200 */
[----:B------:R-:W-:-:S11]  /*0620*/  IADD3 R0, PT, PT, R1, 0x28, RZ ;  /* 0x0000002801007810 */ /* 0x000fd60007ffe0ff */
[----:B0-----:R-:W-:Y:S05]  /*0630*/  @P0 BRA `(.L_x_1648) ;  /* 0x0000000c003c0947 */ /* 0x001fea0003800000 */
[----:B------:R-:W0:Y:S01]  /*0640*/  LDCU UR7, c[0x0][0x39c] ;  /* 0x00007380ff0777ac */ /* 0x000e220008000800 */
[----:B------:R-:W-:Y:S01]  /*0650*/  CS2R R18, SRZ ;  /* 0x0000000000127805 */ /* 0x000fe2000001ff00 */
[----:B------:R-:W1:Y:S01]  /*0660*/  LDCU.64 UR4, c[0x0][0x390] ;  /* 0x00007200ff0477ac */ /* 0x000e620008000a00 */
[----:B------:R-:W-:-:S04]  /*0670*/  UISETP.GE.U32.AND UP0, UPT, UR14, 0x1, UPT ;  /* 0x000000010e00788c */ /* 0x000fc8000bf06070 */
[----:B0-----:R-:W-:Y:S01]  /*0680*/  UISETP.GE.AND.EX UP0, UPT, UR7, URZ, UPT, UP0 ;  /* 0x000000ff0700728c */ /* 0x001fe2000bf06300 */
[----:B-1---5:R-:W-:Y:S02]  /*0690*/  IMAD R3, R33, UR4, RZ ;  /* 0x0000000421037c24 */ /* 0x022fe4000f8e02ff */
        /* <DEDUP_REMOVED lines=15> */
[----:B------:R-:W-:Y:S01]  /*0790*/  IMAD.MOV.U32 R3, RZ, RZ, R0 ;  /* 0x000000ffff037224 */ /* 0x000fe200078e0000 */
[----:B------:R-:W1:Y:S01]  /*07a0*/  LDCU.64 UR16, c[0x0][0x3e0] ;  /* 0x00007c00ff1077ac */ /* 0x000e620008000a00 */
[----:B------:R-:W-:Y:S02]  /*07b0*/  ULOP3.LUT UR4, UR14, 0xfffffff8, URZ, 0xc0, !UPT ;  /* 0xfffffff80e047892 */ /* 0x000fe4000f8ec0ff */
[----:B------:R-:W-:Y:S01]  /*07c0*/  ULOP3.LUT UR5, UR7, 0x7fffffff, URZ, 0xc0, !UPT ;  /* 0x7fffffff07057892 */ /* 0x000fe2000f8ec0ff */
[----:B0-----:R-:W-:-:S04]  /*07d0*/  LEA R34, P0, R16, UR10, 0x3 ;  /* 0x0000000a10227c11 */ /* 0x001fc8000f8018ff */
[----:B------:R-:W-:Y:S01]  /*07e0*/  UMOV UR10, UR4 ;  /* 0x00000004000a7c82 */ /* 0x000fe20008000000 */
[----:B------:R-:W-:Y:S01]  /*07f0*/  LEA.HI.X R35, R16, UR11, R23, 0x3, P0 ;  /* 0x0000000b10237c11 */ /* 0x000fe200080f1c17 */
[----:B-1----:R-:W-:Y:S02]  /*0800*/  USHF.L.U64.HI UR15, UR16, 0x3, UR17 ;  /* 0x00000003100f7899 */ /* 0x002fe40008010211 */
[----:B------:R-:W-:Y:S02]  /*0810*/  USHF.L.U32 UR12, UR16, 0x3, URZ ;  /* 0x00000003100c7899 */ /* 0x000fe400080006ff */
[----:B------:R-:W-:Y:S01]  /*0820*/  USHF.L.U64.HI UR7, UR16, 0x6, UR17 ;  /* 0x0000000610077899 */ /* 0x000fe20008010211 */
[----:B------:R-:W-:-:S11]  /*0830*/  UMOV UR11, UR5 ;  /* 0x00000005000b7c82 */ /* 0x000fd60008000000 */
.L_x_1650:
        /* <DEDUP_REMOVED lines=13> */
[----:B---3--:R-:W-:Y:S01]  /*0910*/  IMAD R27, R31, R32, RZ ;  /* 0x000000201f1b7224 */ /* 0x008fe200078e02ff */
[----:B------:R0:W2:Y:S03]  /*0920*/  LDG.E.64 R28, desc[UR8][R24.64] ;  /* 0x00000008181c7981 */ /* 0x0000a6000c1e1b00 */
[-C--:B------:R-:W-:Y:S02]  /*0930*/  IMAD R26, R33, R30.reuse, R27 ;  /* 0x0000001e211a7224 */ /* 0x080fe400078e021b */
[----:B------:R-:W-:Y:S01]  /*0940*/  IMAD.WIDE.U32 R18, R32, R30, R18 ;  /* 0x0000001e20127225 */ /* 0x000fe200078e0012 */
[----:B------:R-:W-:Y:S01]  /*0950*/  IADD3 R32, P0, PT, R24, UR12, RZ ;  /* 0x0000000c18207c10 */ /* 0x000fe2000ff1e0ff */
[----:B------:R-:W2:Y:S03]  /*0960*/  LDL.64 R30, [R3] ;  /* 0x00000000031e7983 */ /* 0x000ea60000100a00 */
[----:B------:R-:W-:-:S02]  /*0970*/  IADD3.X R33, PT, PT, R25, UR15, RZ, P0, !PT ;  /* 0x0000000f19217c10 */ /* 0x000fc400087fe4ff */
[----:B------:R-:W-:-:S03]  /*0980*/  IADD3 R19, PT, PT, R19, R26, RZ ;  /* 0x0000001a13137210 */ /* 0x000fc60007ffe0ff */
[----:B------:R-:W4:Y:S01]  /*0990*/  LDG.E.64 R26, desc[UR8][R32.64] ;  /* 0x00000008201a7981 */ /* 0x000f22000c1e1b00 */
[----:B0-----:R-:W-:-:S04]  /*09a0*/  IADD3 R24, P0, PT, R32, UR12, RZ ;  /* 0x0000000c20187c10 */ /* 0x001fc8000ff1e0ff */
[----:B------:R-:W-:Y:S01]  /*09b0*/  IADD3.X R25, PT, PT, R33, UR15, RZ, P0, !PT ;  /* 0x0000000f21197c10 */ /* 0x000fe200087fe4ff */
[----:B--2---:R-:W-:Y:S02]  /*09c0*/  IMAD R29, R29, R30, RZ ;  /* 0x0000001e1d1d7224 */ /* 0x004fe400078e02ff */
[----:B------:R-:W-:-:S04]  /*09d0*/  IMAD.WIDE.U32 R18, R30, R28, R18 ;  /* 0x0000001c1e127225 */ /* 0x000fc800078e0012 */
[----:B------:R-:W-:Y:S02]  /*09e0*/  IMAD R29, R31, R28, R29 ;  /* 0x0000001c1f1d7224 */ /* 0x000fe400078e021d */
[----:B----4-:R-:W-:Y:S01]  /*09f0*/  IMAD R27, R27, R36, RZ ;  /* 0x000000241b1b7224 */ /* 0x010fe200078e02ff */
[----:B------:R-:W2:Y:S02]  /*0a00*/  LDL.64 R30, [R3+0x10] ;  /* 0x00001000031e7983 */ /* 0x000ea40000100a00 */
[----:B------:R-:W-:Y:S01]  /*0a10*/  IADD3 R19, PT, PT, R19, R29, RZ ;  /* 0x0000001d13137210 */ /* 0x000fe20007ffe0ff */
[-C--:B------:R-:W-:Y:S01]  /*0a20*/  IMAD R27, R37, R26.reuse, R27 ;  /* 0x0000001a251b7224 */ /* 0x080fe200078e021b */
[----:B------:R0:W2:Y:S01]  /*0a30*/  LDG.E.64 R28, desc[UR8][R24.64] ;  /* 0x00000008181c7981 */ /* 0x0000a2000c1e1b00 */
[----:B------:R-:W-:Y:S01]  /*0a40*/  IMAD.WIDE.U32 R18, R36, R26, R18 ;  /* 0x0000001a24127225 */ /* 0x000fe200078e0012 */
[----:B------:R-:W-:Y:S02]  /*0a50*/  IADD3 R26, P0, PT, R24, UR12, RZ ;  /* 0x0000000c181a7c10 */ /* 0x000fe4000ff1e0ff */
[----:B------:R-:W3:Y:S02]  /*0a60*/  LDL.64 R36, [R3+0x18] ;  /* 0x0000180003247983 */ /* 0x000ee40000100a00 */
[----:B------:R-:W-:-:S02]  /*0a70*/  IADD3 R19, PT, PT, R19, R27, RZ ;  /* 0x0000001b13137210 */ /* 0x000fc40007ffe0ff */
[----:B------:R-:W-:-:S05]  /*0a80*/  IADD3.X R27, PT, PT, R25, UR15, RZ, P0, !PT ;  /* 0x0000000f191b7c10 */ /* 0x000fca00087fe4ff */
[----:B------:R-:W3:Y:S01]  /*0a90*/  LDG.E.64 R32, desc[UR8][R26.64] ;  /* 0x000000081a207981 */ /* 0x000ee2000c1e1b00 */
[----:B0-----:R-:W-:-:S04]  /*0aa0*/  IADD3 R24, P0, PT, R26, UR12, RZ ;  /* 0x0000000c1a187c10 */ /* 0x001fc8000ff1e0ff */
[----:B------:R-:W-:-:S05]  /*0ab0*/  IADD3.X R25, PT, PT, R27, UR15, RZ, P0, !PT ;  /* 0x0000000f1b197c10 */ /* 0x000fca00087fe4ff */
[----:B------:R-:W4:Y:S01]  /*0ac0*/  LDG.E.64 R26, desc[UR8][R24.64] ;  /* 0x00000008181a7981 */ /* 0x000f22000c1e1b00 */
[----:B--2---:R-:W-:Y:S02]  /*0ad0*/  IMAD R29, R29, R30, RZ ;  /* 0x0000001e1d1d7224 */ /* 0x004fe400078e02ff */
[----:B------:R-:W-:-:S04]  /*0ae0*/  IMAD.WIDE.U32 R18, R30, R28, R18 ;  /* 0x0000001c1e127225 */ /* 0x000fc800078e0012 */
[----:B------:R-:W-:Y:S02]  /*0af0*/  IMAD R29, R31, R28, R29 ;  /* 0x0000001c1f1d7224 */ /* 0x000fe400078e021d */
[----:B------:R-:W4:Y:S02]  /*0b00*/  LDL.64 R30, [R3+0x20] ;  /* 0x00002000031e7983 */ /* 0x000f240000100a00 */
[----:B------:R-:W-:Y:S02]  /*0b10*/  IMAD.IADD R19, R19, 0x1, R29 ;  /* 0x0000000113137824 */ /* 0x000fe400078e021d */
[----:B---3--:R-:W-:Y:S02]  /*0b20*/  IMAD R29, R33, R36, RZ ;  /* 0x00000024211d7224 */ /* 0x008fe400078e02ff */
[----:B------:R-:W-:-:S04]  /*0b30*/  IMAD.WIDE.U32 R18, R36, R32, R18 ;  /* 0x0000002024127225 */ /* 0x000fc800078e0012 */
[----:B------:R-:W-:Y:S01]  /*0b40*/  IMAD R28, R37, R32, R29 ;  /* 0x00000020251c7224 */ /* 0x000fe200078e021d */
[----:B------:R-:W-:Y:S01]  /*0b50*/  IADD3 R32, P0, PT, R24, UR12, RZ ;  /* 0x0000000c18207c10 */ /* 0x000fe2000ff1e0ff */
[----:B------:R0:W2:Y:S03]  /*0b60*/  LDL.64 R36, [R3+0x28] ;  /* 0x0000280003247983 */ /* 0x0000a60000100a00 */
[----:B------:R-:W-:-:S06]  /*0b70*/  IADD3.X R33, PT, PT, R25, UR15, RZ, P0, !PT ;  /* 0x0000000f19217c10 */ /* 0x000fcc00087fe4ff */
[----:B------:R-:W2:Y:S01]  /*0b80*/  LDG.E.64 R32, desc[UR8][R32.64] ;  /* 0x0000000820207981 */ /* 0x000ea2000c1e1b00 */
[----:B------:R-:W-:Y:S01]  /*0b90*/  IADD3 R19, PT, PT, R19, R28, RZ ;  /* 0x0000001c13137210 */ /* 0x000fe20007ffe0ff */
[----:B------:R-:W-:-:S04]  /*0ba0*/  UIADD3 UR10, UP1, UPT, UR10, -0x8, URZ ;  /* 0xfffffff80a0a7890 */ /* 0x000fc8000ff3e0ff */
[----:B------:R-:W-:Y:S02]  /*0bb0*/  UIADD3.X UR11, UPT, UPT, UR11, -0x1, URZ, UP1, !UPT ;  /* 0xffffffff0b0b7890 */ /* 0x000fe40008ffe4ff */
[----:B------:R-:W-:-:S04]  /*0bc0*/  UISETP.NE.U32.AND UP1, UPT, UR10, URZ, UPT ;  /* 0x000000ff0a00728c */ /* 0x000fc8000bf25070 */
[----:B------:R-:W-:Y:S01]  /*0bd0*/  UISETP.NE.AND.EX UP1, UPT, UR11, URZ, UPT, UP1 ;  /* 0x000000ff0b00728c */ /* 0x000fe2000bf25310 */
[----:B0-----:R-:W-:Y:S02]  /*0be0*/  VIADD R3, R3, 0x40 ;  /* 0x0000004003037836 */ /* 0x001fe40000000000 */
[----:B----4-:R-:W-:Y:S02]  /*0bf0*/  IMAD R27, R27, R30, RZ ;  /* 0x0000001e1b1b7224 */ /* 0x010fe400078e02ff */
[----:B------:R-:W-:-:S04]  /*0c00*/  IMAD.WIDE.U32 R18, R30, R26, R18 ;  /* 0x0000001a1e127225 */ /* 0x000fc800078e0012 */
[----:B------:R-:W-:-:S05]  /*0c10*/  IMAD R27, R31, R26, R27 ;  /* 0x0000001a1f1b7224 */ /* 0x000fca00078e021b */
[----:B------:R-:W-:Y:S02]  /*0c20*/  IADD3 R19, PT, PT, R19, R27, RZ ;  /* 0x0000001b13137210 */ /* 0x000fe40007ffe0ff */
[----:B------:R-:W-:-:S04]  /*0c30*/  MOV R27, UR16 ;  /* 0x00000010001b7c02 */ /* 0x000fc80008000f00 */
[----:B------:R-:W-:Y:S01]  /*0c40*/  LEA R34, P0, R27, R34, 0x6 ;  /* 0x000000221b227211 */ /* 0x000fe200078030ff */
[----:B--2---:R-:W-:Y:S02]  /*0c50*/  IMAD R25, R33, R36, RZ ;  /* 0x0000002421197224 */ /* 0x004fe400078e02ff */
[----:B------:R-:W-:-:S04]  /*0c60*/  IMAD.WIDE.U32 R18, R36, R32, R18 ;  /* 0x0000002024127225 */ /* 0x000fc800078e0012 */
[----:B------:R-:W-:Y:S01]  /*0c70*/  IMAD R25, R37, R32, R25 ;  /* 0x0000002025197224 */ /* 0x000fe200078e0219 */
[----:B------:R-:W-:-:S04]  /*0c80*/  IADD3.X R35, PT, PT, R35, UR7, RZ, P0, !PT ;  /* 0x0000000723237c10 */ /* 0x000fc800087fe4ff */
[----:B------:R-:W-:Y:S01]  /*0c90*/  IADD3 R19, PT, PT, R19, R25, RZ ;  /* 0x0000001913137210 */ /* 0x000fe20007ffe0ff */
[----:B------:R-:W-:Y:S06]  /*0ca0*/  BRA.U UP1, `(.L_x_1650) ;  /* 0xfffffff901e47547 */ /* 0x000fec000b83ffff */
.L_x_1649:
        /* <DEDUP_REMOVED lines=10> */
[C---:B0-----:R-:W-:Y:S01]  /*0d50*/  IMAD R28, R24.reuse, UR5, RZ ;  /* 0x00000005181c7c24 */ /* 0x041fe2000f8e02ff */
[----:B------:R-:W-:Y:S01]  /*0d60*/  SHF.L.U32 R30, R25, 0x3, RZ ;  /* 0x00000003191e7819 */ /* 0x000fe200000006ff */
[----:B------:R-:W-:Y:S02]  /*0d70*/  ULEA UR10, UR4, UR13, 0x3 ;  /* 0x0000000d040a7291 */ /* 0x000fe4000f8e18ff */
[----:B------:R-:W-:-:S04]  /*0d80*/  IMAD.WIDE.U32 R26, R24, UR4, R22 ;  /* 0x00000004181a7c25 */ /* 0x000fc8000f8e0016 */
[----:B------:R-:W-:Y:S01]  /*0d90*/  IMAD R3, R25, UR4, R28 ;  /* 0x0000000419037c24 */ /* 0x000fe2000f8e021c */
[----:B------:R-:W-:Y:S02]  /*0da0*/  SHF.L.U32 R37, R24, 0x3, RZ ;  /* 0x0000000318257819 */ /* 0x000fe400000006ff */
[----:B------:R-:W2:Y:S02]  /*0db0*/  LDL.64 R34, [UR10+0x20] ;  /* 0x0000200aff227983 */ /* 0x000ea40008100a00 */
[----:B------:R-:W-:Y:S02]  /*0dc0*/  IADD3 R3, PT, PT, R27, R3, RZ ;  /* 0x000000031b037210 */ /* 0x000fe40007ffe0ff */
[----:B-1----:R-:W-:-:S04]  /*0dd0*/  LEA R32, P0, R26, UR16, 0x3 ;  /* 0x000000101a207c11 */ /* 0x002fc8000f8018ff */
[----:B------:R-:W-:Y:S01]  /*0de0*/  LEA.HI.X R33, R26, UR17, R3, 0x3, P0 ;  /* 0x000000111a217c11 */ /* 0x000fe200080f1c03 */
[----:B------:R-:W-:Y:S01]  /*0df0*/  IMAD.HI.U32 R3, R24, 0x8, RZ ;  /* 0x0000000818037827 */ /* 0x000fe200078e00ff */
[----:B------:R-:W3:Y:S03]  /*0e00*/  LDL.64 R26, [UR10+0x18] ;  /* 0x0000180aff1a7983 */ /* 0x000ee60008100a00 */
[----:B------:R-:W-:Y:S01]  /*0e10*/  IMAD.IADD R3, R3, 0x1, R30 ;  /* 0x0000000103037824 */ /* 0x000fe200078e021e */
[----:B------:R-:W3:Y:S01]  /*0e20*/  LDG.E.64 R28, desc[UR8][R32.64] ;  /* 0x00000008201c7981 */ /* 0x000ee2000c1e1b00 */
[----:B------:R-:W-:-:S04]  /*0e30*/  IADD3 R30, P0, PT, R32, R37, RZ ;  /* 0x00000025201e7210 */ /* 0x000fc80007f1e0ff */
[----:B------:R-:W-:-:S05]  /*0e40*/  IADD3.X R31, PT, PT, R3, R33, RZ, P0, !PT ;  /* 0x00000021031f7210 */ /* 0x000fca00007fe4ff */
[----:B------:R-:W2:Y:S01]  /*0e50*/  LDG.E.64 R32, desc[UR8][R30.64] ;  /* 0x000000081e207981 */ /* 0x000ea2000c1e1b00 */
[----:B---3--:R-:W-:Y:S02]  /*0e60*/  IMAD R29, R29, R26, RZ ;  /* 0x0000001a1d1d7224 */ /* 0x008fe400078e02ff */
[----:B------:R-:W-:Y:S01]  /*0e70*/  IMAD.WIDE.U32 R18, R26, R28, R18 ;  /* 0x0000001c1a127225 */ /* 0x000fe200078e0012 */
[----:B------:R-:W-:-:S03]  /*0e80*/  IADD3 R26, P0, PT, R30, R37, RZ ;  /* 0x000000251e1a7210 */ /* 0x000fc60007f1e0ff */
[----:B------:R-:W-:Y:S01]  /*0e90*/  IMAD R29, R27, R28, R29 ;  /* 0x0000001c1b1d7224 */ /* 0x000fe200078e021d */
[----:B------:R-:W-:Y:S02]  /*0ea0*/  IADD3.X R27, PT, PT, R31, R3, RZ, P0, !PT ;  /* 0x000000031f1b7210 */ /* 0x000fe400007fe4ff */
[----:B------:R-:W3:Y:S02]  /*0eb0*/  LDL.64 R30, [UR10+0x28] ;  /* 0x0000280aff1e7983 */ /* 0x000ee40008100a00 */
[----:B------:R-:W-:Y:S01]  /*0ec0*/  IADD3 R19, PT, PT, R19, R29, RZ ;  /* 0x0000001d13137210 */ /* 0x000fe20007ffe0ff */
[----:B--2---:R-:W-:-:S04]  /*0ed0*/  IMAD R29, R33, R34, RZ ;  /* 0x00000022211d7224 */ /* 0x004fc800078e02ff */
[-C--:B------:R-:W-:Y:S02]  /*0ee0*/  IMAD R28, R35, R32.reuse, R29 ;  /* 0x00000020231c7224 */ /* 0x080fe400078e021d */
[----:B------:R-:W-:Y:S01]  /*0ef0*/  IMAD.WIDE.U32 R18, R34, R32, R18 ;  /* 0x0000002022127225 */ /* 0x000fe200078e0012 */
[----:B------:R-:W-:Y:S01]  /*0f00*/  IADD3 R32, P0, PT, R26, R37, RZ ;  /* 0x000000251a207210 */ /* 0x000fe20007f1e0ff */
[----:B------:R-:W3:Y:S03]  /*0f10*/  LDG.E.64 R34, desc[UR8][R26.64] ;  /* 0x000000081a227981 */ /* 0x000ee6000c1e1b00 */
[----:B------:R-:W-:Y:S01]  /*0f20*/  IADD3.X R33, PT, PT, R27, R3, RZ, P0, !PT ;  /* 0x000000031b217210 */ /* 0x000fe200007fe4ff */
[----:B------:R-:W2:Y:S05]  /*0f30*/  LDL.64 R36, [UR10+0x30] ;  /* 0x0000300aff247983 */ /* 0x000eaa0008100a00 */
[----:B------:R-:W2:Y:S01]  /*0f40*/  LDG.E.64 R32, desc[UR8][R32.64] ;  /* 0x0000000820207981 */ /* 0x000ea2000c1e1b00 */
[----:B------:R-:W-:Y:S01]  /*0f50*/  IMAD.IADD R19, R19, 0x1, R28 ;  /* 0x0000000113137824 */ /* 0x000fe200078e021c */
        /* <DEDUP_REMOVED lines=10> */
.L_x_1651:
        /* <DEDUP_REMOVED lines=13> */
[----:B------:R-:W-:Y:S02]  /*10d0*/  ULEA UR7, UR4, UR13, 0x3 ;  /* 0x0000000d04077291 */ /* 0x000fe4000f8e18ff */
[----:B------:R-:W-:Y:S02]  /*10e0*/  IMAD R3, R25, UR4, R28 ;  /* 0x0000000419037c24 */ /* 0x000fe4000f8e021c */
[----:B------:R-:W-:-:S04]  /*10f0*/  IMAD.WIDE.U32 R26, R24, UR4, R26 ;  /* 0x00000004181a7c25 */ /* 0x000fc8000f8e001a */
[----:B------:R-:W-:Y:S01]  /*1100*/  IMAD.IADD R3, R27, 0x1, R3 ;  /* 0x000000011b037824 */ /* 0x000fe200078e0203 */
[----:B------:R-:W2:Y:S01]  /*1110*/  LDL.64 R28, [UR7+0x18] ;  /* 0x00001807ff1c7983 */ /* 0x000ea20008100a00 */
[----:B-1----:R-:W-:-:S04]  /*1120*/  LEA R34, P0, R26, UR10, 0x3 ;  /* 0x0000000a1a227c11 */ /* 0x002fc8000f8018ff */
[----:B------:R-:W-:Y:S02]  /*1130*/  LEA.HI.X R35, R26, UR11, R3, 0x3, P0 ;  /* 0x0000000b1a237c11 */ /* 0x000fe400080f1c03 */
[C---:B------:R-:W-:Y:S01]  /*1140*/  LEA R32, P0, R24.reuse, R34, 0x3 ;  /* 0x0000002218207211 */ /* 0x040fe200078018ff */
[----:B------:R-:W3:Y:S04]  /*1150*/  LDL.64 R26, [UR7+0x20] ;  /* 0x00002007ff1a7983 */ /* 0x000ee80008100a00 */
        /* <DEDUP_REMOVED lines=13> */
.L_x_1652:
[----:B------:R-:W-:Y:S05]  /*1230*/  BRA.U UP0, `(.L_x_1648) ;  /* 0x00000001003c7547 */ /* 0x000fea000b800000 */
[----:B------:R-:W1:Y:S01]  /*1240*/  LDCU.64 UR10, c[0x0][0x388] ;  /* 0x00007100ff0a77ac */ /* 0x000e620008000a00 */
[----:B------:R-:W-:Y:S01]  /*1250*/  MOV R17, R23 ;  /* 0x0000001700117202 */ /* 0x000fe20000000f00 */
[C---:B0-----:R-:W-:Y:S02]  /*1260*/  IMAD R22, R24.reuse, UR5, RZ ;  /* 0x0000000518167c24 */ /* 0x041fe4000f8e02ff */
[----:B------:R-:W-:-:S04]  /*1270*/  IMAD.WIDE.U32 R16, R24, UR4, R16 ;  /* 0x0000000418107c25 */ /* 0x000fc8000f8e0010 */
[----:B------:R-:W-:Y:S01]  /*1280*/  IMAD R3, R25, UR4, R22 ;  /* 0x0000000419037c24 */ /* 0x000fe2000f8e0216 */
[----:B------:R-:W-:-:S04]  /*1290*/  ULEA UR4, UR4, UR13, 0x3 ;  /* 0x0000000d04047291 */ /* 0x000fc8000f8e18ff */
[----:B------:R-:W-:Y:S02]  /*12a0*/  IADD3 R3, PT, PT, R17, R3, RZ ;  /* 0x0000000311037210 */ /* 0x000fe40007ffe0ff */
[----:B-1----:R-:W-:-:S04]  /*12b0*/  LEA R22, P0, R16, UR10, 0x3 ;  /* 0x0000000a10167c11 */ /* 0x002fc8000f8018ff */
[----:B------:R-:W-:Y:S02]  /*12c0*/  LEA.HI.X R23, R16, UR11, R3, 0x3, P0 ;  /* 0x0000000b10177c11 */ /* 0x000fe400080f1c03 */
[----:B------:R-:W2:Y:S04]  /*12d0*/  LDL.64 R16, [UR4+0x18] ;  /* 0x00001804ff107983 */ /* 0x000ea80008100a00 */
[----:B------:R-:W2:Y:S02]  /*12e0*/  LDG.E.64 R22, desc[UR8][R22.64] ;  /* 0x0000000816167981 */ /* 0x000ea4000c1e1b00 */
[----:B--2---:R-:W-:Y:S02]  /*12f0*/  IMAD R3, R23, R16, RZ ;  /* 0x0000001017037224 */ /* 0x004fe400078e02ff */
[----:B------:R-:W-:-:S04]  /*1300*/  IMAD.WIDE.U32 R18, R16, R22, R18 ;  /* 0x0000001610127225 */ /* 0x000fc800078e0012 */
[----:B------:R-:W-:-:S04]  /*1310*/  IMAD R3, R17, R22, R3 ;  /* 0x0000001611037224 */ /* 0x000fc800078e0203 */
[----:B------:R-:W-:-:S07]  /*1320*/  IMAD.IADD R19, R19, 0x1, R3 ;  /* 0x0000000113137824 */ /* 0x000fce00078e0203 */
.L_x_1648:
[----:B------:R-:W-:Y:S05]  /*1330*/  BSYNC.RECONVERGENT B0 ;  /* 0x0000000000007941 */ /* 0x000fea0003800200 */
.L_x_1647:
[----:B------:R-:W1:Y:S01]  /*1340*/  LDCU UR4, c[0x0][0x380] ;  /* 0x00007000ff0477ac */ /* 0x000e620008000800 */
[----:B------:R-:W-:Y:S01]  /*1350*/  IADD3 R3, PT, PT, R2, 0x80, RZ ;  /* 0x0000008002037810 */ /* 0x000fe20007ffe0ff */
[----:B------:R-:W-:Y:S01]  /*1360*/  BSSY.RECONVERGENT B0, `(.L_x_1653) ;  /* 0x00000d3000007945 */ /* 0x000fe20003800200 */
[----:B-1----:R-:W-:-:S06]  /*1370*/  UIADD3 UR4, UPT, UPT, -UR6, UR4, URZ ;  /* 0x0000000406047290 */ /* 0x002fcc000fffe1ff */
[----:B------:R-:W-:-:S13]  /*1380*/  ISETP.GE.U32.AND P0, PT, R3, UR4, PT ;  /* 0x0000000403007c0c */ /* 0x000fda000bf06070 */
[----:B------:R-:W-:Y:S05]  /*1390*/  @P0 BRA `(.L_x_1654) ;  /* 0x0000000c003c0947 */ /* 0x000fea0003800000 */
[----:B------:R-:W1:Y:S01]  /*13a0*/  LDCU UR7, c[0x0][0x39c] ;  /* 0x00007380ff0777ac */ /* 0x000e620008000800 */
[----:B-----5:R-:W-:Y:S01]  /*13b0*/  CS2R R32, SRZ ;  /* 0x0000000000207805 */ /* 0x020fe2000001ff00 */
[----:B------:R-:W2:Y:S01]  /*13c0*/  LDCU.64 UR4, c[0x0][0x390] ;  /* 0x00007200ff0477ac */ /* 0x000ea20008000a00 */
[----:B------:R-:W-:-:S04]  /*13d0*/  UISETP.GE.U32.AND UP0, UPT, UR14, 0x1, UPT ;  /* 0x000000010e00788c */ /* 0x000fc8000bf06070 */
[----:B-1----:R-:W-:Y:S01]  /*13e0*/  UISETP.GE.AND.EX UP0, UPT, UR7, URZ, UPT, UP0 ;  /* 0x000000ff0700728c */ /* 0x002fe2000bf06300 */
[----:B--2---:R-:W-:Y:S02]  /*13f0*/  IMAD R15, R15, UR4, RZ ;  /* 0x000000040f0f7c24 */ /* 0x004fe4000f8e02ff */
        /* <DEDUP_REMOVED lines=13> */
[----:B------:R-:W1:Y:S01]  /*14d0*/  LDCU.64 UR16, c[0x0][0x388] ;  /* 0x00007100ff1077ac */ /* 0x000e620008000a00 */
[----:B------:R-:W-:Y:S02]  /*14e0*/  CS2R R32, SRZ ;  /* 0x0000000000207805 */ /* 0x000fe4000001ff00 */
[----:B------:R-:W-:Y:S01]  /*14f0*/  MOV R34, R0 ;  /* 0x0000000000227202 */ /* 0x000fe20000000f00 */
[----:B------:R-:W2:Y:S01]  /*1500*/  LDCU.64 UR18, c[0x0][0x3e0] ;  /* 0x00007c00ff1277ac */ /* 0x000ea20008000a00 */
[----:B------:R-:W-:Y:S02]  /*1510*/  ULOP3.LUT UR4, UR14, 0xfffffff8, URZ, 0xc0, !UPT ;  /* 0xfffffff80e047892 */ /* 0x000fe4000f8ec0ff */
[----:B------:R-:W-:-:S05]  /*1520*/  ULOP3.LUT UR5, UR7, 0x7fffffff, URZ, 0xc0, !UPT ;  /* 0x7fffffff07057892 */ /* 0x000fca000f8ec0ff */
[----:B------:R-:W-:Y:S02]  /*1530*/  UMOV UR7, UR4 ;  /* 0x0000000400077c82 */ /* 0x000fe40008000000 */
[----:B------:R-:W-:Y:S01]  /*1540*/  UMOV UR10, UR5 ;  /* 0x00000005000a7c82 */ /* 0x000fe20008000000 */
[----:B-1----:R-:W-:-:S04]  /*1550*/  LEA R36, P0, R16, UR16, 0x3 ;  /* 0x0000001010247c11 */ /* 0x002fc8000f8018ff */
[----:B------:R-:W-:Y:S01]  /*1560*/  LEA.HI.X R37, R16, UR17, R15, 0x3, P0 ;  /* 0x0000001110257c11 */ /* 0x000fe200080f1c0f */
[----:B--2---:R-:W-:Y:S02]  /*1570*/  USHF.L.U64.HI UR12, UR18, 0x3, UR19 ;  /* 0x00000003120c7899 */ /* 0x004fe40008010213 */
[----:B------:R-:W-:Y:S02]  /*1580*/  USHF.L.U32 UR15, UR18, 0x3, URZ ;  /* 0x00000003120f7899 */ /* 0x000fe400080006ff */
[----:B------:R-:W-:-:S12]  /*1590*/  USHF.L.U64.HI UR11, UR18, 0x6, UR19 ;  /* 0x00000006120b7899 */ /* 0x000fd80008010213 */
.L_x_1656:
[----:B------:R-:W2:Y:S01]  /*15a0*/  LDL.64 R22, [R34+-0x10] ;  /* 0xfffff00022167983 */ /* 0x000ea20000100a00 */
[----:B------:R-:W-:-:S03]  /*15b0*/  IADD3 R26, P0, PT, R36, UR15, RZ ;  /* 0x0000000f241a7c10 */ /* 0x000fc6000ff1e0ff */
[----:B0-----:R-:W2:Y:S01]  /*15c0*/  LDG.E.64 R24, desc[UR8][R36.64] ;  /* 0x0000000824187981 */ /* 0x001ea2000c1e1b00 */
        /* <DEDUP_REMOVED lines=29> */
[----:B------:R-:W2:Y:S04]  /*17a0*/  LDG.E.64 R26, desc[UR8][R24.64] ;  /* 0x00000008181a7981 */ /* 0x000ea8000c1e1b00 */
[----:B------:R-:W2:Y:S01]  /*17b0*/  LDL.64 R28, [R34+0x10] ;  /* 0x00001000221c7983 */ /* 0x000ea20000100a00 */
[----:B------:R-:W-:-:S02]  /*17c0*/  IADD3 R23, PT, PT, R23, R31, RZ ;  /* 0x0000001f17177210 */ /* 0x000fc40007ffe0ff */
[----:B------:R-:W-:Y:S02]  /*17d0*/  IADD3.X R31, PT, PT, R25, UR12, RZ, P0, !PT ;  /* 0x0000000c191f7c10 */ /* 0x000fe400087fe4ff */
        /* <DEDUP_REMOVED lines=9> */
[-C--:B------:R-:W-:Y:S01]  /*1870*/  IMAD R29, R25, R32.reuse, R29 ;  /* 0x00000020191d7224 */ /* 0x080fe200078e021d */
[----:B------:R-:W2:Y:S01]  /*1880*/  LDL.64 R30, [R34+0x20] ;  /* 0x00002000221e7983 */ /* 0x000ea20000100a00 */
[----:B------:R-:W-:Y:S01]  /*1890*/  IMAD.WIDE.U32 R22, R24, R32, R22 ;  /* 0x0000002018167225 */ /* 0x000fe200078e0016 */
[----:B------:R-:W-:Y:S02]  /*18a0*/  IADD3 R32, P0, PT, R26, UR15, RZ ;  /* 0x0000000f1a207c10 */ /* 0x000fe4000ff1e0ff */
[----:B------:R-:W2:Y:S02]  /*18b0*/  LDG.E.64 R24, desc[UR8][R26.64] ;  /* 0x000000081a187981 */ /* 0x000ea4000c1e1b00 */
        /* <DEDUP_REMOVED lines=9> */
[----:B------:R-:W-:Y:S02]  /*1950*/  LEA R36, P0, R29, R36, 0x6 ;  /* 0x000000241d247211 */ /* 0x000fe400078030ff */
[----:B0-----:R-:W-:Y:S02]  /*1960*/  IADD3 R34, PT, PT, R34, 0x40, RZ ;  /* 0x0000004022227810 */ /* 0x001fe40007ffe0ff */
        /* <DEDUP_REMOVED lines=10> */
.L_x_1655:
        /* <DEDUP_REMOVED lines=9> */
[----:B------:R-:W-:Y:S01]  /*1aa0*/  MOV R14, R16 ;  /* 0x00000010000e7202 */ /* 0x000fe20000000f00 */
[----:B-1----:R-:W-:Y:S01]  /*1ab0*/  IMAD R26, R22, UR5, RZ ;  /* 0x00000005161a7c24 */ /* 0x002fe2000f8e02ff */
[----:B------:R-:W-:-:S03]  /*1ac0*/  ULEA UR10, UR4, UR13, 0x3 ;  /* 0x0000000d040a7291 */ /* 0x000fc6000f8e18ff */
[----:B0-----:R-:W-:-:S04]  /*1ad0*/  IMAD.WIDE.U32 R24, R22, UR4, R14 ;  /* 0x0000000416187c25 */ /* 0x001fc8000f8e000e */
[----:B------:R-:W-:-:S04]  /*1ae0*/  IMAD R27, R23, UR4, R26 ;  /* 0x00000004171b7c24 */ /* 0x000fc8000f8e021a */
[----:B------:R-:W-:Y:S01]  /*1af0*/  IMAD.IADD R25, R25, 0x1, R27 ;  /* 0x0000000119197824 */ /* 0x000fe200078e021b */
[----:B--2---:R-:W-:-:S04]  /*1b00*/  LEA R36, P0, R24, UR16, 0x3 ;  /* 0x0000001018247c11 */ /* 0x004fc8000f8018ff */
[----:B------:R-:W-:Y:S02]  /*1b10*/  LEA.HI.X R37, R24, UR17, R25, 0x3, P0 ;  /* 0x0000001118257c11 */ /* 0x000fe400080f1c19 */
[----:B------:R-:W2:Y:S04]  /*1b20*/  LDL.64 R24, [UR10+0x18] ;  /* 0x0000180aff187983 */ /* 0x000ea80008100a00 */
[----:B------:R-:W2:Y:S01]  /*1b30*/  LDG.E.64 R26, desc[UR8][R36.64] ;  /* 0x00000008241a7981 */ /* 0x000ea2000c1e1b00 */
[C---:B------:R-:W-:Y:S01]  /*1b40*/  IMAD.HI.U32 R35, R22.reuse, 0x8, RZ ;  /* 0x0000000816237827 */ /* 0x040fe200078e00ff */
[----:B------:R-:W-:Y:S02]  /*1b50*/  SHF.L.U32 R28, R23, 0x3, RZ ;  /* 0x00000003171c7819 */ /* 0x000fe400000006ff */
[----:B------:R-:W-:-:S02]  /*1b60*/  SHF.L.U32 R31, R22, 0x3, RZ ;  /* 0x00000003161f7819 */ /* 0x000fc400000006ff */
[----:B------:R-:W-:Y:S02]  /*1b70*/  IADD3 R35, PT, PT, R35, R28, RZ ;  /* 0x0000001c23237210 */ /* 0x000fe40007ffe0ff */
[----:B------:R-:W-:-:S04]  /*1b80*/  IADD3 R28, P0, PT, R36, R31, RZ ;  /* 0x0000001f241c7210 */ /* 0x000fc80007f1e0ff */
[----:B------:R-:W-:Y:S01]  /*1b90*/  IADD3.X R29, PT, PT, R37, R35, RZ, P0, !PT ;  /* 0x00000023251d7210 */ /* 0x000fe200007fe4ff */
[----:B--2---:R-:W-:Y:S02]  /*1ba0*/  IMAD R27, R27, R24, RZ ;  /* 0x000000181b1b7224 */ /* 0x004fe400078e02ff */
[----:B------:R-:W-:-:S04]  /*1bb0*/  IMAD.WIDE.U32 R32, R24, R26, R32 ;  /* 0x0000001a18207225 */ /* 0x000fc800078e0020 */
[----:B------:R-:W-:Y:S02]  /*1bc0*/  IMAD R30, R25, R26, R27 ;  /* 0x0000001a191e7224 */ /* 0x000fe400078e021b */
[----:B------:R-:W2:Y:S04]  /*1bd0*/  LDG.E.64 R24, desc[UR8][R28.64] ;  /* 0x000000081c187981 */ /* 0x000ea8000c1e1b00 */
[----:B------:R-:W2:Y:S01]  /*1be0*/  LDL.64 R26, [UR10+0x20] ;  /* 0x0000200aff1a7983 */ /* 0x000ea20008100a00 */
[----:B------:R-:W-:Y:S02]  /*1bf0*/  IMAD.IADD R33, R33, 0x1, R30 ;  /* 0x0000000121217824 */ /* 0x000fe400078e021e */
[----:B--2---:R-:W-:-:S04]  /*1c00*/  IMAD R25, R25, R26, RZ ;  /* 0x0000001a19197224 */ /* 0x004fc800078e02ff */
[-C--:B------:R-:W-:Y:S02]  /*1c10*/  IMAD R25, R27, R24.reuse, R25 ;  /* 0x000000181b197224 */ /* 0x080fe400078e0219 */
[----:B------:R-:W-:Y:S01]  /*1c20*/  IMAD.WIDE.U32 R26, R26, R24, R32 ;  /* 0x000000181a1a7225 */ /* 0x000fe200078e0020 */
[----:B------:R-:W-:-:S04]  /*1c30*/  IADD3 R32, P0, PT, R28, R31, RZ ;  /* 0x0000001f1c207210 */ /* 0x000fc80007f1e0ff */
[----:B------:R-:W-:Y:S02]  /*1c40*/  IADD3.X R33, PT, PT, R29, R35, RZ, P0, !PT ;  /* 0x000000231d217210 */ /* 0x000fe400007fe4ff */
[----:B------:R-:W-:Y:S01]  /*1c50*/  IADD3 R30, P0, PT, R32, R31, RZ ;  /* 0x0000001f201e7210 */ /* 0x000fe20007f1e0ff */
[----:B------:R-:W2:Y:S04]  /*1c60*/  LDL.64 R28, [UR10+0x28] ;  /* 0x0000280aff1c7983 */ /* 0x000ea80008100a00 */
[----:B------:R-:W2:Y:S01]  /*1c70*/  LDG.E.64 R36, desc[UR8][R32.64] ;  /* 0x0000000820247981 */ /* 0x000ea2000c1e1b00 */
[----:B------:R-:W-:-:S03]  /*1c80*/  IADD3.X R31, PT, PT, R33, R35, RZ, P0, !PT ;  /* 0x00000023211f7210 */ /* 0x000fc600007fe4ff */
[----:B------:R-:W3:Y:S04]  /*1c90*/  LDL.64 R34, [UR10+0x30] ;  /* 0x0000300aff227983 */ /* 0x000ee80008100a00 */
[----:B------:R-:W3:Y:S01]  /*1ca0*/  LDG.E.64 R30, desc[UR8][R30.64] ;  /* 0x000000081e1e7981 */ /* 0x000ee2000c1e1b00 */
[----:B------:R-:W-:Y:S01]  /*1cb0*/  IADD3 R27, PT, PT, R27, R25, RZ ;  /* 0x000000191b1b7210 */ /* 0x000fe20007ffe0ff */
        /* <DEDUP_REMOVED lines=10> */
.L_x_1657:
        /* <DEDUP_REMOVED lines=12> */
[----:B------:R-:W-:Y:S01]  /*1e20*/  MOV R25, R15 ;  /* 0x0000000f00197202 */ /* 0x000fe20000000f00 */
[----:B------:R-:W-:Y:S02]  /*1e30*/  ULEA UR7, UR4, UR13, 0x3 ;  /* 0x0000000d04077291 */ /* 0x000fe4000f8e18ff */
[----:B------:R-:W-:Y:S02]  /*1e40*/  IMAD R27, R23, UR4, R26 ;  /* 0x00000004171b7c24 */ /* 0x000fe4000f8e021a */
[----:B------:R-:W-:-:S05]  /*1e50*/  IMAD.WIDE.U32 R24, R22, UR4, R24 ;  /* 0x0000000416187c25 */ /* 0x000fca000f8e0018 */
[----:B------:R-:W-:Y:S01]  /*1e60*/  IADD3 R27, PT, PT, R25, R27, RZ ;  /* 0x0000001b191b7210 */ /* 0x000fe20007ffe0ff */
[----:B------:R-:W3:Y:S01]  /*1e70*/  LDL.64 R28, [UR7+0x20] ;  /* 0x00002007ff1c7983 */ /* 0x000ee20008100a00 */
[----:B--2---:R-:W-:-:S04]  /*1e80*/  LEA R34, P0, R24, UR10, 0x3 ;  /* 0x0000000a18227c11 */ /* 0x004fc8000f8018ff */
[----:B------:R-:W-:Y:S02]  /*1e90*/  LEA.HI.X R35, R24, UR11, R27, 0x3, P0 ;  /* 0x0000000b18237c11 */ /* 0x000fe400080f1c1b */
[C---:B------:R-:W-:Y:S01]  /*1ea0*/  LEA R30, P0, R22.reuse, R34, 0x3 ;  /* 0x00000022161e7211 */ /* 0x040fe200078018ff */
[----:B------:R-:W2:Y:S04]  /*1eb0*/  LDL.64 R24, [UR7+0x18] ;  /* 0x00001807ff187983 */ /* 0x000ea80008100a00 */
        /* <DEDUP_REMOVED lines=13> */
.L_x_1658:
[----:B------:R-:W-:Y:S05]  /*1f90*/  BRA.U UP0, `(.L_x_1654) ;  /* 0x00000001003c7547 */ /* 0x000fea000b800000 */
[----:B------:R-:W2:Y:S01]  /*1fa0*/  LDCU.64 UR10, c[0x0][0x388] ;  /* 0x00007100ff0a77ac */ /* 0x000ea20008000a00 */
[----:B------:R-:W-:Y:S01]  /*1fb0*/  MOV R14, R16 ;  /* 0x00000010000e7202 */ /* 0x000fe20000000f00 */
[----:B01----:R-:W-:-:S04]  /*1fc0*/  IMAD R24, R22, UR5, RZ ;  /* 0x0000000516187c24 */ /* 0x003fc8000f8e02ff */
[----:B------:R-:W-:-:S04]  /*1fd0*/  IMAD.WIDE.U32 R14, R22, UR4, R14 ;  /* 0x00000004160e7c25 */ /* 0x000fc8000f8e000e */
[----:B------:R-:W-:Y:S01]  /*1fe0*/  IMAD R23, R23, UR4, R24 ;  /* 0x0000000417177c24 */ /* 0x000fe2000f8e0218 */
[----:B------:R-:W-:-:S04]  /*1ff0*/  ULEA UR4, UR4, UR13, 0x3 ;  /* 0x0000000d04047291 */ /* 0x000fc8000f8e18ff */
[----:B------:R-:W-:Y:S02]  /*2000*/  IADD3 R15, PT, PT, R15, R23, RZ ;  /* 0x000000170f0f7210 */ /* 0x000fe40007ffe0ff */
[----:B--2---:R-:W-:-:S04]  /*2010*/  LEA R16, P0, R14, UR10, 0x3 ;  /* 0x0000000a0e107c11 */ /* 0x004fc8000f8018ff */
[----:B------:R-:W-:Y:S02]  /*2020*/  LEA.HI.X R17, R14, UR11, R15, 0x3, P0 ;  /* 0x0000000b0e117c11 */ /* 0x000fe400080f1c0f */
[----:B------:R-:W2:Y:S04]  /*2030*/  LDL.64 R14, [UR4+0x18] ;  /* 0x00001804ff0e7983 */ /* 0x000ea80008100a00 */
[----:B------:R-:W2:Y:S02]  /*2040*/  LDG.E.64 R16, desc[UR8][R16.64] ;  /* 0x0000000810107981 */ /* 0x000ea4000c1e1b00 */
[----:B--2---:R-:W-:Y:S02]  /*2050*/  IMAD R23, R17, R14, RZ ;  /* 0x0000000e11177224 */ /* 0x004fe400078e02ff */
[----:B------:R-:W-:-:S04]  /*2060*/  IMAD.WIDE.U32 R32, R14, R16, R32 ;  /* 0x000000100e207225 */ /* 0x000fc800078e0020 */
[----:B------:R-:W-:-:S05]  /*2070*/  IMAD R23, R15, R16, R23 ;  /* 0x000000100f177224 */ /* 0x000fca00078e0217 */
[----:B------:R-:W-:-:S07]  /*2080*/  IADD3 R33, PT, PT, R33, R23, RZ ;  /* 0x0000001721217210 */ /* 0x000fce0007ffe0ff */
.L_x_1654:
[----:B------:R-:W-:Y:S05]  /*2090*/  BSYNC.RECONVERGENT B0 ;  /* 0x0000000000007941 */ /* 0x000fea0003800200 */
.L_x_1653:
[----:B------:R-:W2:Y:S01]  /*20a0*/  LDCU UR12, c[0x0][0x380] ;  /* 0x00007000ff0c77ac */ /* 0x000ea20008000800 */
[----:B-----5:R-:W-:Y:S01]  /*20b0*/  IADD3 R14, PT, PT, R2, 0x100, RZ ;  /* 0x00000100020e7810 */ /* 0x020fe20007ffe0ff */
[----:B------:R-:W-:Y:S01]  /*20c0*/  BSSY.RECONVERGENT B0, `(.L_x_1659) ;  /* 0x00000d5000007945 */ /* 0x000fe20003800200 */
[----:B------:R-:W-:Y:S01]  /*20d0*/  IMAD.MOV.U32 R16, RZ, RZ, R32 ;  /* 0x000000ffff107224 */ /* 0x000fe200078e0020 */
[----:B------:R-:W-:Y:S01]  /*20e0*/  MOV R17, R33 ;  /* 0x0000002100117202 */ /* 0x000fe20000000f00 */
[----:B--2---:R-:W-:-:S06]  /*20f0*/  UIADD3 UR4, UPT, UPT, -UR6, UR12, URZ ;  /* 0x0000000c06047290 */ /* 0x004fcc000fffe1ff */
[----:B------:R-:W-:-:S13]  /*2100*/  ISETP.GE.U32.AND P0, PT, R14, UR4, PT ;  /* 0x000000040e007c0c */ /* 0x000fda000bf06070 */
[----:B------:R-:W-:Y:S05]  /*2110*/  @P0 BRA `(.L_x_1660) ;  /* 0x0000000c003c0947 */ /* 0x000fea0003800000 */
[----:B------:R-:W2:Y:S01]  /*2120*/  LDCU UR7, c[0x0][0x39c] ;  /* 0x00007380ff0777ac */ /* 0x000ea20008000800 */
[----:B------:R-:W-:Y:S01]  /*2130*/  CS2R R32, SRZ ;  /* 0x0000000000207805 */ /* 0x000fe2000001ff00 */
[----:B------:R-:W3:Y:S01]  /*2140*/  LDCU.64 UR4, c[0x0][0x390] ;  /* 0x00007200ff0477ac */ /* 0x000ee20008000a00 */
[----:B------:R-:W-:-:S04]  /*2150*/  UISETP.GE.U32.AND UP0, UPT, UR14, 0x1, UPT ;  /* 0x000000010e00788c */ /* 0x000fc8000bf06070 */
[----:B--2---:R-:W-:Y:S01]  /*2160*/  UISETP.GE.AND.EX UP0, UPT, UR7, URZ, UPT, UP0 ;  /* 0x000000ff0700728c */ /* 0x004fe2000bf06300 */
[----:B---3--:R-:W-:Y:S02]  /*2170*/  IMAD R13, R13, UR4, RZ ;  /* 0x000000040d0d7c24 */ /* 0x008fe4000f8e02ff */
        /* <DEDUP_REMOVED lines=13> */
[----:B------:R-:W2:Y:S01]  /*2250*/  LDCU.64 UR16, c[0x0][0x388] ;  /* 0x00007100ff1077ac */ /* 0x000ea20008000a00 */
[----:B------:R-:W-:Y:S02]  /*2260*/  CS2R R32, SRZ ;  /* 0x0000000000207805 */ /* 0x000fe4000001ff00 */
[----:B------:R-:W-:Y:S01]  /*2270*/  MOV R34, R0 ;  /* 0x0000000000227202 */ /* 0x000fe20000000f00 */
[----:B------:R-:W3:Y:S01]  /*2280*/  LDCU.64 UR18, c[0x0][0x3e0] ;  /* 0x00007c00ff1277ac */ /* 0x000ee20008000a00 */
[----:B------:R-:W-:Y:S02]  /*2290*/  ULOP3.LUT UR4, UR14, 0xfffffff8, URZ, 0xc0, !UPT ;  /* 0xfffffff80e047892 */ /* 0x000fe4000f8ec0ff */
[----:B------:R-:W-:-:S05]  /*22a0*/  ULOP3.LUT UR5, UR7, 0x7fffffff, URZ, 0xc0, !UPT ;  /* 0x7fffffff07057892 */ /* 0x000fca000f8ec0ff */
[----:B------:R-:W-:Y:S02]  /*22b0*/  UMOV UR7, UR4 ;  /* 0x0000000400077c82 */ /* 0x000fe40008000000 */
[----:B------:R-:W-:Y:S01]  /*22c0*/  UMOV UR10, UR5 ;  /* 0x00000005000a7c82 */ /* 0x000fe20008000000 */
[----:B--2---:R-:W-:-:S04]  /*22d0*/  LEA R36, P0, R14, UR16, 0x3 ;  /* 0x000000100e247c11 */ /* 0x004fc8000f8018ff */
[----:B------:R-:W-:Y:S01]  /*22e0*/  LEA.HI.X R37, R14, UR17, R13, 0x3, P0 ;  /* 0x000000110e257c11 */ /* 0x000fe200080f1c0d */
[----:B---3--:R-:W-:Y:S02]  /*22f0*/  USHF.L.U64.HI UR15, UR18, 0x3, UR19 ;  /* 0x00000003120f7899 */ /* 0x008fe40008010213 */
[----:B------:R-:W-:Y:S02]  /*2300*/  USHF.L.U32 UR20, UR18, 0x3, URZ ;  /* 0x0000000312147899 */ /* 0x000fe400080006ff */
[----:B------:R-:W-:-:S12]  /*2310*/  USHF.L.U64.HI UR11, UR18, 0x6, UR19 ;  /* 0x00000006120b7899 */ /* 0x000fd80008010213 */
.L_x_1662:
[----:B-1----:R-:W2:Y:S01]  /*2320*/  LDL.64 R22, [R34+-0x10] ;  /* 0xfffff00022167983 */ /* 0x002ea20000100a00 */
        /* <DEDUP_REMOVED lines=70> */
.L_x_1661:
[----:B------:R-:W-:Y:S05]  /*2790*/  BRA.U !UP0, `(.L_x_1660) ;  /* 0x00000005089c7547 */ /* 0x000fea000b800000 */
[----:B-1----:R-:W1:Y:S01]  /*27a0*/  LDC.64 R22, c[0x0][0x3e0] ;  /* 0x0000f800ff167b82 */ /* 0x002e620000000a00 */
        /* <DEDUP_REMOVED lines=11> */
[----:B------:R-:W-:Y:S02]  /*2860*/  IMAD R27, R23, UR4, R26 ;  /* 0x00000004171b7c24 */ /* 0x000fe4000f8e021a */
[----:B------:R-:W3:Y:S02]  /*2870*/  LDL.64 R28, [UR10+0x18] ;  /* 0x0000180aff1c7983 */ /* 0x000ee40008100a00 */
[----:B------:R-:W-:Y:S02]  /*2880*/  IMAD.IADD R25, R25, 0x1, R27 ;  /* 0x0000000119197824 */ /* 0x000fe400078e021b */
[----:B------:R-:W4:Y:S01]  /*2890*/  LDL.64 R36, [UR10+0x30] ;  /* 0x0000300aff247983 */ /* 0x000f220008100a00 */
[----:B--2---:R-:W-:-:S04]  /*28a0*/  LEA R30, P0, R24, UR16, 0x3 ;  /* 0x00000010181e7c11 */ /* 0x004fc8000f8018ff */
[----:B------:R-:W-:-:S05]  /*28b0*/  LEA.HI.X R31, R24, UR17, R25, 0x3, P0 ;  /* 0x00000011181f7c11 */ /* 0x000fca00080f1c19 */
[----:B------:R-:W3:Y:S02]  /*28c0*/  LDG.E.64 R26, desc[UR8][R30.64] ;  /* 0x000000081e1a7981 */ /* 0x000ee4000c1e1b00 */
[----:B---3--:R-:W-:Y:S02]  /*28d0*/  IMAD R35, R27, R28, RZ ;  /* 0x0000001c1b237224 */ /* 0x008fe400078e02ff */
[----:B------:R-:W-:Y:S01]  /*28e0*/  IMAD.WIDE.U32 R24, R28, R26, R32 ;  /* 0x0000001a1c187225 */ /* 0x000fe200078e0020 */
[----:B------:R-:W-:-:S03]  /*28f0*/  SHF.L.U32 R27, R23, 0x3, RZ ;  /* 0x00000003171b7819 */ /* 0x000fc600000006ff */
[----:B------:R-:W-:Y:S02]  /*2900*/  IMAD R35, R29, R26, R35 ;  /* 0x0000001a1d237224 */ /* 0x000fe400078e0223 */
[----:B------:R-:W-:-:S05]  /*2910*/  IMAD.WIDE.U32 R28, R22, 0x8, RZ ;  /* 0x00000008161c7825 */ /* 0x000fca00078e00ff */
[----:B------:R-:W-:Y:S02]  /*2920*/  IADD3 R29, PT, PT, R29, R27, RZ ;  /* 0x0000001b1d1d7210 */ /* 0x000fe40007ffe0ff */
[----:B------:R-:W-:-:S04]  /*2930*/  IADD3 R32, P0, PT, R30, R28, RZ ;  /* 0x0000001c1e207210 */ /* 0x000fc80007f1e0ff */
[----:B------:R-:W-:Y:S02]  /*2940*/  IADD3.X R33, PT, PT, R31, R29, RZ, P0, !PT ;  /* 0x0000001d1f217210 */ /* 0x000fe400007fe4ff */
[----:B------:R-:W2:Y:S04]  /*2950*/  LDL.64 R30, [UR10+0x20] ;  /* 0x0000200aff1e7983 */ /* 0x000ea80008100a00 */
[----:B------:R-:W2:Y:S01]  /*2960*/  LDG.E.64 R26, desc[UR8][R32.64] ;  /* 0x00000008201a7981 */ /* 0x000ea2000c1e1b00 */
[----:B------:R-:W-:Y:S01]  /*2970*/  IADD3 R25, PT, PT, R25, R35, RZ ;  /* 0x0000002319197210 */ /* 0x000fe20007ffe0ff */
[----:B--2---:R-:W-:Y:S02]  /*2980*/  IMAD R35, R27, R30, RZ ;  /* 0x0000001e1b237224 */ /* 0x004fe400078e02ff */
[----:B------:R-:W-:-:S04]  /*2990*/  IMAD.WIDE.U32 R24, R30, R26, R24 ;  /* 0x0000001a1e187225 */ /* 0x000fc800078e0018 */
[----:B------:R-:W-:Y:S01]  /*29a0*/  IMAD R35, R31, R26, R35 ;  /* 0x0000001a1f237224 */ /* 0x000fe200078e0223 */
[----:B------:R-:W-:-:S05]  /*29b0*/  IADD3 R26, P0, PT, R32, R28, RZ ;  /* 0x0000001c201a7210 */ /* 0x000fca0007f1e0ff */
[----:B------:R-:W-:Y:S01]  /*29c0*/  IMAD.X R27, R33, 0x1, R29, P0 ;  /* 0x00000001211b7824 */ /* 0x000fe200000e061d */
[----:B------:R-:W-:Y:S01]  /*29d0*/  IADD3 R28, P0, PT, R26, R28, RZ ;  /* 0x0000001c1a1c7210 */ /* 0x000fe20007f1e0ff */
[----:B------:R-:W2:Y:S04]  /*29e0*/  LDL.64 R32, [UR10+0x28] ;  /* 0x0000280aff207983 */ /* 0x000ea80008100a00 */
[----:B------:R-:W2:Y:S01]  /*29f0*/  LDG.E.64 R30, desc[UR8][R26.64] ;  /* 0x000000081a1e7981 */ /* 0x000ea2000c1e1b00 */
[----:B------:R-:W-:-:S06]  /*2a00*/  IADD3.X R29, PT, PT, R27, R29, RZ, P0, !PT ;  /* 0x0000001d1b1d7210 */ /* 0x000fcc00007fe4ff */
[----:B------:R-:W4:Y:S01]  /*2a10*/  LDG.E.64 R28, desc[UR8][R28.64] ;  /* 0x000000081c1c7981 */ /* 0x000f22000c1e1b00 */
        /* <DEDUP_REMOVED lines=9> */
[----:B------:R-:W-:-:S05]  /*2ab0*/  IMAD.WIDE.U32 R32, R36, R28, R24 ;  /* 0x0000001c24207225 */ /* 0x000fca00078e0018 */
[----:B------:R-:W-:-:S07]  /*2ac0*/  IADD3 R33, PT, PT, R33, R27, RZ ;  /* 0x0000001b21217210 */ /* 0x000fce0007ffe0ff */
.L_x_1663:
        /* <DEDUP_REMOVED lines=11> */
[C---:B-1----:R-:W-:Y:S02]  /*2b80*/  IMAD R26, R22.reuse, UR5, RZ ;  /* 0x00000005161a7c24 */ /* 0x042fe4000f8e02ff */
[----:B------:R-:W-:Y:S01]  /*2b90*/  IMAD.MOV.U32 R24, RZ, RZ, R14 ;  /* 0x000000ffff187224 */ /* 0x000fe200078e000e */
        /* <DEDUP_REMOVED lines=22> */
.L_x_1664:
[----:B------:R-:W-:Y:S05]  /*2d00*/  BRA.U UP0, `(.L_x_1660) ;  /* 0x0000000100407547 */ /* 0x000fea000b800000 */
[----:B------:R-:W2:Y:S01]  /*2d10*/  LDCU.64 UR10, c[0x0][0x388] ;  /* 0x00007100ff0a77ac */ /* 0x000ea20008000a00 */
[C---:B-1----:R-:W-:Y:S02]  /*2d20*/  IMAD R12, R22.reuse, UR5, RZ ;  /* 0x00000005160c7c24 */ /* 0x042fe4000f8e02ff */
[----:B------:R-:W-:Y:S02]  /*2d30*/  IMAD.MOV.U32 R15, RZ, RZ, R13 ;  /* 0x000000ffff0f7224 */ /* 0x000fe400078e000d */
[----:B------:R-:W-:Y:S01]  /*2d40*/  IMAD R13, R23, UR4, R12 ;  /* 0x00000004170d7c24 */ /* 0x000fe2000f8e020c */
[----:B------:R-:W-:Y:S01]  /*2d50*/  MOV R12, UR4 ;  /* 0x00000004000c7c02 */ /* 0x000fe20008000f00 */
[----:B------:R-:W-:-:S03]  /*2d60*/  IMAD.WIDE.U32 R14, R22, UR4, R14 ;  /* 0x00000004160e7c25 */ /* 0x000fc6000f8e000e */
[----:B------:R-:W-:Y:S02]  /*2d70*/  LEA R12, R12, R1, 0x3 ;  /* 0x000000010c0c7211 */ /* 0x000fe400078e18ff */
[----:B------:R-:W-:Y:S02]  /*2d80*/  IADD3 R13, PT, PT, R15, R13, RZ ;  /* 0x0000000d0f0d7210 */ /* 0x000fe40007ffe0ff */
[----:B--2---:R-:W-:-:S04]  /*2d90*/  LEA R22, P0, R14, UR10, 0x3 ;  /* 0x0000000a0e167c11 */ /* 0x004fc8000f8018ff */
[----:B------:R-:W-:Y:S02]  /*2da0*/  LEA.HI.X R23, R14, UR11, R13, 0x3, P0 ;  /* 0x0000000b0e177c11 */ /* 0x000fe400080f1c0d */
[----:B------:R-:W2:Y:S04]  /*2db0*/  LDL.64 R12, [R12+0x18] ;  /* 0x000018000c0c7983 */ /* 0x000ea80000100a00 */
[----:B------:R-:W2:Y:S02]  /*2dc0*/  LDG.E.64 R14, desc[UR8][R22.64] ;  /* 0x00000008160e7981 */ /* 0x000ea4000c1e1b00 */
[----:B--2---:R-:W-:Y:S02]  /*2dd0*/  IMAD R15, R15, R12, RZ ;  /* 0x0000000c0f0f7224 */ /* 0x004fe400078e02ff */
[----:B------:R-:W-:-:S04]  /*2de0*/  IMAD.WIDE.U32 R32, R12, R14, R32 ;  /* 0x0000000e0c207225 */ /* 0x000fc800078e0020 */
[----:B------:R-:W-:-:S05]  /*2df0*/  IMAD R15, R13, R14, R15 ;  /* 0x0000000e0d0f7224 */ /* 0x000fca00078e020f */
[----:B------:R-:W-:-:S07]  /*2e00*/  IADD3 R33, PT, PT, R33, R15, RZ ;  /* 0x0000000f21217210 */ /* 0x000fce0007ffe0ff */
.L_x_1660:
[----:B------:R-:W-:Y:S05]  /*2e10*/  BSYNC.RECONVERGENT B0 ;  /* 0x0000000000007941 */ /* 0x000fea0003800200 */
.L_x_1659:
[----:B------:R-:W-:Y:S01]  /*2e20*/  UIADD3 UR7, UPT, UPT, -UR6, UR12, URZ ;  /* 0x0000000c06077290 */ /* 0x000fe2000fffe1ff */
[----:B------:R-:W-:Y:S01]  /*2e30*/  VIADD R12, R2, 0x180 ;  /* 0x00000180020c7836 */ /* 0x000fe20000000000 */
[----:B------:R-:W-:Y:S01]  /*2e40*/  BSSY.RECONVERGENT B0, `(.L_x_1665) ;  /* 0x00000d5000007945 */ /* 0x000fe20003800200 */
[----:B------:R-:W-:Y:S02]  /*2e50*/  MOV R14, R32 ;  /* 0x00000020000e7202 */ /* 0x000fe40000000f00 */
[----:B------:R-:W-:Y:S02]  /*2e60*/  MOV R15, R33 ;  /* 0x00000021000f7202 */ /* 0x000fe40000000f00 */
        /* <DEDUP_REMOVED lines=34> */
.L_x_1668:
        /* <DEDUP_REMOVED lines=53> */
[----:B------:R-:W-:Y:S01]  /*33e0*/  IMAD.IADD R23, R23, 0x1, R29 ;  /* 0x0000000117177824 */ /* 0x000fe200078e021d */
        /* <DEDUP_REMOVED lines=17> */
.L_x_1667:
        /* <DEDUP_REMOVED lines=11> */
[----:B------:R-:W-:Y:S02]  /*35b0*/  ULEA UR11, UR4, UR13, 0x3 ;  /* 0x0000000d040b7291 */ /* 0x000fe4000f8e18ff */
[----:B------:R-:W-:Y:S02]  /*35c0*/  IMAD R27, R23, UR4, R26 ;  /* 0x00000004171b7c24 */ /* 0x000fe4000f8e021a */
[----:B0-----:R-:W-:-:S05]  /*35d0*/  IMAD.WIDE.U32 R24, R22, UR4, R10 ;  /* 0x0000000416187c25 */ /* 0x001fca000f8e000a */
[----:B------:R-:W-:Y:S02]  /*35e0*/  IADD3 R25, PT, PT, R25, R27, RZ ;  /* 0x0000001b19197210 */ /* 0x000fe40007ffe0ff */
        /* <DEDUP_REMOVED lines=8> */
[----:B------:R-:W-:-:S05]  /*3670*/  IADD3 R28, P0, PT, R36, R31, RZ ;  /* 0x0000001f241c7210 */ /* 0x000fca0007f1e0ff */
[----:B------:R-:W-:Y:S02]  /*3680*/  IMAD.X R29, R37, 0x1, R35, P0 ;  /* 0x00000001251d7824 */ /* 0x000fe400000e0623 */
[----:B--2---:R-:W-:Y:S02]  /*3690*/  IMAD R27, R27, R24, RZ ;  /* 0x000000181b1b7224 */ /* 0x004fe400078e02ff */
[----:B------:R-:W-:-:S04]  /*36a0*/  IMAD.WIDE.U32 R32, R24, R26, R32 ;  /* 0x0000001a18207225 */ /* 0x000fc800078e0020 */
[----:B------:R-:W-:Y:S02]  /*36b0*/  IMAD R30, R25, R26, R27 ;  /* 0x0000001a191e7224 */ /* 0x000fe400078e021b */
[----:B------:R-:W2:Y:S04]  /*36c0*/  LDG.E.64 R24, desc[UR8][R28.64] ;  /* 0x000000081c187981 */ /* 0x000ea8000c1e1b00 */
[----:B------:R-:W2:Y:S01]  /*36d0*/  LDL.64 R26, [UR11+0x20] ;  /* 0x0000200bff1a7983 */ /* 0x000ea20008100a00 */
[----:B------:R-:W-:Y:S01]  /*36e0*/  IADD3 R33, PT, PT, R33, R30, RZ ;  /* 0x0000001e21217210 */ /* 0x000fe20007ffe0ff */
        /* <DEDUP_REMOVED lines=22> */
.L_x_1669:
        /* <DEDUP_REMOVED lines=35> */
.L_x_1670:
[----:B------:R-:W-:Y:S05]  /*3a80*/  BRA.U UP0, `(.L_x_1666) ;  /* 0x0000000100407547 */ /* 0x000fea000b800000 */
[----:B------:R-:W2:Y:S01]  /*3a90*/  LDCU.64 UR10, c[0x0][0x388] ;  /* 0x00007100ff0a77ac */ /* 0x000ea20008000a00 */
[----:B------:R-:W-:Y:S01]  /*3aa0*/  MOV R13, R11 ;  /* 0x0000000b000d7202 */ /* 0x000fe20000000f00 */
[C---:B-1----:R-:W-:Y:S02]  /*3ab0*/  IMAD R10, R22.reuse, UR5, RZ ;  /* 0x00000005160a7c24 */ /* 0x042fe4000f8e02ff */
[----:B------:R-:W-:-:S04]  /*3ac0*/  IMAD.WIDE.U32 R12, R22, UR4, R12 ;  /* 0x00000004160c7c25 */ /* 0x000fc8000f8e000c */
[----:B------:R-:W-:Y:S01]  /*3ad0*/  IMAD R11, R23, UR4, R10 ;  /* 0x00000004170b7c24 */ /* 0x000fe2000f8e020a */
[----:B------:R-:W-:-:S04]  /*3ae0*/  MOV R10, UR4 ;  /* 0x00000004000a7c02 */ /* 0x000fc80008000f00 */
[----:B------:R-:W-:Y:S01]  /*3af0*/  IADD3 R11, PT, PT, R13, R11, RZ ;  /* 0x0000000b0d0b7210 */ /* 0x000fe20007ffe0ff */
[----:B------:R-:W-:Y:S01]  /*3b00*/  IMAD.U32 R10, R10, 0x8, R1 ;  /* 0x000000080a0a7824 */ /* 0x000fe200078e0001 */
        /* <DEDUP_REMOVED lines=8> */
.L_x_1666:
[----:B------:R-:W-:Y:S05]  /*3b90*/  BSYNC.RECONVERGENT B0 ;  /* 0x0000000000007941 */ /* 0x000fea0003800200 */
.L_x_1665:
[----:B------:R-:W-:Y:S01]  /*3ba0*/  IADD3 R10, PT, PT, R2, 0x200, RZ ;  /* 0x00000200020a7810 */ /* 0x000fe20007ffe0ff */
[----:B------:R-:W-:Y:S01]  /*3bb0*/  BSSY.RECONVERGENT B0, `(.L_x_1671) ;  /* 0x00000d4000007945 */ /* 0x000fe20003800200 */
[----:B------:R-:W-:Y:S02]  /*3bc0*/  MOV R12, R32 ;  /* 0x00000020000c7202 */ /* 0x000fe40000000f00 */
[----:B------:R-:W-:Y:S02]  /*3bd0*/  ISETP.GE.U32.AND P0, PT, R10, UR7, PT ;  /* 0x000000070a007c0c */ /* 0x000fe4000bf06070 */
[----:B------:R-:W-:-:S11]  /*3be0*/  MOV R13, R33 ;  /* 0x00000021000d7202 */ /* 0x000fd60000000f00 */
        /* <DEDUP_REMOVED lines=33> */
.L_x_1674:
[----:B-1----:R-:W2:Y:S01]  /*3e00*/  LDL.64 R22, [R34+-0x10] ;  /* 0xfffff00022167983 */ /* 0x002ea20000100a00 */
[----:B------:R-:W-:-:S03]  /*3e10*/  IADD3 R26, P0, PT, R36, UR20, RZ ;  /* 0x00000014241a7c10 */ /* 0x000fc6000ff1e0ff */
[----:B0-----:R-:W2:Y:S01]  /*3e20*/  LDG.E.64 R24, desc[UR8][R36.64] ;  /* 0x0000000824187981 */ /* 0x001ea2000c1e1b00 */
[----:B------:R-:W-:-:S03]  /*3e30*/  IADD3.X R27, PT, PT, R37, UR15, RZ, P0, !PT ;  /* 0x0000000f251b7c10 */ /* 0x000fc600087fe4ff */
[----:B------:R-:W3:Y:S04]  /*3e40*/  LDL.64 R30, [R34+-0x8] ;  /* 0xfffff800221e7983 */ /* 0x000ee80000100a00 */
[----:B------:R-:W3:Y:S01]  /*3e50*/  LDG.E.64 R28, desc[UR8][R26.64] ;  /* 0x000000081a1c7981 */ /* 0x000ee2000c1e1b00 */
[----:B--2---:R-:W-:Y:S02]  /*3e60*/  IMAD R25, R25, R22, RZ ;  /* 0x0000001619197224 */ /* 0x004fe400078e02ff */
[----:B------:R-:W-:-:S04]  /*3e70*/  IMAD.WIDE.U32 R32, R22, R24, R32 ;  /* 0x0000001816207225 */ /* 0x000fc800078e0020 */
[----:B------:R-:W-:Y:S01]  /*3e80*/  IMAD R25, R23, R24, R25 ;  /* 0x0000001817197224 */ /* 0x000fe200078e0219 */
[----:B------:R-:W-:-:S04]  /*3e90*/  IADD3 R22, P0, PT, R26, UR20, RZ ;  /* 0x000000141a167c10 */ /* 0x000fc8000ff1e0ff */
[----:B------:R-:W-:Y:S01]  /*3ea0*/  IADD3 R33, PT, PT, R33, R25, RZ ;  /* 0x0000001921217210 */ /* 0x000fe20007ffe0ff */
[----:B---3--:R-:W-:Y:S01]  /*3eb0*/  IMAD R25, R29, R30, RZ ;  /* 0x0000001e1d197224 */ /* 0x008fe200078e02ff */
[----:B------:R-:W-:-:S03]  /*3ec0*/  IADD3.X R23, PT, PT, R27, UR15, RZ, P0, !PT ;  /* 0x0000000f1b177c10 */ /* 0x000fc600087fe4ff */
[-C--:B------:R-:W-:Y:S02]  /*3ed0*/  IMAD R27, R31, R28.reuse, R25 ;  /* 0x0000001c1f1b7224 */ /* 0x080fe400078e0219 */
[----:B------:R-:W-:Y:S01]  /*3ee0*/  IMAD.WIDE.U32 R28, R30, R28, R32 ;  /* 0x0000001c1e1c7225 */ /* 0x000fe200078e0020 */
[----:B------:R-:W2:Y:S01]  /*3ef0*/  LDG.E.64 R24, desc[UR8][R22.64] ;  /* 0x0000000816187981 */ /* 0x000ea2000c1e1b00 */
[----:B------:R-:W-:-:S03]  /*3f00*/  IADD3 R26, P0, PT, R22, UR20, RZ ;  /* 0x00000014161a7c10 */ /* 0x000fc6000ff1e0ff */
[----:B------:R-:W2:Y:S01]  /*3f10*/  LDL.64 R30, [R34] ;  /* 0x00000000221e7983 */ /* 0x000ea20000100a00 */
[----:B------:R-:W-:Y:S02]  /*3f20*/  IADD3 R29, PT, PT, R29, R27, RZ ;  /* 0x0000001b1d1d7210 */ /* 0x000fe40007ffe0ff */
        /* <DEDUP_REMOVED lines=15> */
[----:B------:R-:W-:Y:S01]  /*4020*/  IMAD.IADD R23, R23, 0x1, R31 ;  /* 0x0000000117177824 */ /* 0x000fe200078e021f */
        /* <DEDUP_REMOVED lines=33> */
[----:B------:R-:W-:-:S04]  /*4240*/  IMAD.WIDE.U32 R32, R26, R32, R22 ;  /* 0x000000201a207225 */ /* 0x000fc800078e0016 */
[----:B------:R-:W-:Y:S01]  /*4250*/  IMAD.IADD R33, R33, 0x1, R25 ;  /* 0x0000000121217824 */ /* 0x000fe200078e0219 */
[----:B------:R-:W-:Y:S06]  /*4260*/  BRA.U UP1, `(.L_x_1674) ;  /* 0xfffffff901e47547 */ /* 0x000fec000b83ffff */
.L_x_1673:
        /* <DEDUP_REMOVED lines=14> */
[----:B------:R-:W3:Y:S03]  /*4350*/  LDL.64 R28, [UR11+0x18] ;  /* 0x0000180bff1c7983 */ /* 0x000ee60008100a00 */
[----:B------:R-:W-:Y:S01]  /*4360*/  IADD3 R25, PT, PT, R25, R27, RZ ;  /* 0x0000001b19197210 */ /* 0x000fe20007ffe0ff */
[----:B------:R-:W4:Y:S01]  /*4370*/  LDL.64 R36, [UR11+0x30] ;  /* 0x0000300bff247983 */ /* 0x000f220008100a00 */
[----:B--2---:R-:W-:-:S04]  /*4380*/  LEA R30, P0, R24, UR16, 0x3 ;  /* 0x00000010181e7c11 */ /* 0x004fc8000f8018ff */
[----:B------:R-:W-:-:S05]  /*4390*/  LEA.HI.X R31, R24, UR17, R25, 0x3, P0 ;  /* 0x00000011181f7c11 */ /* 0x000fca00080f1c19 */
[----:B------:R-:W3:Y:S02]  /*43a0*/  LDG.E.64 R26, desc[UR8][R30.64] ;  /* 0x000000081e1a7981 */ /* 0x000ee4000c1e1b00 */
[----:B---3--:R-:W-:Y:S01]  /*43b0*/  IMAD R35, R27, R28, RZ ;  /* 0x0000001c1b237224 */ /* 0x008fe200078e02ff */
[----:B------:R-:W-:Y:S01]  /*43c0*/  SHF.L.U32 R27, R23, 0x3, RZ ;  /* 0x00000003171b7819 */ /* 0x000fe200000006ff */
[----:B------:R-:W-:-:S04]  /*43d0*/  IMAD.WIDE.U32 R24, R28, R26, R32 ;  /* 0x0000001a1c187225 */ /* 0x000fc800078e0020 */
[----:B------:R-:W-:Y:S02]  /*43e0*/  IMAD R35, R29, R26, R35 ;  /* 0x0000001a1d237224 */ /* 0x000fe400078e0223 */
[----:B------:R-:W-:-:S04]  /*43f0*/  IMAD.WIDE.U32 R28, R22, 0x8, RZ ;  /* 0x00000008161c7825 */ /* 0x000fc800078e00ff */
[----:B------:R-:W-:Y:S01]  /*4400*/  IMAD.IADD R29, R29, 0x1, R27 ;  /* 0x000000011d1d7824 */ /* 0x000fe200078e021b */
        /* <DEDUP_REMOVED lines=8> */
[----:B------:R-:W-:-:S04]  /*4490*/  IADD3 R26, P0, PT, R32, R28, RZ ;  /* 0x0000001c201a7210 */ /* 0x000fc80007f1e0ff */
[-C--:B------:R-:W-:Y:S02]  /*44a0*/  IADD3.X R27, PT, PT, R33, R29.reuse, RZ, P0, !PT ;  /* 0x0000001d211b7210 */ /* 0x080fe400007fe4ff */
[----:B------:R-:W-:Y:S01]  /*44b0*/  IADD3 R28, P0, PT, R26, R28, RZ ;  /* 0x0000001c1a1c7210 */ /* 0x000fe20007f1e0ff */
[----:B------:R-:W2:Y:S04]  /*44c0*/  LDL.64 R32, [UR11+0x28] ;  /* 0x0000280bff207983 */ /* 0x000ea80008100a00 */
[----:B------:R-:W2:Y:S01]  /*44d0*/  LDG.E.64 R30, desc[UR8][R26.64] ;  /* 0x000000081a1e7981 */ /* 0x000ea2000c1e1b00 */
[----:B------:R-:W-:-:S06]  /*44e0*/  IADD3.X R29, PT, PT, R27, R29, RZ, P0, !PT ;  /* 0x0000001d1b1d7210 */ /* 0x000fcc00007fe4ff */
[----:B------:R-:W4:Y:S01]  /*44f0*/  LDG.E.64 R28, desc[UR8][R28.64] ;  /* 0x000000081c1c7981 */ /* 0x000f22000c1e1b00 */
[----:B------:R-:W-:Y:S01]  /*4500*/  IMAD.IADD R25, R25, 0x1, R35 ;  /* 0x0000000119197824 */ /* 0x000fe200078e0223 */
        /* <DEDUP_REMOVED lines=10> */
.L_x_1675:
        /* <DEDUP_REMOVED lines=15> */
[----:B------:R-:W-:-:S04]  /*46a0*/  IMAD.WIDE.U32 R24, R22, UR4, R24 ;  /* 0x0000000416187c25 */ /* 0x000fc8000f8e0018 */
[----:B------:R-:W-:Y:S01]  /*46b0*/  IMAD.IADD R27, R25, 0x1, R27 ;  /* 0x00000001191b7824 */ /* 0x000fe200078e021b */
        /* <DEDUP_REMOVED lines=18> */
.L_x_1676:
[----:B------:R-:W-:Y:S05]  /*47e0*/  BRA.U UP0, `(.L_x_1672) ;  /* 0x0000000100407547 */ /* 0x000fea000b800000 */
[----:B------:R-:W2:Y:S01]  /*47f0*/  LDCU.64 UR10, c[0x0][0x388] ;  /* 0x00007100ff0a77ac */ /* 0x000ea20008000a00 */
[----:B------:R-:W-:Y:S01]  /*4800*/  MOV R11, R9 ;  /* 0x00000009000b7202 */ /* 0x000fe20000000f00 */
[C---:B-1----:R-:W-:Y:S02]  /*4810*/  IMAD R8, R22.reuse, UR5, RZ ;  /* 0x0000000516087c24 */ /* 0x042fe4000f8e02ff */
[----:B------:R-:W-:-:S04]  /*4820*/  IMAD.WIDE.U32 R10, R22, UR4, R10 ;  /* 0x00000004160a7c25 */ /* 0x000fc8000f8e000a */
[----:B------:R-:W-:Y:S01]  /*4830*/  IMAD R9, R23, UR4, R8 ;  /* 0x0000000417097c24 */ /* 0x000fe2000f8e0208 */
[----:B------:R-:W-:-:S03]  /*4840*/  MOV R8, UR4 ;  /* 0x0000000400087c02 */ /* 0x000fc60008000f00 */
[----:B------:R-:W-:Y:S01]  /*4850*/  IMAD.IADD R9, R11, 0x1, R9 ;  /* 0x000000010b097824 */ /* 0x000fe200078e0209 */
[----:B------:R-:W-:Y:S02]  /*4860*/  LEA R8, R8, R1, 0x3 ;  /* 0x0000000108087211 */ /* 0x000fe400078e18ff */
        /* <DEDUP_REMOVED lines=8> */
.L_x_1672:
[----:B------:R-:W-:Y:S05]  /*48f0*/  BSYNC.RECONVERGENT B0 ;  /* 0x0000000000007941 */ /* 0x000fea0003800200 */
.L_x_1671:
[----:B------:R-:W-:Y:S01]  /*4900*/  IADD3 R8, PT, PT, R2, 0x280, RZ ;  /* 0x0000028002087810 */ /* 0x000fe20007ffe0ff */
[----:B------:R-:W-:Y:S01]  /*4910*/  BSSY.RECONVERGENT B0, `(.L_x_1677) ;  /* 0x00000d4000007945 */ /* 0x000fe20003800200 */
[----:B------:R-:W-:Y:S01]  /*4920*/  MOV R10, R32 ;  /* 0x00000020000a7202 */ /* 0x000fe20000000f00 */
[----:B------:R-:W-:Y:S01]  /*4930*/  IMAD.MOV.U32 R11, RZ, RZ, R33 ;  /* 0x000000ffff0b7224 */ /* 0x000fe200078e0021 */
        /* <DEDUP_REMOVED lines=34> */
.L_x_1680:
        /* <DEDUP_REMOVED lines=15> */
[----:B------:R-:W-:Y:S01]  /*4c50*/  IADD3 R26, P0, PT, R22, UR20, RZ ;  /* 0x00000014161a7c10 */ /* 0x000fe2000ff1e0ff */
        /* <DEDUP_REMOVED lines=9> */
[----:B------:R-:W-:-:S03]  /*4cf0*/  IADD3 R24, P0, PT, R26, UR20, RZ ;  /* 0x000000141a187c10 */ /* 0x000fc6000ff1e0ff */
[----:B------:R-:W-:Y:S01]  /*4d00*/  IMAD.IADD R29, R29, 0x1, R25 ;  /* 0x000000011d1d7824 */ /* 0x000fe200078e0219 */
[----:B------:R-:W-:Y:S01]  /*4d10*/  IADD3.X R25, PT, PT, R27, UR15, RZ, P0, !PT ;  /* 0x0000000f1b197c10 */ /* 0x000fe200087fe4ff */
[----:B---3--:R-:W-:Y:S01]  /*4d20*/  IMAD R31, R33, R22, RZ ;  /* 0x00000016211f7224 */ /* 0x008fe200078e02ff */
[----:B------:R-:W-:-:S03]  /*4d30*/  IADD3 R30, P0, PT, R24, UR20, RZ ;  /* 0x00000014181e7c10 */ /* 0x000fc6000ff1e0ff */
[-C--:B------:R-:W-:Y:S01]  /*4d40*/  IMAD R31, R23, R32.reuse, R31 ;  /* 0x00000020171f7224 */ /* 0x080fe200078e021f */
[----:B------:R-:W2:Y:S01]  /*4d50*/  LDG.E.64 R26, desc[UR8][R24.64] ;  /* 0x00000008181a7981 */ /* 0x000ea2000c1e1b00 */
[----:B------:R-:W-:-:S03]  /*4d60*/  IMAD.WIDE.U32 R22, R22, R32, R28 ;  /* 0x0000002016167225 */ /* 0x000fc600078e001c */
[----:B------:R-:W2:Y:S02]  /*4d70*/  LDL.64 R28, [R34+0x10] ;  /* 0x00001000221c7983 */ /* 0x000ea40000100a00 */
        /* <DEDUP_REMOVED lines=37> */
.L_x_1679:
        /* <DEDUP_REMOVED lines=20> */
[----:B---3--:R-:W-:Y:S02]  /*5110*/  IMAD R35, R27, R28, RZ ;  /* 0x0000001c1b237224 */ /* 0x008fe400078e02ff */
[----:B------:R-:W-:-:S04]  /*5120*/  IMAD.WIDE.U32 R24, R28, R26, R32 ;  /* 0x0000001a1c187225 */ /* 0x000fc800078e0020 */
[----:B------:R-:W-:Y:S02]  /*5130*/  IMAD R35, R29, R26, R35 ;  /* 0x0000001a1d237224 */ /* 0x000fe400078e0223 */
[----:B------:R-:W-:-:S04]  /*5140*/  IMAD.WIDE.U32 R28, R22, 0x8, RZ ;  /* 0x00000008161c7825 */ /* 0x000fc800078e00ff */
[----:B------:R-:W-:Y:S01]  /*5150*/  IMAD.SHL.U32 R27, R23, 0x8, RZ ;  /* 0x00000008171b7824 */ /* 0x000fe200078e00ff */
[----:B------:R-:W-:-:S04]  /*5160*/  IADD3 R32, P0, PT, R30, R28, RZ ;  /* 0x0000001c1e207210 */ /* 0x000fc80007f1e0ff */
[----:B------:R-:W-:-:S04]  /*5170*/  IADD3 R29, PT, PT, R29, R27, RZ ;  /* 0x0000001b1d1d7210 */ /* 0x000fc80007ffe0ff */
        /* <DEDUP_REMOVED lines=8> */
[----:B------:R-:W-:Y:S02]  /*5200*/  IADD3.X R27, PT, PT, R33, R29, RZ, P0, !PT ;  /* 0x0000001d211b7210 */ /* 0x000fe400007fe4ff */
[----:B------:R-:W-:Y:S01]  /*5210*/  IADD3 R28, P0, PT, R26, R28, RZ ;  /* 0x0000001c1a1c7210 */ /* 0x000fe20007f1e0ff */
[----:B------:R-:W2:Y:S04]  /*5220*/  LDL.64 R32, [UR11+0x28] ;  /* 0x0000280bff207983 */ /* 0x000ea80008100a00 */
[----:B------:R-:W2:Y:S01]  /*5230*/  LDG.E.64 R30, desc[UR8][R26.64] ;  /* 0x000000081a1e7981 */ /* 0x000ea2000c1e1b00 */
[----:B------:R-:W-:-:S06]  /*5240*/  IMAD.X R29, R27, 0x1, R29, P0 ;  /* 0x000000011b1d7824 */ /* 0x000fcc00000e061d */
        /* <DEDUP_REMOVED lines=12> */
.L_x_1681:
        /* <DEDUP_REMOVED lines=35> */
.L_x_1682:
[----:B------:R-:W-:Y:S05]  /*5540*/  BRA.U UP0, `(.L_x_1678) ;  /* 0x0000000100407547 */ /* 0x000fea000b800000 */
[----:B------:R-:W2:Y:S01]  /*5550*/  LDCU.64 UR10, c[0x0][0x388] ;  /* 0x00007100ff0a77ac */ /* 0x000ea20008000a00 */
[----:B------:R-:W-:Y:S01]  /*5560*/  MOV R9, R7 ;  /* 0x0000000700097202 */ /* 0x000fe20000000f00 */
[C---:B-1----:R-:W-:Y:S02]  /*5570*/  IMAD R6, R22.reuse, UR5, RZ ;  /* 0x0000000516067c24 */ /* 0x042fe4000f8e02ff */
[----:B------:R-:W-:-:S04]  /*5580*/  IMAD.WIDE.U32 R8, R22, UR4, R8 ;  /* 0x0000000416087c25 */ /* 0x000fc8000f8e0008 */
[----:B------:R-:W-:Y:S02]  /*5590*/  IMAD R7, R23, UR4, R6 ;  /* 0x0000000417077c24 */ /* 0x000fe4000f8e0206 */
[----:B------:R-:W-:-:S03]  /*55a0*/  IMAD.U32 R6, RZ, RZ, UR4 ;  /* 0x00000004ff067e24 */ /* 0x000fc6000f8e00ff */
[----:B------:R-:W-:Y:S02]  /*55b0*/  IADD3 R7, PT, PT, R9, R7, RZ ;  /* 0x0000000709077210 */ /* 0x000fe40007ffe0ff */
        /* <DEDUP_REMOVED lines=9> */
.L_x_1678:
[----:B------:R-:W-:Y:S05]  /*5650*/  BSYNC.RECONVERGENT B0 ;  /* 0x0000000000007941 */ /* 0x000fea0003800200 */
.L_x_1677:
[----:B------:R-:W-:Y:S01]  /*5660*/  IADD3 R6, PT, PT, R2, 0x300, RZ ;  /* 0x0000030002067810 */ /* 0x000fe20007ffe0ff */
[----:B------:R-:W-:Y:S01]  /*5670*/  BSSY.RECONVERGENT B0, `(.L_x_1683) ;  /* 0x00000d4000007945 */ /* 0x000fe20003800200 */
[----:B------:R-:W-:Y:S01]  /*5680*/  IMAD.MOV.U32 R8, RZ, RZ, R32 ;  /* 0x000000ffff087224 */ /* 0x000fe200078e0020 */
        /* <DEDUP_REMOVED lines=35> */
.L_x_1686:
        /* <DEDUP_REMOVED lines=71> */
.L_x_1685:
        /* <DEDUP_REMOVED lines=52> */
.L_x_1687:
        /* <DEDUP_REMOVED lines=35> */
.L_x_1688:
        /* <DEDUP_REMOVED lines=17> */
.L_x_1684:
[----:B------:R-:W-:Y:S05]  /*63b0*/  BSYNC.RECONVERGENT B0 ;  /* 0x0000000000007941 */ /* 0x000fea0003800200 */
.L_x_1683:
[----:B------:R-:W-:Y:S01]  /*63c0*/  VIADD R4, R2, 0x380 ;  /* 0x0000038002047836 */ /* 0x000fe20000000000 */
[----:B------:R-:W-:Y:S01]  /*63d0*/  BSSY.RECONVERGENT B0, `(.L_x_1689) ;  /* 0x00000d3000007945 */ /* 0x000fe20003800200 */
[----:B------:R-:W-:-:S03]  /*63e0*/  MOV R5, R33 ;  /* 0x0000002100057202 */ /* 0x000fc60000000f00 */
        /* <DEDUP_REMOVED lines=23> */
[----:B------:R-:W-:Y:S01]  /*6560*/  CS2R R32, SRZ ;  /* 0x0000000000207805 */ /* 0x000fe2000001ff00 */
        /* <DEDUP_REMOVED lines=10> */
.L_x_1692:
[----:B-1----:R-:W2:Y:S01]  /*6610*/  LDL.64 R22, [R0+-0x10] ;  /* 0xfffff00000167983 */ /* 0x002ea20000100a00 */
[----:B------:R-:W-:-:S03]  /*6620*/  IADD3 R26, P0, PT, R34, UR20, RZ ;  /* 0x00000014221a7c10 */ /* 0x000fc6000ff1e0ff */
[----:B0-----:R-:W2:Y:S01]  /*6630*/  LDG.E.64 R24, desc[UR8][R34.64] ;  /* 0x0000000822187981 */ /* 0x001ea2000c1e1b00 */
        /* <DEDUP_REMOVED lines=16> */
[----:B------:R-:W-:Y:S01]  /*6740*/  IADD3.X R33, PT, PT, R23, UR15, RZ, P0, !PT ;  /* 0x0000000f17217c10 */ /* 0x000fe200087fe4ff */
[----:B------:R-:W-:-:S04]  /*6750*/  IMAD.IADD R29, R29, 0x1, R24 ;  /* 0x000000011d1d7824 */ /* 0x000fc800078e0218 */
        /* <DEDUP_REMOVED lines=23> */
[----:B------:R-:W4:Y:S03]  /*68d0*/  LDL.64 R30, [R0+0x20] ;  /* 0x00002000001e7983 */ /* 0x000f260000100a00 */
[----:B------:R-:W-:Y:S01]  /*68e0*/  IADD3 R29, PT, PT, R29, R27, RZ ;  /* 0x0000001b1d1d7210 */ /* 0x000fe20007ffe0ff */
        /* <DEDUP_REMOVED lines=15> */
[----:B------:R-:W-:-:S05]  /*69e0*/  IMAD.WIDE.U32 R24, R30, R24, R28 ;  /* 0x000000181e187225 */ /* 0x000fca00078e001c */
[----:B------:R-:W-:Y:S01]  /*69f0*/  IADD3 R25, PT, PT, R25, R27, RZ ;  /* 0x0000001b19197210 */ /* 0x000fe20007ffe0ff */
[----:B------:R-:W-:-:S05]  /*6a00*/  IMAD.U32 R27, RZ, RZ, UR18 ;  /* 0x00000012ff1b7e24 */ /* 0x000fca000f8e00ff */
[----:B------:R-:W-:Y:S01]  /*6a10*/  LEA R34, P0, R27, R34, 0x6 ;  /* 0x000000221b227211 */ /* 0x000fe200078030ff */
[----:B--2---:R-:W-:-:S04]  /*6a20*/  IMAD R23, R33, R36, RZ ;  /* 0x0000002421177224 */ /* 0x004fc800078e02ff */
[-C--:B------:R-:W-:Y:S02]  /*6a30*/  IMAD R23, R37, R32.reuse, R23 ;  /* 0x0000002025177224 */ /* 0x080fe400078e0217 */
[----:B------:R-:W-:Y:S01]  /*6a40*/  IMAD.WIDE.U32 R32, R36, R32, R24 ;  /* 0x0000002024207225 */ /* 0x000fe200078e0018 */
[----:B------:R-:W-:-:S04]  /*6a50*/  IADD3.X R35, PT, PT, R35, UR12, RZ, P0, !PT ;  /* 0x0000000c23237c10 */ /* 0x000fc800087fe4ff */
[----:B------:R-:W-:Y:S01]  /*6a60*/  IADD3 R33, PT, PT, R33, R23, RZ ;  /* 0x0000001721217210 */ /* 0x000fe20007ffe0ff */
[----:B------:R-:W-:Y:S06]  /*6a70*/  BRA.U UP1, `(.L_x_1692) ;  /* 0xfffffff901e47547 */ /* 0x000fec000b83ffff */
.L_x_1691:
        /* <DEDUP_REMOVED lines=13> */
[----:B------:R-:W-:-:S05]  /*6b50*/  IMAD R27, R23, UR4, R0 ;  /* 0x00000004171b7c24 */ /* 0x000fca000f8e0200 */
[----:B------:R-:W-:Y:S02]  /*6b60*/  IADD3 R25, PT, PT, R25, R27, RZ ;  /* 0x0000001b19197210 */ /* 0x000fe40007ffe0ff */
[----:B------:R-:W3:Y:S01]  /*6b70*/  LDL.64 R26, [UR11+0x18] ;  /* 0x0000180bff1a7983 */ /* 0x000ee20008100a00 */
[----:B--2---:R-:W-:-:S04]  /*6b80*/  LEA R34, P0, R24, UR16, 0x3 ;  /* 0x0000001018227c11 */ /* 0x004fc8000f8018ff */
[----:B------:R-:W-:-:S05]  /*6b90*/  LEA.HI.X R35, R24, UR17, R25, 0x3, P0 ;  /* 0x0000001118237c11 */ /* 0x000fca00080f1c19 */
[----:B------:R-:W3:Y:S01]  /*6ba0*/  LDG.E.64 R28, desc[UR8][R34.64] ;  /* 0x00000008221c7981 */ /* 0x000ee2000c1e1b00 */
[----:B------:R-:W-:Y:S01]  /*6bb0*/  SHF.L.U32 R31, R23, 0x3, RZ ;  /* 0x00000003171f7819 */ /* 0x000fe200000006ff */
[----:B------:R-:W-:-:S04]  /*6bc0*/  IMAD.WIDE.U32 R24, R22, 0x8, RZ ;  /* 0x0000000816187825 */ /* 0x000fc800078e00ff */
[----:B------:R-:W-:Y:S01]  /*6bd0*/  IMAD.IADD R25, R25, 0x1, R31 ;  /* 0x0000000119197824 */ /* 0x000fe200078e021f */
[----:B------:R-:W-:-:S04]  /*6be0*/  IADD3 R30, P0, PT, R34, R24, RZ ;  /* 0x00000018221e7210 */ /* 0x000fc80007f1e0ff */
[----:B------:R-:W-:Y:S02]  /*6bf0*/  IADD3.X R31, PT, PT, R35, R25, RZ, P0, !PT ;  /* 0x00000019231f7210 */ /* 0x000fe400007fe4ff */
[----:B------:R-:W2:Y:S01]  /*6c00*/  LDL.64 R34, [UR11+0x30] ;  /* 0x0000300bff227983 */ /* 0x000ea20008100a00 */
[----:B---3--:R-:W-:Y:S02]  /*6c10*/  IMAD R29, R29, R26, RZ ;  /* 0x0000001a1d1d7224 */ /* 0x008fe400078e02ff */
[----:B------:R-:W-:-:S04]  /*6c20*/  IMAD.WIDE.U32 R32, R26, R28, R32 ;  /* 0x0000001c1a207225 */ /* 0x000fc800078e0020 */
[----:B------:R-:W-:Y:S02]  /*6c30*/  IMAD R37, R27, R28, R29 ;  /* 0x0000001c1b257224 */ /* 0x000fe400078e021d */
[----:B------:R-:W3:Y:S04]  /*6c40*/  LDG.E.64 R28, desc[UR8][R30.64] ;  /* 0x000000081e1c7981 */ /* 0x000ee8000c1e1b00 */
[----:B------:R-:W3:Y:S01]  /*6c50*/  LDL.64 R26, [UR11+0x20] ;  /* 0x0000200bff1a7983 */ /* 0x000ee20008100a00 */
[----:B------:R-:W-:Y:S01]  /*6c60*/  IADD3 R33, PT, PT, R33, R37, RZ ;  /* 0x0000002521217210 */ /* 0x000fe20007ffe0ff */
[----:B---3--:R-:W-:-:S04]  /*6c70*/  IMAD R29, R29, R26, RZ ;  /* 0x0000001a1d1d7224 */ /* 0x008fc800078e02ff */
[-C--:B------:R-:W-:Y:S02]  /*6c80*/  IMAD R0, R27, R28.reuse, R29 ;  /* 0x0000001c1b007224 */ /* 0x080fe400078e021d */
[----:B------:R-:W-:Y:S01]  /*6c90*/  IMAD.WIDE.U32 R26, R26, R28, R32 ;  /* 0x0000001c1a1a7225 */ /* 0x000fe200078e0020 */
[-C--:B------:R-:W-:Y:S01]  /*6ca0*/  IADD3 R28, P0, PT, R30, R24.reuse, RZ ;  /* 0x000000181e1c7210 */ /* 0x080fe20007f1e0ff */
[----:B------:R-:W3:Y:S03]  /*6cb0*/  LDL.64 R32, [UR11+0x28] ;  /* 0x0000280bff207983 */ /* 0x000ee60008100a00 */
[----:B------:R-:W-:Y:S02]  /*6cc0*/  IADD3.X R29, PT, PT, R31, R25, RZ, P0, !PT ;  /* 0x000000191f1d7210 */ /* 0x000fe400007fe4ff */
[----:B------:R-:W-:-:S03]  /*6cd0*/  IADD3 R24, P0, PT, R28, R24, RZ ;  /* 0x000000181c187210 */ /* 0x000fc60007f1e0ff */
[----:B------:R-:W3:Y:S01]  /*6ce0*/  LDG.E.64 R30, desc[UR8][R28.64] ;  /* 0x000000081c1e7981 */ /* 0x000ee2000c1e1b00 */
[----:B------:R-:W-:-:S06]  /*6cf0*/  IADD3.X R25, PT, PT, R29, R25, RZ, P0, !PT ;  /* 0x000000191d197210 */ /* 0x000fcc00007fe4ff */
[----:B------:R-:W2:Y:S01]  /*6d00*/  LDG.E.64 R24, desc[UR8][R24.64] ;  /* 0x0000000818187981 */ /* 0x000ea2000c1e1b00 */
[----:B------:R-:W-:Y:S01]  /*6d10*/  IADD3 R27, PT, PT, R27, R0, RZ ;  /* 0x000000001b1b7210 */ /* 0x000fe20007ffe0ff */
        /* <DEDUP_REMOVED lines=10> */
.L_x_1693:
        /* <DEDUP_REMOVED lines=16> */
[----:B------:R-:W-:Y:S02]  /*6ec0*/  IADD3 R27, PT, PT, R25, R27, RZ ;  /* 0x0000001b191b7210 */ /* 0x000fe40007ffe0ff */
[----:B--2---:R-:W-:-:S04]  /*6ed0*/  LEA R34, P0, R24, UR16, 0x3 ;  /* 0x0000001018227c11 */ /* 0x004fc8000f8018ff */
        /* <DEDUP_REMOVED lines=17> */
.L_x_1694:
[----:B------:R-:W-:Y:S05]  /*6ff0*/  BRA.U UP0, `(.L_x_1690) ;  /* 0x0000000100407547 */ /* 0x000fea000b800000 */
[----:B------:R-:W2:Y:S01]  /*7000*/  LDCU.64 UR10, c[0x0][0x388] ;  /* 0x00007100ff0a77ac */ /* 0x000ea20008000a00 */
[----:B------:R-:W-:Y:S01]  /*7010*/  MOV R7, R21 ;  /* 0x0000001500077202 */ /* 0x000fe20000000f00 */
[C---:B-1----:R-:W-:Y:S02]  /*7020*/  IMAD R0, R22.reuse, UR5, RZ ;  /* 0x0000000516007c24 */ /* 0x042fe4000f8e02ff */
[----:B------:R-:W-:-:S04]  /*7030*/  IMAD.WIDE.U32 R6, R22, UR4, R6 ;  /* 0x0000000416067c25 */ /* 0x000fc8000f8e0006 */
[----:B------:R-:W-:Y:S01]  /*7040*/  IMAD R23, R23, UR4, R0 ;  /* 0x0000000417177c24 */ /* 0x000fe2000f8e0200 */
[----:B------:R-:W-:-:S04]  /*7050*/  MOV R0, UR4 ;  /* 0x0000000400007c02 */ /* 0x000fc80008000f00 */
        /* <DEDUP_REMOVED lines=10> */
.L_x_1690:
[----:B------:R-:W-:Y:S05]  /*7100*/  BSYNC.RECONVERGENT B0 ;  /* 0x0000000000007941 */ /* 0x000fea0003800200 */
.L_x_1689:
[----:B------:R-:W-:Y:S01]  /*7110*/  ISETP.GE.U32.AND P0, PT, R2, UR7, PT ;  /* 0x0000000702007c0c */ /* 0x000fe2000bf06070 */
[----:B------:R-:W-:Y:S04]  /*7120*/  BSSY.RECONVERGENT B0, `(.L_x_1695) ;  /* 0x0000033000007945 */ /* 0x000fe80003800200 */
[----:B------:R-:W-:Y:S08]  /*7130*/  BSSY.RELIABLE B1, `(.L_x_1696) ;  /* 0x000002b000017945 */ /* 0x000ff00003800100 */
[----:B------:R-:W-:Y:S05]  /*7140*/  @P0 BRA `(.L_x_1697) ;  /* 0x0000000000300947 */ /* 0x000fea0003800000 */
[----:B------:R-:W2:Y:S01]  /*7150*/  LDC.64 R6, c[0x0][0x3f0] ;  /* 0x0000fc00ff067b82 */ /* 0x000ea20000000a00 */
[----:B------:R-:W-:Y:S01]  /*7160*/  VIADD R21, R2, UR6 ;  /* 0x0000000602157c36 */ /* 0x000fe20008000000 */
[----:B------:R-:W-:-:S04]  /*7170*/  MOV R2, R3 ;  /* 0x0000000300027202 */ /* 0x000fc80000000f00 */
[----:B------:R-:W-:Y:S01]  /*7180*/  ISETP.GE.U32.AND P0, PT, R2, UR7, PT ;  /* 0x0000000702007c0c */ /* 0x000fe2000bf06070 */
[----:B--2---:R-:W-:-:S05]  /*7190*/  IMAD.WIDE.U32 R6, R21, 0x8, R6 ;  /* 0x0000000815067825 */ /* 0x004fca00078e0006 */
[----:B------:R2:W-:Y:S07]  /*71a0*/  STG.E.64 desc[UR8][R6.64], R18 ;  /* 0x0000001206007986 */ /* 0x0005ee000c101b08 */
[----:B------:R-:W-:Y:S05]  /*71b0*/  @P0 BRA `(.L_x_1698) ;  /* 0x0000000000300947 */ /* 0x000fea0003800000 */
[----:B--2---:R-:W2:Y:S01]  /*71c0*/  LDC.64 R6, c[0x0][0x3f0] ;  /* 0x0000fc00ff067b82 */ /* 0x004ea20000000a00 */
[C---:B------:R-:W-:Y:S02]  /*71d0*/  IADD3 R3, PT, PT, R2.reuse, UR6, RZ ;  /* 0x0000000602037c10 */ /* 0x040fe4000fffe0ff */
[----:B------:R-:W-:-:S03]  /*71e0*/  IADD3 R2, PT, PT, R2, 0x80, RZ ;  /* 0x0000008002027810 */ /* 0x000fc60007ffe0ff */
[----:B--2---:R-:W-:-:S05]  /*71f0*/  IMAD.WIDE.U32 R6, R3, 0x8, R6 ;  /* 0x0000000803067825 */ /* 0x004fca00078e0006 */
[----:B------:R2:W-:Y:S02]  /*7200*/  STG.E.64 desc[UR8][R6.64], R16 ;  /* 0x0000001006007986 */ /* 0x0005e4000c101b08 */
.L_x_1697:
[----:B------:R-:W-:-:S13]  /*7210*/  ISETP.GE.U32.AND P0, PT, R2, UR7, PT ;  /* 0x0000000702007c0c */ /* 0x000fda000bf06070 */
[----:B------:R-:W-:Y:S05]  /*7220*/  @P0 BRA `(.L_x_1699) ;  /* 0x0000000000300947 */ /* 0x000fea0003800000 */
[----:B--2---:R-:W2:Y:S01]  /*7230*/  LDC.64 R6, c[0x0][0x3f0] ;  /* 0x0000fc00ff067b82 */ /* 0x004ea20000000a00 */
[C---:B------:R-:W-:Y:S02]  /*7240*/  IADD3 R3, PT, PT, R2.reuse, UR6, RZ ;  /* 0x0000000602037c10 */ /* 0x040fe4000fffe0ff */
[----:B------:R-:W-:-:S03]  /*7250*/  IADD3 R2, PT, PT, R2, 0x80, RZ ;  /* 0x0000008002027810 */ /* 0x000fc60007ffe0ff */
[----:B--2---:R-:W-:-:S05]  /*7260*/  IMAD.WIDE.U32 R6, R3, 0x8, R6 ;  /* 0x0000000803067825 */ /* 0x004fca00078e0006 */
[----:B------:R3:W-:Y:S02]  /*7270*/  STG.E.64 desc[UR8][R6.64], R14 ;  /* 0x0000000e06007986 */ /* 0x0007e4000c101b08 */
.L_x_1698:
[----:B------:R-:W-:-:S13]  /*7280*/  ISETP.GE.U32.AND P0, PT, R2, UR7, PT ;  /* 0x0000000702007c0c */ /* 0x000fda000bf06070 */
[----:B------:R-:W-:Y:S05]  /*7290*/  @P0 BRA `(.L_x_1700) ;  /* 0x0000000000300947 */ /* 0x000fea0003800000 */
[----:B--23--:R-:W2:Y:S01]  /*72a0*/  LDC.64 R6, c[0x0][0x3f0] ;  /* 0x0000fc00ff067b82 */ /* 0x00cea20000000a00 */
[C---:B------:R-:W-:Y:S01]  /*72b0*/  VIADD R3, R2.reuse, UR6 ;  /* 0x0000000602037c36 */ /* 0x040fe20008000000 */
[----:B------:R-:W-:-:S03]  /*72c0*/  IADD3 R2, PT, PT, R2, 0x80, RZ ;  /* 0x0000008002027810 */ /* 0x000fc60007ffe0ff */
[----:B--2---:R-:W-:-:S05]  /*72d0*/  IMAD.WIDE.U32 R6, R3, 0x8, R6 ;  /* 0x0000000803067825 */ /* 0x004fca00078e0006 */
[----:B------:R3:W-:Y:S02]  /*72e0*/  STG.E.64 desc[UR8][R6.64], R12 ;  /* 0x0000000c06007986 */ /* 0x0007e4000c101b08 */
.L_x_1699:
[----:B------:R-:W-:-:S13]  /*72f0*/  ISETP.GE.U32.AND P0, PT, R2, UR7, PT ;  /* 0x0000000702007c0c */ /* 0x000fda000bf06070 */
[----:B------:R-:W-:Y:S05]  /*7300*/  @P0 BRA `(.L_x_1701) ;  /* 0x0000000000340947 */ /* 0x000fea0003800000 */
[----:B--23--:R-:W2:Y:S01]  /*7310*/  LDC.64 R6, c[0x0][0x3f0] ;  /* 0x0000fc00ff067b82 */ /* 0x00cea20000000a00 */
[C---:B------:R-:W-:Y:S02]  /*7320*/  IADD3 R3, PT, PT, R2.reuse, UR6, RZ ;  /* 0x0000000602037c10 */ /* 0x040fe4000fffe0ff */
[----:B------:R-:W-:-:S03]  /*7330*/  IADD3 R2, PT, PT, R2, 0x80, RZ ;  /* 0x0000008002027810 */ /* 0x000fc60007ffe0ff */
[----:B--2---:R-:W-:-:S05]  /*7340*/  IMAD.WIDE.U32 R6, R3, 0x8, R6 ;  /* 0x0000000803067825 */ /* 0x004fca00078e0006 */
[----:B------:R4:W-:Y:S02]  /*7350*/  STG.E.64 desc[UR8][R6.64], R10 ;  /* 0x0000000a06007986 */ /* 0x0009e4000c101b08 */
.L_x_1700:
[----:B------:R-:W-:-:S13]  /*7360*/  ISETP.GE.U32.AND P0, PT, R2, UR7, PT ;  /* 0x0000000702007c0c */ /* 0x000fda000bf06070 */
[----:B------:R-:W-:Y:S05]  /*7370*/  @P0 BREAK.RELIABLE B1 ;  /* 0x0000000000010942 */ /* 0x000fea0003800100 */
[----:B------:R-:W-:Y:S05]  /*7380*/  @P0 BRA `(.L_x_1702) ;  /* 0x0000000000300947 */ /* 0x000fea0003800000 */
[----:B--234-:R-:W2:Y:S01]  /*7390*/  LDC.64 R6, c[0x0][0x3f0] ;  /* 0x0000fc00ff067b82 */ /* 0x01cea20000000a00 */
[C---:B------:R-:W-:Y:S02]  /*73a0*/  IADD3 R3, PT, PT, R2.reuse, UR6, RZ ;  /* 0x0000000602037c10 */ /* 0x040fe4000fffe0ff */
[----:B------:R-:W-:-:S03]  /*73b0*/  IADD3 R2, PT, PT, R2, 0x80, RZ ;  /* 0x0000008002027810 */ /* 0x000fc60007ffe0ff */
[----:B--2---:R-:W-:-:S05]  /*73c0*/  IMAD.WIDE.U32 R6, R3, 0x8, R6 ;  /* 0x0000000803067825 */ /* 0x004fca00078e0006 */
[----:B------:R4:W-:Y:S02]  /*73d0*/  STG.E.64 desc[UR8][R6.64], R8 ;  /* 0x0000000806007986 */ /* 0x0009e4000c101b08 */
.L_x_1701:
[----:B------:R-:W-:Y:S05]  /*73e0*/  BSYNC.RELIABLE B1 ;  /* 0x0000000000017941 */ /* 0x000fea0003800100 */
.L_x_1696:
[----:B------:R-:W-:-:S13]  /*73f0*/  ISETP.GE.U32.AND P0, PT, R2, UR7, PT ;  /* 0x0000000702007c0c */ /* 0x000fda000bf06070 */
[----:B--234-:R-:W2:Y:S01]  /*7400*/  @!P0 LDC.64 R6, c[0x0][0x3f0] ;  /* 0x0000fc00ff068b82 */ /* 0x01cea20000000a00 */
[C---:B------:R-:W-:Y:S01]  /*7410*/  @!P0 VIADD R3, R2.reuse, UR6 ;  /* 0x0000000602038c36 */ /* 0x040fe20008000000 */
[----:B------:R-:W-:-:S03]  /*7420*/  @!P0 IADD3 R2, PT, PT, R2, 0x80, RZ ;  /* 0x0000008002028810 */ /* 0x000fc60007ffe0ff */
[----:B--2---:R-:W-:-:S05]  /*7430*/  @!P0 IMAD.WIDE.U32 R6, R3, 0x8, R6 ;  /* 0x0000000803068825 */ /* 0x004fca00078e0006 */
[----:B------:R2:W-:Y:S02]  /*7440*/  @!P0 STG.E.64 desc[UR8][R6.64], R4 ;  /* 0x0000000406008986 */ /* 0x0005e4000c101b08 */
.L_x_1702:
[----:B------:R-:W-:Y:S05]  /*7450*/  BSYNC.RECONVERGENT B0 ;  /* 0x0000000000007941 */ /* 0x000fea0003800200 */
.L_x_1695:
[----:B------:R-:W-:Y:S05]  /*7460*/  WARPSYNC.ALL ;  /* 0x0000000000007948 */ /* 0x000fea0003800000 */
[----:B------:R-:W-:-:S13]  /*7470*/  ISETP.GE.U32.AND P0, PT, R2, UR7, PT ;  /* 0x0000000702007c0c */ /* 0x000fda000bf06070 */
[----:B------:R-:W-:Y:S05]  /*7480*/  @P0 EXIT ;  /* 0x000000000000094d */ /* 0x000fea0003800000 */
[----:B--2---:R-:W2:Y:S01]  /*7490*/  LDC.64 R4, c[0x0][0x3f0] ;  /* 0x0000fc00ff047b82 */ /* 0x004ea20000000a00 */
[----:B------:R-:W-:-:S05]  /*74a0*/  IADD3 R3, PT, PT, R2, UR6, RZ ;  /* 0x0000000602037c10 */ /* 0x000fca000fffe0ff */
[----:B--2---:R-:W-:-:S05]  /*74b0*/  IMAD.WIDE.U32 R2, R3, 0x8, R4 ;  /* 0x0000000803027825 */ /* 0x004fca00078e0004 */
[----:B------:R-:W-:Y:S01]  /*74c0*/  STG.E.64 desc[UR8][R2.64], R32 ;  /* 0x0000002002007986 */ /* 0x000fe2000c101b08 */
[----:B------:R-:W-:Y:S05]  /*74d0*/  EXIT ;  /* 0x000000000000794d */ /* 0x000fea0003800000 */
.L_x_1646:
[----:B------:R-:W0:Y:S01]  /*74e0*/  S2R R3, SR_TID.X ;  /* 0x0000000000037919 */ /* 0x000e220000002100 */
[----:B------:R-:W1:Y:S01]  /*74f0*/  LDCU.64 UR4, c[0x0][0x3f8] ;  /* 0x00007f00ff0477ac */ /* 0x000e620008000a00 */
[----:B------:R-:W2:Y:S01]  /*7500*/  LDC.64 R24, c[0x0][0x398] ;  /* 0x0000e600ff187b82 */ /* 0x000ea20000000a00 */
[----:B------:R-:W3:Y:S07]  /*7510*/  LDCU.128 UR16, c[0x0][0x390] ;  /* 0x00007200ff1077ac */ /* 0x000eee0008000c00 */
[----:B------:R-:W4:Y:S08]  /*7520*/  LDC.64 R26, c[0x0][0x3a0] ;  /* 0x0000e800ff1a7b82 */ /* 0x000f300000000a00 */
[----:B------:R-:W4:Y:S01]  /*7530*/  LDC.64 R12, c[0x0][0x388] ;  /* 0x0000e200ff0c7b82 */ /* 0x000f220000000a00 */
[----:B-1----:R-:W-:-:S06]  /*7540*/  UIMAD.WIDE.U32 UR4, UR6, 0x8, UR4 ;  /* 0x00000008060478a5 */ /* 0x002fcc000f8e0004 */
[----:B------:R-:W-:Y:S01]  /*7550*/  MOV R30, UR4 ;  /* 0x00000004001e7c02 */ /* 0x000fe20008000f00 */
[----:B------:R-:W1:Y:S01]  /*7560*/  LDC.64 R28, c[0x0][0x3b0] ;  /* 0x0000ec00ff1c7b82 */ /* 0x000e620000000a00 */
[----:B------:R-:W-:-:S03]  /*7570*/  MOV R31, UR5 ;  /* 0x00000005001f7c02 */ /* 0x000fc60008000f00 */
[----:B0-----:R-:W-:Y:S01]  /*7580*/  IMAD.WIDE.U32 R30, R3, 0x10, R30 ;  /* 0x00000010031e7825 */ /* 0x001fe200078e001e */
[----:B--2---:R0:W-:Y:S03]  /*7590*/  STL.64 [R1+0x10], R24 ;  /* 0x0000101801007387 */ /* 0x0041e60000100a00 */
[----:B------:R-:W2:Y:S01]  /*75a0*/  LDC.64 R32, c[0x0][0x3c0] ;  /* 0x0000f000ff207b82 */ /* 0x000ea20000000a00 */
[----:B------:R-:W2:Y:S04]  /*75b0*/  LDG.E.128 R16, desc[UR8][R30.64] ;  /* 0x000000081e107981 */ /* 0x000ea8000c1e1d00 */
[----:B------:R-:W5:Y:S03]  /*75c0*/  LDG.E.128 R20, desc[UR8][R30.64+0x800] ;  /* 0x000800081e147981 */ /* 0x000f66000c1e1d00 */
[----:B------:R-:W2:Y:S01]  /*75d0*/  LDC.64 R34, c[0x0][0x3c8] ;  /* 0x0000f200ff227b82 */ /* 0x000ea20000000a00 */
[----:B------:R-:W5:Y:S04]  /*75e0*/  LDG.E.128 R4, desc[UR8][R30.64+0x1000] ;  /* 0x001000081e047981 */ /* 0x000f68000c1e1d00 */
[----:B------:R2:W5:Y:S03]  /*75f0*/  LDG.E.128 R8, desc[UR8][R30.64+0x1800] ;  /* 0x001800081e087981 */ /* 0x000566000c1e1d00 */
[----:B------:R-:W2:Y:S01]  /*7600*/  LDC.64 R36, c[0x0][0x3d0] ;  /* 0x0000f400ff247b82 */ /* 0x000ea20000000a00 */
[----:B---3--:R-:W-:Y:S01]  /*7610*/  UISETP.GE.U32.AND UP0, UPT, UR18, 0x1, UPT ;  /* 0x000000011200788c */ /* 0x008fe2000bf06070 */
[----:B----4-:R3:W-:Y:S01]  /*7620*/  STL.64 [R1+0x18], R26 ;  /* 0x0000181a01007387 */ /* 0x0107e20000100a00 */
[----:B------:R-:W-:-:S02]  /*7630*/  UIADD3 UR7, UPT, UPT, UR7, 0x28, URZ ;  /* 0x0000002807077890 */ /* 0x000fc4000fffe0ff */
[----:B------:R-:W-:Y:S01]  /*7640*/  UISETP.GE.AND.EX UP0, UPT, UR19, URZ, UPT, UP0 ;  /* 0x000000ff1300728c */ /* 0x000fe2000bf06300 */
[----:B------:R4:W-:Y:S02]  /*7650*/  STL.64 [R1], R12 ;  /* 0x0000000c01007387 */ /* 0x0009e40000100a00 */
[----:B0-----:R-:W0:Y:S02]  /*7660*/  LDC.64 R24, c[0x0][0x3d8] ;  /* 0x0000f600ff187b82 */ /* 0x001e240000000a00 */
[----:B-1----:R-:W-:Y:S04]  /*7670*/  STL.64 [R1+0x28], R28 ;  /* 0x0000281c01007387 */ /* 0x002fe80000100a00 */
[----:B--2---:R-:W-:Y:S02]  /*7680*/  STL.64 [R1+0x38], R32 ;  /* 0x0000382001007387 */ /* 0x004fe40000100a00 */
[----:B------:R-:W1:Y:S02]  /*7690*/  LDC.64 R30, c[0x0][0x3b8] ;  /* 0x0000ee00ff1e7b82 */ /* 0x000e640000000a00 */
[----:B------:R-:W-:Y:S06]  /*76a0*/  STL.64 [R1+0x40], R34 ;  /* 0x0000402201007387 */ /* 0x000fec0000100a00 */
[----:B---3--:R-:W2:Y:S01]  /*76b0*/  LDC.64 R26, c[0x0][0x3e0] ;  /* 0x0000f800ff1a7b82 */ /* 0x008ea20000000a00 */
[----:B------:R-:W-:Y:S07]  /*76c0*/  STL.64 [R1+0x48], R36 ;  /* 0x0000482401007387 */ /* 0x000fee0000100a00 */
[----:B------:R-:W3:Y:S01]  /*76d0*/  LDC.64 R2, c[0x0][0x3a8] ;  /* 0x0000ea00ff027b82 */ /* 0x000ee20000000a00 */
[----:B0-----:R-:W-:Y:S07]  /*76e0*/  STL.64 [R1+0x50], R24 ;  /* 0x0000501801007387 */ /* 0x001fee0000100a00 */
[----:B------:R-:W0:Y:S01]  /*76f0*/  LDC.64 R14, c[0x0][0x390] ;  /* 0x0000e400ff0e7b82 */ /* 0x000e220000000a00 */
[----:B-1----:R-:W-:Y:S07]  /*7700*/  STL.64 [R1+0x30], R30 ;  /* 0x0000301e01007387 */ /* 0x002fee0000100a00 */
[----:B----4-:R-:W1:Y:S01]  /*7710*/  LDC.64 R12, c[0x0][0x3e8] ;  /* 0x0000fa00ff0c7b82 */ /* 0x010e620000000a00 */
[----:B--2---:R-:W-:Y:S04]  /*7720*/  STL.64 [R1+0x58], R26 ;  /* 0x0000581a01007387 */ /* 0x004fe80000100a00 */
[----:B---3--:R-:W-:Y:S04]  /*7730*/  STL.64 [R1+0x20], R2 ;  /* 0x0000200201007387 */ /* 0x008fe80000100a00 */
[----:B0-----:R-:W-:Y:S04]  /*7740*/  STL.64 [R1+0x8], R14 ;  /* 0x0000080e01007387 */ /* 0x001fe80000100a00 */
[----:B-1----:R0:W-:Y:S02]  /*7750*/  STL.64 [R1+0x60], R12 ;  /* 0x0000600c01007387 */ /* 0x0021e40000100a00 */
[----:B0-----:R-:W-:Y:S01]  /*7760*/  CS2R R12, SRZ ;  /* 0x00000000000c7805 */ /* 0x001fe2000001ff00 */
[----:B------:R-:W-:-:S04]  /*7770*/  IMAD R3, R17, UR16, RZ ;  /* 0x0000001011037c24 */ /* 0x000fc8000f8e02ff */
[----:B------:R-:W-:Y:S01]  /*7780*/  IMAD R15, R16, UR17, R3 ;  /* 0x00000011100f7c24 */ /* 0x000fe2000f8e0203 */
[----:B------:R-:W-:Y:S06]  /*7790*/  BRA.U !UP0, `(.L_x_1703) ;  /* 0x0000000d08207547 */ /* 0x000fec000b800000 */
[----:B------:R-:W0:Y:S01]  /*77a0*/  LDCU UR15, c[0x0][0x398] ;  /* 0x00007300ff0f77ac */ /* 0x000e220008000800 */
[----:B------:R-:W-:Y:S01]  /*77b0*/  IMAD.WIDE.U32 R2, R16, UR16, RZ ;  /* 0x0000001010027c25 */ /* 0x000fe2000f8e00ff */
[----:B------:R-:W-:Y:S01]  /*77c0*/  CS2R R12, SRZ ;  /* 0x00000000000c7805 */ /* 0x000fe2000001ff00 */
[----:B------:R-:W-:-:S03]  /*77d0*/  UISETP.GE.U32.AND UP2, UPT, UR18, 0x8, UPT ;  /* 0x000000081200788c */ /* 0x000fc6000bf46070 */
[----:B------:R-:W-:Y:S01]  /*77e0*/  IADD3 R15, PT, PT, R3, R15, RZ ;  /* 0x0000000f030f7210 */ /* 0x000fe20007ffe0ff */
[----:B------:R-:W-:Y:S01]  /*77f0*/  UMOV UR4, URZ ;  /* 0x000000ff00047c82 */ /* 0x000fe20008000000 */
[----:B------:R-:W-:Y:S01]  /*7800*/  UISETP.GE.U32.AND.EX UP2, UPT, UR19, URZ, UPT, UP2 ;  /* 0x000000ff1300728c */ /* 0x000fe2000bf46120 */
[----:B------:R-:W-:Y:S01]  /*7810*/  UMOV UR5, URZ ;  /* 0x000000ff00057c82 */ /* 0x000fe20008000000 */
[----:B0-----:R-:W-:-:S04]  /*7820*/  ULOP3.LUT UR20, UR15, 0x7, URZ, 0xc0, !UPT ;  /* 0x000000070f147892 */ /* 0x001fc8000f8ec0ff */
[----:B------:R-:W-:-:S04]  /*7830*/  UISETP.NE.U32.AND UP1, UPT, UR20, URZ, UPT ;  /* 0x000000ff1400728c */ /* 0x000fc8000bf25070 */
[----:B------:R-:W-:Y:S01]  /*7840*/  UISETP.NE.AND.EX UP1, UPT, URZ, URZ, UPT, UP1 ;  /* 0x000000ffff00728c */ /* 0x000fe2000bf25310 */
[----:B------:R-:W-:Y:S10]  /*7850*/  BRA.U !UP2, `(.L_x_1704) ;  /* 0x000000050a547547 */ /* 0x000ff4000b800000 */
[----:B------:R-:W0:Y:S01]  /*7860*/  LDCU.64 UR10, c[0x0][0x388] ;  /* 0x00007100ff0a77ac */ /* 0x000e220008000a00 */
[----:B------:R-:W-:Y:S01]  /*7870*/  CS2R R12, SRZ ;  /* 0x00000000000c7805 */ /* 0x000fe2000001ff00 */
[----:B------:R-:W1:Y:S01]  /*7880*/  LDCU.64 UR16, c[0x0][0x3e0] ;  /* 0x00007c00ff1077ac */ /* 0x000e620008000a00 */
[----:B------:R-:W-:Y:S02]  /*7890*/  ULOP3.LUT UR4, UR18, 0xfffffff8, URZ, 0xc0, !UPT ;  /* 0xfffffff812047892 */ /* 0x000fe4000f8ec0ff */
[----:B------:R-:W-:Y:S01]  /*78a0*/  ULOP3.LUT UR5, UR19, 0x7fffffff, URZ, 0xc0, !UPT ;  /* 0x7fffffff13057892 */ /* 0x000fe2000f8ec0ff */
[----:B------:R-:W-:Y:S01]  /*78b0*/  UMOV UR12, UR7 ;  /* 0x00000007000c7c82 */ /* 0x000fe20008000000 */
[----:B0-----:R-:W-:-:S03]  /*78c0*/  LEA R16, P0, R2, UR10, 0x3 ;  /* 0x0000000a02107c11 */ /* 0x001fc6000f8018ff */
[----:B------:R-:W-:Y:S01]  /*78d0*/  UMOV UR10, UR4 ;  /* 0x00000004000a7c82 */ /* 0x000fe20008000000 */
[----:B------:R-:W-:Y:S01]  /*78e0*/  LEA.HI.X R17, R2, UR11, R15, 0x3, P0 ;  /* 0x0000000b02117c11 */ /* 0x000fe200080f1c0f */
[----:B-1----:R-:W-:Y:S02]  /*78f0*/  USHF.L.U64.HI UR18, UR16, 0x3, UR17 ;  /* 0x0000000310127899 */ /* 0x002fe40008010211 */
[----:B------:R-:W-:Y:S02]  /*7900*/  USHF.L.U32 UR19, UR16, 0x3, URZ ;  /* 0x0000000310137899 */ /* 0x000fe400080006ff */
[----:B------:R-:W-:Y:S01]  /*7910*/  USHF.L.U64.HI UR13, UR16, 0x6, UR17 ;  /* 0x00000006100d7899 */ /* 0x000fe20008010211 */
[----:B------:R-:W-:-:S11]  /*7920*/  UMOV UR11, UR5 ;  /* 0x00000005000b7c82 */ /* 0x000fd60008000000 */
.L_x_1705:
[----:B------:R-:W2:Y:S04]  /*7930*/  LDL.64 R34, [UR12+-0x10] ;  /* 0xfffff00cff227983 */ /* 0x000ea80008100a00 */
[----:B------:R-:W2:Y:S01]  /*7940*/  LDG.E.64 R32, desc[UR8][R16.64] ;  /* 0x0000000810207981 */ /* 0x000ea2000c1e1b00 */
[----:B------:R-:W-:-:S03]  /*7950*/  IADD3 R36, P0, PT, R16, UR19, RZ ;  /* 0x0000001310247c10 */ /* 0x000fc6000ff1e0ff */
[----:B------:R-:W3:Y:S01]  /*7960*/  LDL.64 R24, [UR12+-0x8] ;  /* 0xfffff80cff187983 */ /* 0x000ee20008100a00 */
[----:B------:R-:W-:-:S05]  /*7970*/  IADD3.X R37, PT, PT, R17, UR18, RZ, P0, !PT ;  /* 0x0000001211257c10 */ /* 0x000fca00087fe4ff */
[----:B------:R-:W3:Y:S01]  /*7980*/  LDG.E.64 R26, desc[UR8][R36.64] ;  /* 0x00000008241a7981 */ /* 0x000ee2000c1e1b00 */
[----:B------:R-:W-:-:S04]  /*7990*/  IADD3 R28, P0, PT, R36, UR19, RZ ;  /* 0x00000013241c7c10 */ /* 0x000fc8000ff1e0ff */
[----:B------:R-:W-:Y:S02]  /*79a0*/  IADD3.X R29, PT, PT, R37, UR18, RZ, P0, !PT ;  /* 0x00000012251d7c10 */ /* 0x000fe400087fe4ff */
[----:B------:R-:W4:Y:S01]  /*79b0*/  LDL.64 R36, [UR12+0x28] ;  /* 0x0000280cff247983 */ /* 0x000f220008100a00 */
[----:B--2---:R-:W-:Y:S02]  /*79c0*/  IMAD R33, R33, R34, RZ ;  /* 0x0000002221217224 */ /* 0x004fe400078e02ff */
[-C--:B------:R-:W-:Y:S02]  /*79d0*/  IMAD.WIDE.U32 R30, R34, R32.reuse, R12 ;  /* 0x00000020221e7225 */ /* 0x080fe400078e000c */
[----:B------:R-:W2:Y:S02]  /*79e0*/  LDL.64 R12, [UR12] ;  /* 0x0000000cff0c7983 */ /* 0x000ea40008100a00 */
[----:B------:R-:W-:Y:S02]  /*79f0*/  IMAD R35, R35, R32, R33 ;  /* 0x0000002023237224 */ /* 0x000fe400078e0221 */
[----:B------:R0:W2:Y:S01]  /*7a00*/  LDG.E.64 R32, desc[UR8][R28.64] ;  /* 0x000000081c207981 */ /* 0x0000a2000c1e1b00 */
[----:B------:R-:W-:Y:S01]  /*7a10*/  IADD3 R34, P0, PT, R28, UR19, RZ ;  /* 0x000000131c227c10 */ /* 0x000fe2000ff1e0ff */
[----:B------:R-:W-:-:S02]  /*7a20*/  IMAD.IADD R31, R31, 0x1, R35 ;  /* 0x000000011f1f7824 */ /* 0x000fc400078e0223 */
[----:B---3--:R-:W-:Y:S01]  /*7a30*/  IMAD R27, R27, R24, RZ ;  /* 0x000000181b1b7224 */ /* 0x008fe200078e02ff */
[----:B------:R-:W-:Y:S01]  /*7a40*/  IADD3.X R35, PT, PT, R29, UR18, RZ, P0, !PT ;  /* 0x000000121d237c10 */ /* 0x000fe200087fe4ff */
[----:B------:R-:W-:-:S04]  /*7a50*/  IMAD.WIDE.U32 R30, R24, R26, R30 ;  /* 0x0000001a181e7225 */ /* 0x000fc800078e001e */
[----:B------:R-:W-:Y:S02]  /*7a60*/  IMAD R0, R25, R26, R27 ;  /* 0x0000001a19007224 */ /* 0x000fe400078e021b */
[----:B------:R1:W3:Y:S04]  /*7a70*/  LDG.E.64 R26, desc[UR8][R34.64] ;  /* 0x00000008221a7981 */ /* 0x0002e8000c1e1b00 */
[----:B------:R-:W3:Y:S01]  /*7a80*/  LDL.64 R24, [UR12+0x8] ;  /* 0x0000080cff187983 */ /* 0x000ee20008100a00 */
[----:B0-----:R-:W-:Y:S02]  /*7a90*/  IADD3 R28, P0, PT, R34, UR19, RZ ;  /* 0x00000013221c7c10 */ /* 0x001fe4000ff1e0ff */
[----:B------:R-:W-:Y:S02]  /*7aa0*/  IADD3 R31, PT, PT, R31, R0, RZ ;  /* 0x000000001f1f7210 */ /* 0x000fe40007ffe0ff */
[----:B------:R-:W-:Y:S01]  /*7ab0*/  IADD3.X R29, PT, PT, R35, UR18, RZ, P0, !PT ;  /* 0x00000012231d7c10 */ /* 0x000fe200087fe4ff */
[----:B--2---:R-:W-:-:S04]  /*7ac0*/  IMAD R33, R33, R12, RZ ;  /* 0x0000000c21217224 */ /* 0x004fc800078e02ff */
[-C--:B------:R-:W-:Y:S02]  /*7ad0*/  IMAD R0, R13, R32.reuse, R33 ;  /* 0x000000200d007224 */ /* 0x080fe400078e0221 */
[----:B------:R-:W-:Y:S02]  /*7ae0*/  IMAD.WIDE.U32 R32, R12, R32, R30 ;  /* 0x000000200c207225 */ /* 0x000fe400078e001e */
[----:B------:R-:W2:Y:S04]  /*7af0*/  LDG.E.64 R30, desc[UR8][R28.64] ;  /* 0x000000081c1e7981 */ /* 0x000ea8000c1e1b00 */
[----:B------:R-:W2:Y:S01]  /*7b00*/  LDL.64 R12, [UR12+0x10] ;  /* 0x0000100cff0c7983 */ /* 0x000ea20008100a00 */
[----:B-1----:R-:W-:Y:S02]  /*7b10*/  IADD3 R35, PT, PT, R33, R0, RZ ;  /* 0x0000000021237210 */ /* 0x002fe40007ffe0ff */
[----:B------:R-:W-:Y:S01]  /*7b20*/  MOV R34, R32 ;  /* 0x0000002000227202 */ /* 0x000fe20000000f00 */
[----:B---3--:R-:W-:Y:S01]  /*7b30*/  IMAD R27, R27, R24, RZ ;  /* 0x000000181b1b7224 */ /* 0x008fe200078e02ff */
[----:B------:R-:W-:-:S03]  /*7b40*/  IADD3 R32, P0, PT, R28, UR19, RZ ;  /* 0x000000131c207c10 */ /* 0x000fc6000ff1e0ff */
[-C--:B------:R-:W-:Y:S01]  /*7b50*/  IMAD R27, R25, R26.reuse, R27 ;  /* 0x0000001a191b7224 */ /* 0x080fe200078e021b */
[----:B------:R-:W-:Y:S01]  /*7b60*/  IADD3.X R33, PT, PT, R29, UR18, RZ, P0, !PT ;  /* 0x000000121d217c10 */ /* 0x000fe200087fe4ff */
[----:B------:R-:W-:Y:S01]  /*7b70*/  IMAD.WIDE.U32 R24, R24, R26, R34 ;  /* 0x0000001a18187225 */ /* 0x000fe200078e0022 */
[----:B------:R-:W-:Y:S01]  /*7b80*/  IADD3 R34, P0, PT, R32, UR19, RZ ;  /* 0x0000001320227c10 */ /* 0x000fe2000ff1e0ff */
[----:B------:R-:W3:Y:S03]  /*7b90*/  LDL.64 R28, [UR12+0x18] ;  /* 0x0000180cff1c7983 */ /* 0x000ee60008100a00 */
[----:B------:R-:W-:Y:S02]  /*7ba0*/  IADD3 R25, PT, PT, R25, R27, RZ ;  /* 0x0000001b19197210 */ /* 0x000fe40007ffe0ff */
[----:B------:R0:W3:Y:S01]  /*7bb0*/  LDG.E.64 R26, desc[UR8][R32.64] ;  /* 0x00000008201a7981 */ /* 0x0000e2000c1e1b00 */
[----:B------:R-:W-:-:S02]  /*7bc0*/  IADD3.X R35, PT, PT, R33, UR18, RZ, P0, !PT ;  /* 0x0000001221237c10 */ /* 0x000fc400087fe4ff */
[----:B0-----:R-:W-:-:S04]  /*7bd0*/  IADD3 R32, P0, PT, R34, UR19, RZ ;  /* 0x0000001322207c10 */ /* 0x001fc8000ff1e0ff */
[----:B------:R-:W-:-:S06]  /*7be0*/  IADD3.X R33, PT, PT, R35, UR18, RZ, P0, !PT ;  /* 0x0000001223217c10 */ /* 0x000fcc00087fe4ff */
[----:B------:R-:W4:Y:S01]  /*7bf0*/  LDG.E.64 R32, desc[UR8][R32.64] ;  /* 0x0000000820207981 */ /* 0x000f22000c1e1b00 */
[----:B--2---:R-:W-:-:S04]  /*7c00*/  IMAD R31, R31, R12, RZ ;  /* 0x0000000c1f1f7224 */ /* 0x004fc800078e02ff */
[-C--:B------:R-:W-:Y:S02]  /*7c10*/  IMAD R0, R13, R30.reuse, R31 ;  /* 0x0000001e0d007224 */ /* 0x080fe400078e021f */
[----:B------:R-:W-:Y:S02]  /*7c20*/  IMAD.WIDE.U32 R30, R12, R30, R24 ;  /* 0x0000001e0c1e7225 */ /* 0x000fe400078e0018 */
[----:B------:R-:W2:Y:S04]  /*7c30*/  LDG.E.64 R24, desc[UR8][R34.64] ;  /* 0x0000000822187981 */ /* 0x000ea8000c1e1b00 */
[----:B------:R-:W2:Y:S01]  /*7c40*/  LDL.64 R12, [UR12+0x20] ;  /* 0x0000200cff0c7983 */ /* 0x000ea20008100a00 */
[----:B------:R-:W-:Y:S01]  /*7c50*/  IADD3 R31, PT, PT, R31, R0, RZ ;  /* 0x000000001f1f7210 */ /* 0x000fe20007ffe0ff */
[----:B---3--:R-:W-:-:S04]  /*7c60*/  IMAD R27, R27, R28, RZ ;  /* 0x0000001c1b1b7224 */ /* 0x008fc800078e02ff */
[-C--:B------:R-:W-:Y:S02]  /*7c70*/  IMAD R29, R29, R26.reuse, R27 ;  /* 0x0000001a1d1d7224 */ /* 0x080fe400078e021b */
[----:B------:R-:W-:Y:S01]  /*7c80*/  IMAD.WIDE.U32 R26, R28, R26, R30 ;  /* 0x0000001a1c1a7225 */ /* 0x000fe200078e001e */
[----:B------:R-:W-:-:S03]  /*7c90*/  UIADD3 UR10, UP2, UPT, UR10, -0x8, URZ ;  /* 0xfffffff80a0a7890 */ /* 0x000fc6000ff5e0ff */
[----:B------:R-:W-:Y:S01]  /*7ca0*/  IMAD.IADD R27, R27, 0x1, R29 ;  /* 0x000000011b1b7824 */ /* 0x000fe200078e021d */
[----:B------:R-:W-:Y:S02]  /*7cb0*/  UIADD3.X UR11, UPT, UPT, UR11, -0x1, URZ, UP2, !UPT ;  /* 0xffffffff0b0b7890 */ /* 0x000fe400097fe4ff */
[----:B------:R-:W-:-:S04]  /*7cc0*/  UISETP.NE.U32.AND UP2, UPT, UR10, URZ, UPT ;  /* 0x000000ff0a00728c */ /* 0x000fc8000bf45070 */
[----:B------:R-:W-:Y:S02]  /*7cd0*/  UISETP.NE.AND.EX UP2, UPT, UR11, URZ, UPT, UP2 ;  /* 0x000000ff0b00728c */ /* 0x000fe4000bf45320 */
[----:B------:R-:W-:Y:S01]  /*7ce0*/  UIADD3 UR12, UPT, UPT, UR12, 0x40, URZ ;  /* 0x000000400c0c7890 */ /* 0x000fe2000fffe0ff */
[----:B--2---:R-:W-:-:S04]  /*7cf0*/  IMAD R25, R25, R12, RZ ;  /* 0x0000000c19197224 */ /* 0x004fc800078e02ff */
[-C--:B------:R-:W-:Y:S02]  /*7d00*/  IMAD R25, R13, R24.reuse, R25 ;  /* 0x000000180d197224 */ /* 0x080fe400078e0219 */
[----:B------:R-:W-:Y:S01]  /*7d10*/  IMAD.WIDE.U32 R12, R12, R24, R26 ;  /* 0x000000180c0c7225 */ /* 0x000fe200078e001a */
[----:B------:R-:W-:-:S04]  /*7d20*/  MOV R27, UR16 ;  /* 0x00000010001b7c02 */ /* 0x000fc80008000f00 */
[----:B------:R-:W-:Y:S01]  /*7d30*/  IADD3 R13, PT, PT, R13, R25, RZ ;  /* 0x000000190d0d7210 */ /* 0x000fe20007ffe0ff */
[----:B----4-:R-:W-:Y:S01]  /*7d40*/  IMAD R25, R33, R36, RZ ;  /* 0x0000002421197224 */ /* 0x010fe200078e02ff */
[----:B------:R-:W-:-:S03]  /*7d50*/  LEA R16, P0, R27, R16, 0x6 ;  /* 0x000000101b107211 */ /* 0x000fc600078030ff */
[-C--:B------:R-:W-:Y:S02]  /*7d60*/  IMAD R25, R37, R32.reuse, R25 ;  /* 0x0000002025197224 */ /* 0x080fe400078e0219 */
[----:B------:R-:W-:Y:S01]  /*7d70*/  IMAD.WIDE.U32 R12, R36, R32, R12 ;  /* 0x00000020240c7225 */ /* 0x000fe200078e000c */
[----:B------:R-:W-:-:S04]  /*7d80*/  IADD3.X R17, PT, PT, R17, UR13, RZ, P0, !PT ;  /* 0x0000000d11117c10 */ /* 0x000fc800087fe4ff */
[----:B------:R-:W-:Y:S01]  /*7d90*/  IADD3 R13, PT, PT, R13, R25, RZ ;  /* 0x000000190d0d7210 */ /* 0x000fe20007ffe0ff */
[----:B------:R-:W-:Y:S06]  /*7da0*/  BRA.U UP2, `(.L_x_1705) ;  /* 0xfffffff902e07547 */ /* 0x000fec000b83ffff */
.L_x_1704:
        /* <DEDUP_REMOVED lines=11> */
[----:B------:R-:W-:Y:S01]  /*7e60*/  ULEA UR11, UR4, UR14, 0x3 ;  /* 0x0000000e040b7291 */ /* 0x000fe2000f8e18ff */
[----:B------:R-:W-:Y:S02]  /*7e70*/  IMAD.SHL.U32 R29, R17, 0x8, RZ ;  /* 0x00000008111d7824 */ /* 0x000fe400078e00ff */
[----:B------:R-:W-:-:S04]  /*7e80*/  IMAD.WIDE.U32 R26, R16, UR4, R14 ;  /* 0x00000004101a7c25 */ /* 0x000fc8000f8e000e */
[----:B------:R-:W-:Y:S02]  /*7e90*/  IMAD R25, R17, UR4, R0 ;  /* 0x0000000411197c24 */ /* 0x000fe4000f8e0200 */
[----:B------:R-:W2:Y:S03]  /*7ea0*/  LDL.64 R34, [UR11+0x20] ;  /* 0x0000200bff227983 */ /* 0x000ea60008100a00 */
[----:B------:R-:W-:Y:S01]  /*7eb0*/  IADD3 R27, PT, PT, R27, R25, RZ ;  /* 0x000000191b1b7210 */ /* 0x000fe20007ffe0ff */
[----:B------:R-:W-:Y:S01]  /*7ec0*/  IMAD.WIDE.U32 R24, R16, 0x8, RZ ;  /* 0x0000000810187825 */ /* 0x000fe200078e00ff */
[----:B-1----:R-:W-:-:S04]  /*7ed0*/  LEA R36, P0, R26, UR12, 0x3 ;  /* 0x0000000c1a247c11 */ /* 0x002fc8000f8018ff */
[----:B------:R-:W-:Y:S02]  /*7ee0*/  LEA.HI.X R37, R26, UR13, R27, 0x3, P0 ;  /* 0x0000000d1a257c11 */ /* 0x000fe400080f1c1b */
[----:B------:R-:W3:Y:S01]  /*7ef0*/  LDL.64 R26, [UR11+0x18] ;  /* 0x0000180bff1a7983 */ /* 0x000ee20008100a00 */
[----:B------:R-:W-:Y:S02]  /*7f00*/  IADD3 R25, PT, PT, R25, R29, RZ ;  /* 0x0000001d19197210 */ /* 0x000fe40007ffe0ff */
[----:B------:R-:W-:Y:S01]  /*7f10*/  IADD3 R28, P0, PT, R36, R24, RZ ;  /* 0x00000018241c7210 */ /* 0x000fe20007f1e0ff */
[----:B------:R-:W3:Y:S03]  /*7f20*/  LDG.E.64 R30, desc[UR8][R36.64] ;  /* 0x00000008241e7981 */ /* 0x000ee6000c1e1b00 */
[----:B------:R-:W-:-:S05]  /*7f30*/  IADD3.X R29, PT, PT, R37, R25, RZ, P0, !PT ;  /* 0x00000019251d7210 */ /* 0x000fca00007fe4ff */
[----:B------:R-:W2:Y:S01]  /*7f40*/  LDG.E.64 R32, desc[UR8][R28.64] ;  /* 0x000000081c207981 */ /* 0x000ea2000c1e1b00 */
[----:B---3--:R-:W-:Y:S02]  /*7f50*/  IMAD R31, R31, R26, RZ ;  /* 0x0000001a1f1f7224 */ /* 0x008fe400078e02ff */
[----:B------:R-:W-:Y:S01]  /*7f60*/  IMAD.WIDE.U32 R12, R26, R30, R12 ;  /* 0x0000001e1a0c7225 */ /* 0x000fe200078e000c */
[----:B------:R-:W-:-:S03]  /*7f70*/  IADD3 R26, P0, PT, R28, R24, RZ ;  /* 0x000000181c1a7210 */ /* 0x000fc60007f1e0ff */
[----:B------:R-:W-:Y:S01]  /*7f80*/  IMAD R31, R27, R30, R31 ;  /* 0x0000001e1b1f7224 */ /* 0x000fe200078e021f */
[----:B------:R-:W-:-:S04]  /*7f90*/  IADD3.X R27, PT, PT, R29, R25, RZ, P0, !PT ;  /* 0x000000191d1b7210 */ /* 0x000fc800007fe4ff */
[----:B------:R-:W-:Y:S01]  /*7fa0*/  IADD3 R13, PT, PT, R13, R31, RZ ;  /* 0x0000001f0d0d7210 */ /* 0x000fe20007ffe0ff */
[----:B--2---:R-:W-:Y:S01]  /*7fb0*/  IMAD R31, R33, R34, RZ ;  /* 0x00000022211f7224 */ /* 0x004fe200078e02ff */
[----:B------:R-:W2:Y:S03]  /*7fc0*/  LDG.E.64 R28, desc[UR8][R26.64] ;  /* 0x000000081a1c7981 */ /* 0x000ea6000c1e1b00 */
[-C--:B------:R-:W-:Y:S02]  /*7fd0*/  IMAD R0, R35, R32.reuse, R31 ;  /* 0x0000002023007224 */ /* 0x080fe400078e021f */
[----:B------:R-:W-:Y:S01]  /*7fe0*/  IMAD.WIDE.U32 R32, R34, R32, R12 ;  /* 0x0000002022207225 */ /* 0x000fe200078e000c */
[----:B------:R-:W-:Y:S01]  /*7ff0*/  IADD3 R24, P1, PT, R26, R24, RZ ;  /* 0x000000181a187210 */ /* 0x000fe20007f3e0ff */
[----:B------:R-:W2:Y:S03]  /*8000*/  LDL.64 R12, [UR11+0x28] ;  /* 0x0000280bff0c7983 */ /* 0x000ea60008100a00 */
[----:B------:R-:W-:Y:S01]  /*8010*/  IADD3.X R25, PT, PT, R27, R25, RZ, P1, !PT ;  /* 0x000000191b197210 */ /* 0x000fe20000ffe4ff */
[----:B------:R-:W3:Y:S05]  /*8020*/  LDL.64 R30, [UR11+0x30] ;  /* 0x0000300bff1e7983 */ /* 0x000eea0008100a00 */
[----:B------:R-:W3:Y:S01]  /*8030*/  LDG.E.64 R24, desc[UR8][R24.64] ;  /* 0x0000000818187981 */ /* 0x000ee2000c1e1b00 */
[----:B------:R-:W-:Y:S01]  /*8040*/  IMAD.IADD R33, R33, 0x1, R0 ;  /* 0x0000000121217824 */ /* 0x000fe200078e0200 */
[----:B------:R-:W-:-:S04]  /*8050*/  UIADD3 UR4, UP2, UPT, UR4, 0x4, URZ ;  /* 0x0000000404047890 */ /* 0x000fc8000ff5e0ff */
[----:B------:R-:W-:Y:S01]  /*8060*/  UIADD3.X UR5, UPT, UPT, URZ, UR5, URZ, UP2, !UPT ;  /* 0x00000005ff057290 */ /* 0x000fe200097fe4ff */
[----:B--2---:R-:W-:-:S04]  /*8070*/  IMAD R29, R29, R12, RZ ;  /* 0x0000000c1d1d7224 */ /* 0x004fc800078e02ff */
[-C--:B------:R-:W-:Y:S02]  /*8080*/  IMAD R29, R13, R28.reuse, R29 ;  /* 0x0000001c0d1d7224 */ /* 0x080fe400078e021d */
[----:B------:R-:W-:-:S04]  /*8090*/  IMAD.WIDE.U32 R12, R12, R28, R32 ;  /* 0x0000001c0c0c7225 */ /* 0x000fc800078e0020 */
[----:B---3--:R-:W-:Y:S01]  /*80a0*/  IMAD R33, R25, R30, RZ ;  /* 0x0000001e19217224 */ /* 0x008fe200078e02ff */
[----:B------:R-:W-:-:S03]  /*80b0*/  IADD3 R13, PT, PT, R13, R29, RZ ;  /* 0x0000001d0d0d7210 */ /* 0x000fc60007ffe0ff */
[-C--:B------:R-:W-:Y:S02]  /*80c0*/  IMAD R33, R31, R24.reuse, R33 ;  /* 0x000000181f217224 */ /* 0x080fe400078e0221 */
[----:B------:R-:W-:-:S05]  /*80d0*/  IMAD.WIDE.U32 R12, R30, R24, R12 ;  /* 0x000000181e0c7225 */ /* 0x000fca00078e000c */
[----:B------:R-:W-:-:S07]  /*80e0*/  IADD3 R13, PT, PT, R13, R33, RZ ;  /* 0x000000210d0d7210 */ /* 0x000fce0007ffe0ff */
.L_x_1706:
        /* <DEDUP_REMOVED lines=15> */
[----:B------:R-:W-:-:S05]  /*81e0*/  IMAD.WIDE.U32 R24, R16, UR4, R24 ;  /* 0x0000000410187c25 */ /* 0x000fca000f8e0018 */
[----:B------:R-:W-:Y:S01]  /*81f0*/  IADD3 R27, PT, PT, R25, R27, RZ ;  /* 0x0000001b191b7210 */ /* 0x000fe20007ffe0ff */
[----:B------:R-:W2:Y:S01]  /*8200*/  LDL.64 R28, [UR10+0x20] ;  /* 0x0000200aff1c7983 */ /* 0x000ea20008100a00 */
[----:B-1----:R-:W-:-:S04]  /*8210*/  LEA R32, P0, R24, UR12, 0x3 ;  /* 0x0000000c18207c11 */ /* 0x002fc8000f8018ff */
[----:B------:R-:W-:Y:S02]  /*8220*/  LEA.HI.X R33, R24, UR13, R27, 0x3, P0 ;  /* 0x0000000d18217c11 */ /* 0x000fe400080f1c1b */
[C---:B------:R-:W-:Y:S01]  /*8230*/  LEA R30, P0, R16.reuse, R32, 0x3 ;  /* 0x00000020101e7211 */ /* 0x040fe200078018ff */
[----:B------:R-:W3:Y:S04]  /*8240*/  LDL.64 R24, [UR10+0x18] ;  /* 0x0000180aff187983 */ /* 0x000ee80008100a00 */
[----:B------:R-:W3:Y:S01]  /*8250*/  LDG.E.64 R26, desc[UR8][R32.64] ;  /* 0x00000008201a7981 */ /* 0x000ee2000c1e1b00 */
[----:B------:R-:W-:-:S06]  /*8260*/  LEA.HI.X R31, R16, R33, R17, 0x3, P0 ;  /* 0x00000021101f7211 */ /* 0x000fcc00000f1c11 */
[----:B------:R-:W2:Y:S01]  /*8270*/  LDG.E.64 R30, desc[UR8][R30.64] ;  /* 0x000000081e1e7981 */ /* 0x000ea2000c1e1b00 */
        /* <DEDUP_REMOVED lines=10> */
.L_x_1707:
        /* <DEDUP_REMOVED lines=14> */
[----:B------:R-:W-:-:S05]  /*8400*/  IMAD R17, R3, R14, R17 ;  /* 0x0000000e03117224 */ /* 0x000fca00078e0211 */
[----:B------:R-:W-:-:S07]  /*8410*/  IADD3 R13, PT, PT, R13, R17, RZ ;  /* 0x000000110d0d7210 */ /* 0x000fce0007ffe0ff */
.L_x_1703:
[----:B0-----:R-:W-:Y:S01]  /*8420*/  CS2R R16, SRZ ;  /* 0x0000000000107805 */ /* 0x001fe2000001ff00 */
[----:B------:R-:W-:Y:S06]  /*8430*/  BRA.U !UP0, `(.L_x_1708) ;  /* 0x0000000d08507547 */ /* 0x000fec000b800000 */
[----:B------:R-:W0:Y:S01]  /*8440*/  LDCU.128 UR16, c[0x0][0x390] ;  /* 0x00007200ff1077ac */ /* 0x000e220008000c00 */
[----:B------:R-:W-:Y:S01]  /*8450*/  CS2R R16, SRZ ;  /* 0x0000000000107805 */ /* 0x000fe2000001ff00 */
[----:B------:R-:W-:Y:S01]  /*8460*/  UMOV UR4, URZ ;  /* 0x000000ff00047c82 */ /* 0x000fe20008000000 */
[----:B------:R-:W-:Y:S01]  /*8470*/  UMOV UR5, URZ ;  /* 0x000000ff00057c82 */ /* 0x000fe20008000000 */
[----:B0-----:R-:W-:Y:S01]  /*8480*/  UISETP.GE.U32.AND UP2, UPT, UR18, 0x8, UPT ;  /* 0x000000081200788c */ /* 0x001fe2000bf46070 */
[----:B------:R-:W-:Y:S01]  /*8490*/  IMAD R3, R19, UR16, RZ ;  /* 0x0000001013037c24 */ /* 0x000fe2000f8e02ff */
[----:B------:R-:W-:Y:S02]  /*84a0*/  ULOP3.LUT UR20, UR18, 0x7, URZ, 0xc0, !UPT ;  /* 0x0000000712147892 */ /* 0x000fe4000f8ec0ff */
[----:B------:R-:W-:Y:S01]  /*84b0*/  UISETP.GE.U32.AND.EX UP2, UPT, UR19, URZ, UPT, UP2 ;  /* 0x000000ff1300728c */ /* 0x000fe2000bf46120 */
[C---:B------:R-:W-:Y:S01]  /*84c0*/  IMAD R3, R18.reuse, UR17, R3 ;  /* 0x0000001112037c24 */ /* 0x040fe2000f8e0203 */
[----:B------:R-:W-:Y:S01]  /*84d0*/  UISETP.NE.U32.AND UP1, UPT, UR20, URZ, UPT ;  /* 0x000000ff1400728c */ /* 0x000fe2000bf25070 */
[----:B------:R-:W-:-:S03]  /*84e0*/  IMAD.WIDE.U32 R18, R18, UR16, RZ ;  /* 0x0000001012127c25 */ /* 0x000fc6000f8e00ff */
[----:B------:R-:W-:Y:S02]  /*84f0*/  UISETP.NE.AND.EX UP1, UPT, URZ, URZ, UPT, UP1 ;  /* 0x000000ffff00728c */ /* 0x000fe4000bf25310 */
[----:B------:R-:W-:Y:S01]  /*8500*/  IADD3 R15, PT, PT, R19, R3, RZ ;  /* 0x00000003130f7210 */ /* 0x000fe20007ffe0ff */
[----:B------:R-:W-:Y:S08]  /*8510*/  BRA.U !UP2, `(.L_x_1709) ;  /* 0x000000050a507547 */ /* 0x000ff0000b800000 */
[----:B------:R-:W0:Y:S01]  /*8520*/  LDCU.64 UR10, c[0x0][0x388] ;  /* 0x00007100ff0a77ac */ /* 0x000e220008000a00 */
[----:B------:R-:W-:Y:S01]  /*8530*/  CS2R R16, SRZ ;  /* 0x0000000000107805 */ /* 0x000fe2000001ff00 */
[----:B------:R-:W1:Y:S01]  /*8540*/  LDCU.64 UR16, c[0x0][0x3e0] ;  /* 0x00007c00ff1077ac */ /* 0x000e620008000a00 */
[----:B------:R-:W-:Y:S02]  /*8550*/  ULOP3.LUT UR5, UR19, 0x7fffffff, URZ, 0xc0, !UPT ;  /* 0x7fffffff13057892 */ /* 0x000fe4000f8ec0ff */
[----:B------:R-:W-:Y:S01]  /*8560*/  ULOP3.LUT UR4, UR18, 0xfffffff8, URZ, 0xc0, !UPT ;  /* 0xfffffff812047892 */ /* 0x000fe2000f8ec0ff */
[----:B------:R-:W-:Y:S01]  /*8570*/  UMOV UR12, UR7 ;  /* 0x00000007000c7c82 */ /* 0x000fe20008000000 */
[----:B0-----:R-:W-:-:S05]  /*8580*/  LEA R2, P0, R18, UR10, 0x3 ;  /* 0x0000000a12027c11 */ /* 0x001fca000f8018ff */
[----:B------:R-:W-:Y:S01]  /*8590*/  UMOV UR10, UR4 ;  /* 0x00000004000a7c82 */ /* 0x000fe20008000000 */
[----:B------:R-:W-:Y:S01]  /*85a0*/  LEA.HI.X R3, R18, UR11, R15, 0x3, P0 ;  /* 0x0000000b12037c11 */ /* 0x000fe200080f1c0f */
[----:B-1----:R-:W-:Y:S02]  /*85b0*/  USHF.L.U64.HI UR15, UR16, 0x3, UR17 ;  /* 0x00000003100f7899 */ /* 0x002fe40008010211 */
[----:B------:R-:W-:Y:S02]  /*85c0*/  USHF.L.U32 UR19, UR16, 0x3, URZ ;  /* 0x0000000310137899 */ /* 0x000fe400080006ff */
[----:B------:R-:W-:Y:S01]  /*85d0*/  USHF.L.U64.HI UR13, UR16, 0x6, UR17 ;  /* 0x00000006100d7899 */ /* 0x000fe20008010211 */
[----:B------:R-:W-:-:S11]  /*85e0*/  UMOV UR11, UR5 ;  /* 0x00000005000b7c82 */ /* 0x000fd60008000000 */
.L_x_1710:
[----:B------:R-:W2:Y:S04]  /*85f0*/  LDL.64 R26, [UR12+-0x10] ;  /* 0xfffff00cff1a7983 */ /* 0x000ea80008100a00 */
[----:B------:R-:W2:Y:S01]  /*8600*/  LDG.E.64 R24, desc[UR8][R2.64] ;  /* 0x0000000802187981 */ /* 0x000ea2000c1e1b00 */
[----:B------:R-:W-:-:S03]  /*8610*/  IADD3 R36, P0, PT, R2, UR19, RZ ;  /* 0x0000001302247c10 */ /* 0x000fc6000ff1e0ff */
[----:B------:R-:W3:Y:S01]  /*8620*/  LDL.64 R28, [UR12+-0x8] ;  /* 0xfffff80cff1c7983 */ /* 0x000ee20008100a00 */
[----:B------:R-:W-:-:S05]  /*8630*/  IADD3.X R37, PT, PT, R3, UR15, RZ, P0, !PT ;  /* 0x0000000f03257c10 */ /* 0x000fca00087fe4ff */
[----:B------:R-:W3:Y:S01]  /*8640*/  LDG.E.64 R30, desc[UR8][R36.64] ;  /* 0x00000008241e7981 */ /* 0x000ee2000c1e1b00 */
[----:B------:R-:W-:-:S04]  /*8650*/  IADD3 R32, P0, PT, R36, UR19, RZ ;  /* 0x0000001324207c10 */ /* 0x000fc8000ff1e0ff */
[----:B------:R-:W-:Y:S01]  /*8660*/  IADD3.X R33, PT, PT, R37, UR15, RZ, P0, !PT ;  /* 0x0000000f25217c10 */ /* 0x000fe200087fe4ff */
[----:B--2---:R-:W-:Y:S02]  /*8670*/  IMAD R25, R25, R26, RZ ;  /* 0x0000001a19197224 */ /* 0x004fe400078e02ff */
[----:B------:R-:W-:-:S04]  /*8680*/  IMAD.WIDE.U32 R16, R26, R24, R16 ;  /* 0x000000181a107225 */ /* 0x000fc800078e0010 */
[----:B------:R-:W-:Y:S02]  /*8690*/  IMAD R35, R27, R24, R25 ;  /* 0x000000181b237224 */ /* 0x000fe400078e0219 */
[----:B------:R0:W2:Y:S04]  /*86a0*/  LDG.E.64 R26, desc[UR8][R32.64] ;  /* 0x00000008201a7981 */ /* 0x0000a8000c1e1b00 */
[----:B------:R-:W2:Y:S01]  /*86b0*/  LDL.64 R24, [UR12] ;  /* 0x0000000cff187983 */ /* 0x000ea20008100a00 */
[----:B------:R-:W-:Y:S01]  /*86c0*/  IADD3 R34, P0, PT, R32, UR19, RZ ;  /* 0x0000001320227c10 */ /* 0x000fe2000ff1e0ff */
[----:B------:R-:W-:Y:S02]  /*86d0*/  IMAD.IADD R17, R17, 0x1, R35 ;  /* 0x0000000111117824 */ /* 0x000fe400078e0223 */
[----:B---3--:R-:W-:Y:S01]  /*86e0*/  IMAD R31, R31, R28, RZ ;  /* 0x0000001c1f1f7224 */ /* 0x008fe200078e02ff */
[----:B------:R-:W-:-:S03]  /*86f0*/  IADD3.X R35, PT, PT, R33, UR15, RZ, P0, !PT ;  /* 0x0000000f21237c10 */ /* 0x000fc600087fe4ff */
[-C--:B------:R-:W-:Y:S02]  /*8700*/  IMAD R0, R29, R30.reuse, R31 ;  /* 0x0000001e1d007224 */ /* 0x080fe400078e021f */
[----:B------:R-:W-:Y:S02]  /*8710*/  IMAD.WIDE.U32 R28, R28, R30, R16 ;  /* 0x0000001e1c1c7225 */ /* 0x000fe400078e0010 */
[----:B------:R-:W3:Y:S04]  /*8720*/  LDG.E.64 R30, desc[UR8][R34.64] ;  /* 0x00000008221e7981 */ /* 0x000ee8000c1e1b00 */
[----:B------:R-:W3:Y:S01]  /*8730*/  LDL.64 R16, [UR12+0x8] ;  /* 0x0000080cff107983 */ /* 0x000ee20008100a00 */
[----:B0-----:R-:W-:Y:S02]  /*8740*/  IADD3 R32, P0, PT, R34, UR19, RZ ;  /* 0x0000001322207c10 */ /* 0x001fe4000ff1e0ff */
[----:B------:R-:W-:-:S02]  /*8750*/  IADD3 R29, PT, PT, R29, R0, RZ ;  /* 0x000000001d1d7210 */ /* 0x000fc40007ffe0ff */
[----:B------:R-:W-:Y:S01]  /*8760*/  IADD3.X R33, PT, PT, R35, UR15, RZ, P0, !PT ;  /* 0x0000000f23217c10 */ /* 0x000fe200087fe4ff */
[----:B--2---:R-:W-:-:S04]  /*8770*/  IMAD R27, R27, R24, RZ ;  /* 0x000000181b1b7224 */ /* 0x004fc800078e02ff */
[-C--:B------:R-:W-:Y:S02]  /*8780*/  IMAD R0, R25, R26.reuse, R27 ;  /* 0x0000001a19007224 */ /* 0x080fe400078e021b */
[----:B------:R-:W-:Y:S02]  /*8790*/  IMAD.WIDE.U32 R24, R24, R26, R28 ;  /* 0x0000001a18187225 */ /* 0x000fe400078e001c */
[----:B------:R0:W2:Y:S04]  /*87a0*/  LDG.E.64 R26, desc[UR8][R32.64] ;  /* 0x00000008201a7981 */ /* 0x0000a8000c1e1b00 */
[----:B------:R-:W2:Y:S01]  /*87b0*/  LDL.64 R28, [UR12+0x10] ;  /* 0x0000100cff1c7983 */ /* 0x000ea20008100a00 */
[----:B------:R-:W-:Y:S01]  /*87c0*/  IADD3 R25, PT, PT, R25, R0, RZ ;  /* 0x0000000019197210 */ /* 0x000fe20007ffe0ff */
[----:B---3--:R-:W-:Y:S01]  /*87d0*/  IMAD R31, R31, R16, RZ ;  /* 0x000000101f1f7224 */ /* 0x008fe200078e02ff */
[----:B------:R-:W-:-:S03]  /*87e0*/  IADD3 R34, P0, PT, R32, UR19, RZ ;  /* 0x0000001320227c10 */ /* 0x000fc6000ff1e0ff */
[-C--:B------:R-:W-:Y:S01]  /*87f0*/  IMAD R17, R17, R30.reuse, R31 ;  /* 0x0000001e11117224 */ /* 0x080fe200078e021f */
[----:B------:R-:W-:Y:S01]  /*8800*/  IADD3.X R35, PT, PT, R33, UR15, RZ, P0, !PT ;  /* 0x0000000f21237c10 */ /* 0x000fe200087fe4ff */
[----:B------:R-:W-:Y:S01]  /*8810*/  IMAD.WIDE.U32 R30, R16, R30, R24 ;  /* 0x0000001e101e7225 */ /* 0x000fe200078e0018 */
[----:B0-----:R-:W-:-:S03]  /*8820*/  IADD3 R32, P0, PT, R34, UR19, RZ ;  /* 0x0000001322207c10 */ /* 0x001fc6000ff1e0ff */
[----:B------:R-:W3:Y:S01]  /*8830*/  LDG.E.64 R24, desc[UR8][R34.64] ;  /* 0x0000000822187981 */ /* 0x000ee2000c1e1b00 */
[----:B------:R-:W-:-:S03]  /*8840*/  IADD3 R31, PT, PT, R31, R17, RZ ;  /* 0x000000111f1f7210 */ /* 0x000fc60007ffe0ff */
[----:B------:R-:W3:Y:S01]  /*8850*/  LDL.64 R16, [UR12+0x18] ;  /* 0x0000180cff107983 */ /* 0x000ee20008100a00 */
[----:B------:R-:W-:-:S03]  /*8860*/  IADD3.X R33, PT, PT, R35, UR15, RZ, P0, !PT ;  /* 0x0000000f23217c10 */ /* 0x000fc600087fe4ff */
[----:B------:R-:W4:Y:S01]  /*8870*/  LDL.64 R34, [UR12+0x28] ;  /* 0x0000280cff227983 */ /* 0x000f220008100a00 */
[----:B--2---:R-:W-:-:S04]  /*8880*/  IMAD R37, R27, R28, RZ ;  /* 0x0000001c1b257224 */ /* 0x004fc800078e02ff */
[-C--:B------:R-:W-:Y:S02]  /*8890*/  IMAD R37, R29, R26.reuse, R37 ;  /* 0x0000001a1d257224 */ /* 0x080fe400078e0225 */
[----:B------:R-:W-:Y:S02]  /*88a0*/  IMAD.WIDE.U32 R26, R28, R26, R30 ;  /* 0x0000001a1c1a7225 */ /* 0x000fe400078e001e */
[----:B------:R0:W2:Y:S04]  /*88b0*/  LDG.E.64 R28, desc[UR8][R32.64] ;  /* 0x00000008201c7981 */ /* 0x0000a8000c1e1b00 */
[----:B------:R-:W2:Y:S01]  /*88c0*/  LDL.64 R30, [UR12+0x20] ;  /* 0x0000200cff1e7983 */ /* 0x000ea20008100a00 */
[----:B0-----:R-:W-:-:S04]  /*88d0*/  IADD3 R32, P0, PT, R32, UR19, RZ ;  /* 0x0000001320207c10 */ /* 0x001fc8000ff1e0ff */
[----:B------:R-:W-:-:S06]  /*88e0*/  IADD3.X R33, PT, PT, R33, UR15, RZ, P0, !PT ;  /* 0x0000000f21217c10 */ /* 0x000fcc00087fe4ff */
[----:B------:R-:W4:Y:S01]  /*88f0*/  LDG.E.64 R32, desc[UR8][R32.64] ;  /* 0x0000000820207981 */ /* 0x000f22000c1e1b00 */
[----:B------:R-:W-:Y:S01]  /*8900*/  IADD3 R27, PT, PT, R27, R37, RZ ;  /* 0x000000251b1b7210 */ /* 0x000fe20007ffe0ff */
[----:B---3--:R-:W-:-:S04]  /*8910*/  IMAD R25, R25, R16, RZ ;  /* 0x0000001019197224 */ /* 0x008fc800078e02ff */
[-C--:B------:R-:W-:Y:S02]  /*8920*/  IMAD R25, R17, R24.reuse, R25 ;  /* 0x0000001811197224 */ /* 0x080fe400078e0219 */
[----:B------:R-:W-:Y:S01]  /*8930*/  IMAD.WIDE.U32 R16, R16, R24, R26 ;  /* 0x0000001810107225 */ /* 0x000fe200078e001a */
[----:B------:R-:W-:-:S04]  /*8940*/  UIADD3 UR10, UP2, UPT, UR10, -0x8, URZ ;  /* 0xfffffff80a0a7890 */ /* 0x000fc8000ff5e0ff */
[----:B------:R-:W-:Y:S01]  /*8950*/  IADD3 R17, PT, PT, R17, R25, RZ ;  /* 0x0000001911117210 */ /* 0x000fe20007ffe0ff */
[----:B------:R-:W-:Y:S02]  /*8960*/  UIADD3.X UR11, UPT, UPT, UR11, -0x1, URZ, UP2, !UPT ;  /* 0xffffffff0b0b7890 */ /* 0x000fe400097fe4ff */
[----:B------:R-:W-:Y:S01]  /*8970*/  UISETP.NE.U32.AND UP2, UPT, UR10, URZ, UPT ;  /* 0x000000ff0a00728c */ /* 0x000fe2000bf45070 */
[----:B------:R-:W-:-:S03]  /*8980*/  MOV R27, UR16 ;  /* 0x00000010001b7c02 */ /* 0x000fc60008000f00 */
[----:B------:R-:W-:Y:S01]  /*8990*/  UISETP.NE.AND.EX UP2, UPT, UR11, URZ, UPT, UP2 ;  /* 0x000000ff0b00728c */ /* 0x000fe2000bf45320 */
[----:B------:R-:W-:Y:S01]  /*89a0*/  LEA R2, P0, R27, R2, 0x6 ;  /* 0x000000021b027211 */ /* 0x000fe200078030ff */
[----:B------:R-:W-:-:S03]  /*89b0*/  UIADD3 UR12, UPT, UPT, UR12, 0x40, URZ ;  /* 0x000000400c0c7890 */ /* 0x000fc6000fffe0ff */
[----:B------:R-:W-:Y:S01]  /*89c0*/  IADD3.X R3, PT, PT, R3, UR13, RZ, P0, !PT ;  /* 0x0000000d03037c10 */ /* 0x000fe200087fe4ff */
[----:B--2---:R-:W-:-:S04]  /*89d0*/  IMAD R25, R29, R30, RZ ;  /* 0x0000001e1d197224 */ /* 0x004fc800078e02ff */
[-C--:B------:R-:W-:Y:S02]  /*89e0*/  IMAD R25, R31, R28.reuse, R25 ;  /* 0x0000001c1f197224 */ /* 0x080fe400078e0219 */
[----:B------:R-:W-:-:S04]  /*89f0*/  IMAD.WIDE.U32 R28, R30, R28, R16 ;  /* 0x0000001c1e1c7225 */ /* 0x000fc800078e0010 */
[----:B------:R-:W-:Y:S02]  /*8a00*/  IMAD.IADD R29, R29, 0x1, R25 ;  /* 0x000000011d1d7824 */ /* 0x000fe400078e0219 */
[----:B----4-:R-:W-:-:S04]  /*8a10*/  IMAD R17, R33, R34, RZ ;  /* 0x0000002221117224 */ /* 0x010fc800078e02ff */
[-C--:B------:R-:W-:Y:S02]  /*8a20*/  IMAD R25, R35, R32.reuse, R17 ;  /* 0x0000002023197224 */ /* 0x080fe400078e0211 */
[----:B------:R-:W-:-:S05]  /*8a30*/  IMAD.WIDE.U32 R16, R34, R32, R28 ;  /* 0x0000002022107225 */ /* 0x000fca00078e001c */
[----:B------:R-:W-:Y:S01]  /*8a40*/  IADD3 R17, PT, PT, R17, R25, RZ ;  /* 0x0000001911117210 */ /* 0x000fe20007ffe0ff */
[----:B------:R-:W-:Y:S06]  /*8a50*/  BRA.U UP2, `(.L_x_1710) ;  /* 0xfffffff902e47547 */ /* 0x000fec000b83ffff */
.L_x_1709:
        /* <DEDUP_REMOVED lines=8> */
[----:B------:R-:W1:Y:S01]  /*8ae0*/  LDCU UR11, c[0x0][0x3e0] ;  /* 0x00007c00ff0b77ac */ /* 0x000e620008000800 */
[----:B------:R-:W-:Y:S01]  /*8af0*/  MOV R14, R18 ;  /* 0x00000012000e7202 */ /* 0x000fe20000000f00 */
[----:B------:R-:W2:Y:S01]  /*8b00*/  LDCU.64 UR20, c[0x0][0x388] ;  /* 0x00007100ff1477ac */ /* 0x000ea20008000a00 */
[----:B------:R-:W-:-:S09]  /*8b10*/  ULEA UR16, UR4, UR14, 0x3 ;  /* 0x0000000e04107291 */ /* 0x000fd2000f8e18ff */
[----:B------:R-:W3:Y:S01]  /*8b20*/  LDL.64 R28, [UR16+0x18] ;  /* 0x00001810ff1c7983 */ /* 0x000ee20008100a00 */
[----:B-1----:R-:W-:Y:S02]  /*8b30*/  UIMAD UR10, UR5, UR11, URZ ;  /* 0x0000000b050a72a4 */ /* 0x002fe4000f8e02ff */
[----:B------:R-:W-:Y:S01]  /*8b40*/  MOV R3, UR11 ;  /* 0x0000000b00037c02 */ /* 0x000fe20008000f00 */
[----:B------:R-:W4:Y:S01]  /*8b50*/  LDL.64 R24, [UR16+0x20] ;  /* 0x00002010ff187983 */ /* 0x000f220008100a00 */
[----:B0-----:R-:W-:-:S03]  /*8b60*/  UIMAD UR10, UR4, UR13, UR10 ;  /* 0x0000000d040a72a4 */ /* 0x001fc6000f8e020a */
[----:B------:R-:W-:-:S05]  /*8b70*/  IMAD.WIDE.U32 R2, R3, UR4, R14 ;  /* 0x0000000403027c25 */ /* 0x000fca000f8e000e */
[----:B------:R-:W-:Y:S02]  /*8b80*/  IADD3 R3, PT, PT, R3, UR10, RZ ;  /* 0x0000000a03037c10 */ /* 0x000fe4000fffe0ff */
[----:B--2---:R-:W-:-:S04]  /*8b90*/  LEA R32, P0, R2, UR20, 0x3 ;  /* 0x0000001402207c11 */ /* 0x004fc8000f8018ff */
[----:B------:R-:W-:-:S05]  /*8ba0*/  LEA.HI.X R33, R2, UR21, R3, 0x3, P0 ;  /* 0x0000001502217c11 */ /* 0x000fca00080f1c03 */
[----:B------:R-:W3:Y:S01]  /*8bb0*/  LDG.E.64 R30, desc[UR8][R32.64] ;  /* 0x00000008201e7981 */ /* 0x000ee2000c1e1b00 */
[----:B------:R-:W-:Y:S02]  /*8bc0*/  UIMAD.WIDE.U32 UR10, UR12, 0x8, URZ ;  /* 0x000000080c0a78a5 */ /* 0x000fe4000f8e00ff */
[----:B------:R-:W-:-:S04]  /*8bd0*/  USHF.L.U32 UR12, UR13, 0x3, URZ ;  /* 0x000000030d0c7899 */ /* 0x000fc800080006ff */
[----:B------:R-:W-:Y:S01]  /*8be0*/  UIADD3 UR12, UPT, UPT, UR11, UR12, URZ ;  /* 0x0000000c0b0c7290 */ /* 0x000fe2000fffe0ff */
[----:B------:R-:W-:-:S05]  /*8bf0*/  IADD3 R34, P0, PT, R32, UR10, RZ ;  /* 0x0000000a20227c10 */ /* 0x000fca000ff1e0ff */
[----:B------:R-:W-:Y:S02]  /*8c00*/  IADD3.X R35, PT, PT, R33, UR12, RZ, P0, !PT ;  /* 0x0000000c21237c10 */ /* 0x000fe400087fe4ff */
[----:B------:R-:W-:Y:S01]  /*8c10*/  IADD3 R26, P0, PT, R34, UR10, RZ ;  /* 0x0000000a221a7c10 */ /* 0x000fe2000ff1e0ff */
[----:B------:R-:W2:Y:S04]  /*8c20*/  LDL.64 R32, [UR16+0x30] ;  /* 0x00003010ff207983 */ /* 0x000ea80008100a00 */
[----:B------:R-:W4:Y:S01]  /*8c30*/  LDG.E.64 R2, desc[UR8][R34.64] ;  /* 0x0000000822027981 */ /* 0x000f22000c1e1b00 */
[----:B------:R-:W-:Y:S02]  /*8c40*/  IADD3.X R27, PT, PT, R35, UR12, RZ, P0, !PT ;  /* 0x0000000c231b7c10 */ /* 0x000fe400087fe4ff */
[----:B------:R-:W-:-:S04]  /*8c50*/  IADD3 R36, P0, PT, R26, UR10, RZ ;  /* 0x0000000a1a247c10 */ /* 0x000fc8000ff1e0ff */
[----:B------:R-:W-:-:S05]  /*8c60*/  IADD3.X R37, PT, PT, R27, UR12, RZ, P0, !PT ;  /* 0x0000000c1b257c10 */ /* 0x000fca00087fe4ff */
[----:B------:R-:W2:Y:S01]  /*8c70*/  LDG.E.64 R34, desc[UR8][R36.64] ;  /* 0x0000000824227981 */ /* 0x000ea2000c1e1b00 */
[----:B---3--:R-:W-:Y:S02]  /*8c80*/  IMAD R31, R31, R28, RZ ;  /* 0x0000001c1f1f7224 */ /* 0x008fe400078e02ff */
[----:B------:R-:W-:-:S04]  /*8c90*/  IMAD.WIDE.U32 R16, R28, R30, R16 ;  /* 0x0000001e1c107225 */ /* 0x000fc800078e0010 */
[----:B------:R-:W-:Y:S02]  /*8ca0*/  IMAD R0, R29, R30, R31 ;  /* 0x0000001e1d007224 */ /* 0x000fe400078e021f */
[----:B------:R-:W3:Y:S04]  /*8cb0*/  LDL.64 R28, [UR16+0x28] ;  /* 0x00002810ff1c7983 */ /* 0x000ee80008100a00 */
[----:B------:R-:W3:Y:S01]  /*8cc0*/  LDG.E.64 R30, desc[UR8][R26.64] ;  /* 0x000000081a1e7981 */ /* 0x000ee2000c1e1b00 */
[----:B------:R-:W-:Y:S02]  /*8cd0*/  IMAD.IADD R17, R17, 0x1, R0 ;  /* 0x0000000111117824 */ /* 0x000fe400078e0200 */
[----:B----4-:R-:W-:-:S04]  /*8ce0*/  IMAD R3, R3, R24, RZ ;  /* 0x0000001803037224 */ /* 0x010fc800078e02ff */
[-C--:B------:R-:W-:Y:S02]  /*8cf0*/  IMAD R25, R25, R2.reuse, R3 ;  /* 0x0000000219197224 */ /* 0x080fe400078e0203 */
[----:B------:R-:W-:-:S05]  /*8d00*/  IMAD.WIDE.U32 R2, R24, R2, R16 ;  /* 0x0000000218027225 */ /* 0x000fca00078e0010 */
[----:B------:R-:W-:Y:S01]  /*8d10*/  IADD3 R3, PT, PT, R3, R25, RZ ;  /* 0x0000001903037210 */ /* 0x000fe20007ffe0ff */
[----:B------:R-:W-:-:S04]  /*8d20*/  UIADD3 UR4, UP1, UPT, UR4, 0x4, URZ ;  /* 0x0000000404047890 */ /* 0x000fc8000ff3e0ff */
[----:B------:R-:W-:Y:S01]  /*8d30*/  UIADD3.X UR5, UPT, UPT, URZ, UR5, URZ, UP1, !UPT ;  /* 0x00000005ff057290 */ /* 0x000fe20008ffe4ff */
[----:B---3--:R-:W-:-:S04]  /*8d40*/  IMAD R17, R31, R28, RZ ;  /* 0x0000001c1f117224 */ /* 0x008fc800078e02ff */
[-C--:B------:R-:W-:Y:S02]  /*8d50*/  IMAD R17, R29, R30.reuse, R17 ;  /* 0x0000001e1d117224 */ /* 0x080fe400078e0211 */
[----:B------:R-:W-:-:S04]  /*8d60*/  IMAD.WIDE.U32 R28, R28, R30, R2 ;  /* 0x0000001e1c1c7225 */ /* 0x000fc800078e0002 */
[----:B--2---:R-:W-:Y:S01]  /*8d70*/  IMAD R3, R35, R32, RZ ;  /* 0x0000002023037224 */ /* 0x004fe200078e02ff */
[----:B------:R-:W-:-:S03]  /*8d80*/  IADD3 R29, PT, PT, R29, R17, RZ ;  /* 0x000000111d1d7210 */ /* 0x000fc60007ffe0ff */
[-C--:B------:R-:W-:Y:S02]  /*8d90*/  IMAD R3, R33, R34.reuse, R3 ;  /* 0x0000002221037224 */ /* 0x080fe400078e0203 */
[----:B------:R-:W-:-:S05]  /*8da0*/  IMAD.WIDE.U32 R16, R32, R34, R28 ;  /* 0x0000002220107225 */ /* 0x000fca00078e001c */
[----:B------:R-:W-:-:S07]  /*8db0*/  IADD3 R17, PT, PT, R17, R3, RZ ;  /* 0x0000000311117210 */ /* 0x000fce0007ffe0ff */
.L_x_1711:
        /* <DEDUP_REMOVED lines=9> */
[----:B0-----:R-:W0:Y:S01]  /*8e50*/  LDCU UR12, c[0x0][0x3e0] ;  /* 0x00007c00ff0c77ac */ /* 0x001e220008000800 */
[----:B------:R-:W-:Y:S01]  /*8e60*/  MOV R25, UR4 ;  /* 0x0000000400197c02 */ /* 0x000fe20008000f00 */
[----:B------:R-:W-:Y:S01]  /*8e70*/  IMAD.MOV.U32 R3, RZ, RZ, R15 ;  /* 0x000000ffff037224 */ /* 0x000fe200078e000f */
[----:B------:R-:W-:Y:S01]  /*8e80*/  MOV R2, R18 ;  /* 0x0000001200027202 */ /* 0x000fe20000000f00 */
[----:B------:R-:W1:Y:S01]  /*8e90*/  LDCU.64 UR16, c[0x0][0x388] ;  /* 0x00007100ff1077ac */ /* 0x000e620008000a00 */
[----:B------:R-:W-:Y:S01]  /*8ea0*/  MOV R0, UR13 ;  /* 0x0000000d00007c02 */ /* 0x000fe20008000f00 */
[----:B------:R-:W-:Y:S02]  /*8eb0*/  ULEA UR11, UR4, UR14, 0x3 ;  /* 0x0000000e040b7291 */ /* 0x000fe4000f8e18ff */
[----:B0-----:R-:W-:Y:S02]  /*8ec0*/  UIMAD UR10, UR5, UR12, URZ ;  /* 0x0000000c050a72a4 */ /* 0x001fe4000f8e02ff */
[----:B------:R-:W-:Y:S01]  /*8ed0*/  IMAD.WIDE.U32 R2, R25, UR12, R2 ;  /* 0x0000000c19027c25 */ /* 0x000fe2000f8e0002 */
[----:B------:R-:W-:Y:S01]  /*8ee0*/  MOV R29, UR12 ;  /* 0x0000000c001d7c02 */ /* 0x000fe20008000f00 */
[----:B------:R-:W-:Y:S01]  /*8ef0*/  UIMAD UR10, UR4, UR13, UR10 ;  /* 0x0000000d040a72a4 */ /* 0x000fe2000f8e020a */
[----:B------:R-:W-:-:S02]  /*8f00*/  MOV R27, UR12 ;  /* 0x0000000c001b7c02 */ /* 0x000fc40008000f00 */
[----:B-1----:R-:W-:-:S03]  /*8f10*/  LEA R30, P0, R2, UR16, 0x3 ;  /* 0x00000010021e7c11 */ /* 0x002fc6000f8018ff */
[----:B------:R-:W-:-:S04]  /*8f20*/  IADD3 R3, PT, PT, R3, UR10, RZ ;  /* 0x0000000a03037c10 */ /* 0x000fc8000fffe0ff */
        /* <DEDUP_REMOVED lines=17> */
.L_x_1712:
[----:B------:R-:W-:Y:S05]  /*9040*/  BRA.U UP1, `(.L_x_1708) ;  /* 0x00000001014c7547 */ /* 0x000fea000b800000 */
[----:B0-----:R-:W0:Y:S01]  /*9050*/  LDCU UR12, c[0x0][0x3e0] ;  /* 0x00007c00ff0c77ac */ /* 0x001e220008000800 */
[----:B------:R-:W-:Y:S02]  /*9060*/  MOV R2, R18 ;  /* 0x0000001200027202 */ /* 0x000fe40000000f00 */
[----:B------:R-:W-:Y:S01]  /*9070*/  MOV R3, R15 ;  /* 0x0000000f00037202 */ /* 0x000fe20000000f00 */
[----:B------:R-:W1:Y:S01]  /*9080*/  LDCU.64 UR10, c[0x0][0x388] ;  /* 0x00007100ff0a77ac */ /* 0x000e620008000a00 */
[----:B------:R-:W-:-:S05]  /*9090*/  MOV R0, UR4 ;  /* 0x0000000400007c02 */ /* 0x000fca0008000f00 */
[----:B------:R-:W-:Y:S01]  /*90a0*/  IMAD.U32 R0, R0, 0x8, R1 ;  /* 0x0000000800007824 */ /* 0x000fe200078e0001 */
[----:B0-----:R-:W-:Y:S02]  /*90b0*/  UIMAD UR5, UR5, UR12, URZ ;  /* 0x0000000c050572a4 */ /* 0x001fe4000f8e02ff */
[----:B------:R-:W-:Y:S02]  /*90c0*/  MOV R19, UR12 ;  /* 0x0000000c00137c02 */ /* 0x000fe40008000f00 */
[----:B------:R-:W-:-:S03]  /*90d0*/  UIMAD UR5, UR4, UR13, UR5 ;  /* 0x0000000d040572a4 */ /* 0x000fc6000f8e0205 */
[----:B------:R-:W-:-:S05]  /*90e0*/  IMAD.WIDE.U32 R2, R19, UR4, R2 ;  /* 0x0000000413027c25 */ /* 0x000fca000f8e0002 */
[----:B------:R-:W-:Y:S02]  /*90f0*/  IADD3 R3, PT, PT, R3, UR5, RZ ;  /* 0x0000000503037c10 */ /* 0x000fe4000fffe0ff */
[----:B-1----:R-:W-:-:S04]  /*9100*/  LEA R14, P0, R2, UR10, 0x3 ;  /* 0x0000000a020e7c11 */ /* 0x002fc8000f8018ff */
[----:B------:R-:W-:Y:S02]  /*9110*/  LEA.HI.X R15, R2, UR11, R3, 0x3, P0 ;  /* 0x0000000b020f7c11 */ /* 0x000fe400080f1c03 */
[----:B------:R-:W2:Y:S04]  /*9120*/  LDL.64 R2, [R0+0x18] ;  /* 0x0000180000027983 */ /* 0x000ea80000100a00 */
[----:B------:R-:W2:Y:S02]  /*9130*/  LDG.E.64 R14, desc[UR8][R14.64] ;  /* 0x000000080e0e7981 */ /* 0x000ea4000c1e1b00 */
[----:B--2---:R-:W-:Y:S02]  /*9140*/  IMAD R19, R15, R2, RZ ;  /* 0x000000020f137224 */ /* 0x004fe400078e02ff */
[----:B------:R-:W-:-:S04]  /*9150*/  IMAD.WIDE.U32 R16, R2, R14, R16 ;  /* 0x0000000e02107225 */ /* 0x000fc800078e0010 */
[----:B------:R-:W-:-:S05]  /*9160*/  IMAD R19, R3, R14, R19 ;  /* 0x0000000e03137224 */ /* 0x000fca00078e0213 */
[----:B------:R-:W-:-:S07]  /*9170*/  IADD3 R17, PT, PT, R17, R19, RZ ;  /* 0x0000001311117210 */ /* 0x000fce0007ffe0ff */
.L_x_1708:
[----:B------:R-:W-:Y:S01]  /*9180*/  HFMA2 R0, -RZ, RZ, 0, 0 ;  /* 0x00000000ff007431 */ /* 0x000fe200000001ff */
[----:B------:R-:W-:Y:S02]  /*9190*/  MOV R31, RZ ;  /* 0x000000ff001f7202 */ /* 0x000fe40000000f00 */
[----:B------:R-:W-:Y:S02]  /*91a0*/  MOV R14, R16 ;  /* 0x00000010000e7202 */ /* 0x000fe40000000f00 */
[----:B------:R-:W-:Y:S01]  /*91b0*/  MOV R15, R17 ;  /* 0x00000011000f7202 */ /* 0x000fe20000000f00 */
[----:B------:R-:W-:Y:S06]  /*91c0*/  BRA.U !UP0, `(.L_x_1713) ;  /* 0x0000000d08547547 */ /* 0x000fec000b800000 */
[----:B------:R-:W1:Y:S01]  /*91d0*/  LDCU.128 UR16, c[0x0][0x390] ;  /* 0x00007200ff1077ac */ /* 0x000e620008000c00 */
[----:B------:R-:W-:Y:S01]  /*91e0*/  IMAD.MOV.U32 R0, RZ, RZ, RZ ;  /* 0x000000ffff007224 */ /* 0x000fe200078e00ff */
[----:B------:R-:W-:Y:S01]  /*91f0*/  MOV R31, RZ ;  /* 0x000000ff001f7202 */ /* 0x000fe20000000f00 */
[----:B------:R-:W-:Y:S01]  /*9200*/  UMOV UR4, URZ ;  /* 0x000000ff00047c82 */ /* 0x000fe20008000000 */
[----:B------:R-:W-:Y:S01]  /*9210*/  UMOV UR5, URZ ;  /* 0x000000ff00057c82 */ /* 0x000fe20008000000 */
[----:B-1----:R-:W-:Y:S01]  /*9220*/  UISETP.GE.U32.AND UP2, UPT, UR18, 0x8, UPT ;  /* 0x000000081200788c */ /* 0x002fe2000bf46070 */
[----:B-----5:R-:W-:Y:S01]  /*9230*/  IMAD R3, R21, UR16, RZ ;  /* 0x0000001015037c24 */ /* 0x020fe2000f8e02ff */
        /* <DEDUP_REMOVED lines=8> */
[----:B------:R-:W1:Y:S01]  /*92c0*/  LDCU.64 UR10, c[0x0][0x388] ;  /* 0x00007100ff0a77ac */ /* 0x000e620008000a00 */
[----:B------:R-:W-:Y:S01]  /*92d0*/  HFMA2 R0, -RZ, RZ, 0, 0 ;  /* 0x00000000ff007431 */ /* 0x000fe200000001ff */
[----:B------:R-:W-:Y:S01]  /*92e0*/  MOV R31, RZ ;  /* 0x000000ff001f7202 */ /* 0x000fe20000000f00 */
[----:B------:R-:W2:Y:S01]  /*92f0*/  LDCU.64 UR16, c[0x0][0x3e0] ;  /* 0x00007c00ff1077ac */ /* 0x000ea20008000a00 */
[----:B------:R-:W-:Y:S02]  /*9300*/  ULOP3.LUT UR5, UR19, 0x7fffffff, URZ, 0xc0, !UPT ;  /* 0x7fffffff13057892 */ /* 0x000fe4000f8ec0ff */
[----:B------:R-:W-:Y:S01]  /*9310*/  ULOP3.LUT UR4, UR18, 0xfffffff8, URZ, 0xc0, !UPT ;  /* 0xfffffff812047892 */ /* 0x000fe2000f8ec0ff */
[----:B0-----:R-:W-:Y:S01]  /*9320*/  UMOV UR12, UR7 ;  /* 0x00000007000c7c82 */ /* 0x001fe20008000000 */
[----:B-1----:R-:W-:-:S05]  /*9330*/  LEA R2, P0, R20, UR10, 0x3 ;  /* 0x0000000a14027c11 */ /* 0x002fca000f8018ff */
[----:B------:R-:W-:Y:S01]  /*9340*/  UMOV UR10, UR4 ;  /* 0x00000004000a7c82 */ /* 0x000fe20008000000 */
[----:B------:R-:W-:Y:S01]  /*9350*/  LEA.HI.X R3, R20, UR11, R17, 0x3, P0 ;  /* 0x0000000b14037c11 */ /* 0x000fe200080f1c11 */
[----:B--2---:R-:W-:Y:S02]  /*9360*/  USHF.L.U64.HI UR15, UR16, 0x3, UR17 ;  /* 0x00000003100f7899 */ /* 0x004fe40008010211 */
[----:B------:R-:W-:Y:S02]  /*9370*/  USHF.L.U32 UR19, UR16, 0x3, URZ ;  /* 0x0000000310137899 */ /* 0x000fe400080006ff */
[----:B------:R-:W-:Y:S01]  /*9380*/  USHF.L.U64.HI UR13, UR16, 0x6, UR17 ;  /* 0x00000006100d7899 */ /* 0x000fe20008010211 */
[----:B------:R-:W-:-:S11]  /*9390*/  UMOV UR11, UR5 ;  /* 0x00000005000b7c82 */ /* 0x000fd60008000000 */
.L_x_1715:
[----:B------:R-:W2:Y:S04]  /*93a0*/  LDL.64 R24, [UR12+-0x10] ;  /* 0xfffff00cff187983 */ /* 0x000ea80008100a00 */
[----:B------:R-:W2:Y:S01]  /*93b0*/  LDG.E.64 R26, desc[UR8][R2.64] ;  /* 0x00000008021a7981 */ /* 0x000ea2000c1e1b00 */
[----:B------:R-:W-:-:S03]  /*93c0*/  IADD3 R36, P0, PT, R2, UR19, RZ ;  /* 0x0000001302247c10 */ /* 0x000fc6000ff1e0ff */
[----:B------:R-:W3:Y:S01]  /*93d0*/  LDL.64 R28, [UR12+-0x8] ;  /* 0xfffff80cff1c7983 */ /* 0x000ee20008100a00 */
[----:B------:R-:W-:-:S05]  /*93e0*/  IADD3.X R37, PT, PT, R3, UR15, RZ, P0, !PT ;  /* 0x0000000f03257c10 */ /* 0x000fca00087fe4ff */
[----:B------:R-:W3:Y:S01]  /*93f0*/  LDG.E.64 R18, desc[UR8][R36.64] ;  /* 0x0000000824127981 */ /* 0x000ee2000c1e1b00 */
[----:B------:R-:W-:Y:S02]  /*9400*/  IADD3 R32, P0, PT, R36, UR19, RZ ;  /* 0x0000001324207c10 */ /* 0x000fe4000ff1e0ff */
[----:B------:R-:W-:Y:S02]  /*9410*/  MOV R30, R0 ;  /* 0x00000000001e7202 */ /* 0x000fe40000000f00 */
        /* <DEDUP_REMOVED lines=49> */
[----:B------:R-:W-:-:S04]  /*9730*/  UISETP.NE.U32.AND UP2, UPT, UR10, URZ, UPT ;  /* 0x000000ff0a00728c */ /* 0x000fc8000bf45070 */
[----:B------:R-:W-:Y:S02]  /*9740*/  UISETP.NE.AND.EX UP2, UPT, UR11, URZ, UPT, UP2 ;  /* 0x000000ff0b00728c */ /* 0x000fe4000bf45320 */
[----:B------:R-:W-:Y:S01]  /*9750*/  UIADD3 UR12, UPT, UPT, UR12, 0x40, URZ ;  /* 0x000000400c0c7890 */ /* 0x000fe2000fffe0ff */
[----:B--2---:R-:W-:-:S04]  /*9760*/  IMAD R25, R29, R30, RZ ;  /* 0x0000001e1d197224 */ /* 0x004fc800078e02ff */
[-C--:B------:R-:W-:Y:S02]  /*9770*/  IMAD R25, R31, R28.reuse, R25 ;  /* 0x0000001c1f197224 */ /* 0x080fe400078e0219 */
[----:B------:R-:W-:-:S04]  /*9780*/  IMAD.WIDE.U32 R28, R30, R28, R18 ;  /* 0x0000001c1e1c7225 */ /* 0x000fc800078e0012 */
[----:B------:R-:W-:Y:S01]  /*9790*/  IMAD.IADD R29, R29, 0x1, R25 ;  /* 0x000000011d1d7824 */ /* 0x000fe200078e0219 */
[----:B------:R-:W-:Y:S01]  /*97a0*/  MOV R25, UR16 ;  /* 0x0000001000197c02 */ /* 0x000fe20008000f00 */
[----:B----4-:R-:W-:-:S03]  /*97b0*/  IMAD R19, R33, R34, RZ ;  /* 0x0000002221137224 */ /* 0x010fc600078e02ff */
[----:B------:R-:W-:Y:S01]  /*97c0*/  LEA R2, P0, R25, R2, 0x6 ;  /* 0x0000000219027211 */ /* 0x000fe200078030ff */
[-C--:B------:R-:W-:Y:S02]  /*97d0*/  IMAD R19, R35, R32.reuse, R19 ;  /* 0x0000002023137224 */ /* 0x080fe400078e0213 */
[----:B------:R-:W-:Y:S01]  /*97e0*/  IMAD.WIDE.U32 R32, R34, R32, R28 ;  /* 0x0000002022207225 */ /* 0x000fe200078e001c */
[----:B------:R-:W-:-:S04]  /*97f0*/  IADD3.X R3, PT, PT, R3, UR13, RZ, P0, !PT ;  /* 0x0000000d03037c10 */ /* 0x000fc800087fe4ff */
[----:B------:R-:W-:Y:S02]  /*9800*/  IADD3 R31, PT, PT, R33, R19, RZ ;  /* 0x00000013211f7210 */ /* 0x000fe40007ffe0ff */
[----:B------:R-:W-:Y:S01]  /*9810*/  MOV R0, R32 ;  /* 0x0000002000007202 */ /* 0x000fe20000000f00 */
[----:B------:R-:W-:Y:S06]  /*9820*/  BRA.U UP2, `(.L_x_1715) ;  /* 0xfffffff902dc7547 */ /* 0x000fec000b83ffff */
.L_x_1714:
        /* <DEDUP_REMOVED lines=8> */
[----:B0-----:R-:W0:Y:S01]  /*98b0*/  LDCU.64 UR12, c[0x0][0x388] ;  /* 0x00007100ff0c77ac */ /* 0x001e220008000a00 */
[----:B------:R-:W-:Y:S01]  /*98c0*/  MOV R16, R20 ;  /* 0x0000001400107202 */ /* 0x000fe20000000f00 */
[----:B-1----:R-:W-:Y:S01]  /*98d0*/  IMAD R24, R2, UR5, RZ ;  /* 0x0000000502187c24 */ /* 0x002fe2000f8e02ff */
[----:B------:R-:W-:-:S03]  /*98e0*/  ULEA UR11, UR4, UR14, 0x3 ;  /* 0x0000000e040b7291 */ /* 0x000fc6000f8e18ff */
[----:B------:R-:W-:-:S04]  /*98f0*/  IMAD.WIDE.U32 R18, R2, UR4, R16 ;  /* 0x0000000402127c25 */ /* 0x000fc8000f8e0010 */
[----:B------:R-:W-:Y:S02]  /*9900*/  IMAD R25, R3, UR4, R24 ;  /* 0x0000000403197c24 */ /* 0x000fe4000f8e0218 */
[----:B------:R-:W2:Y:S03]  /*9910*/  LDL.64 R26, [UR11+0x18] ;  /* 0x0000180bff1a7983 */ /* 0x000ea60008100a00 */
[----:B------:R-:W-:Y:S02]  /*9920*/  IADD3 R19, PT, PT, R19, R25, RZ ;  /* 0x0000001913137210 */ /* 0x000fe40007ffe0ff */
[----:B0-----:R-:W-:-:S04]  /*9930*/  LEA R24, P0, R18, UR12, 0x3 ;  /* 0x0000000c12187c11 */ /* 0x001fc8000f8018ff */
[----:B------:R-:W-:-:S05]  /*9940*/  LEA.HI.X R25, R18, UR13, R19, 0x3, P0 ;  /* 0x0000000d12197c11 */ /* 0x000fca00080f1c13 */
[----:B------:R-:W2:Y:S01]  /*9950*/  LDG.E.64 R28, desc[UR8][R24.64] ;  /* 0x00000008181c7981 */ /* 0x000ea2000c1e1b00 */
[C---:B------:R-:W-:Y:S01]  /*9960*/  IMAD.HI.U32 R35, R2.reuse, 0x8, RZ ;  /* 0x0000000802237827 */ /* 0x040fe200078e00ff */
[----:B------:R-:W-:-:S03]  /*9970*/  SHF.L.U32 R37, R2, 0x3, RZ ;  /* 0x0000000302257819 */ /* 0x000fc600000006ff */
[----:B------:R-:W-:Y:S01]  /*9980*/  IMAD.SHL.U32 R18, R3, 0x8, RZ ;  /* 0x0000000803127824 */ /* 0x000fe200078e00ff */
[----:B------:R-:W-:-:S04]  /*9990*/  MOV R30, R0 ;  /* 0x00000000001e7202 */ /* 0x000fc80000000f00 */
[----:B------:R-:W-:Y:S02]  /*99a0*/  IADD3 R35, PT, PT, R35, R18, RZ ;  /* 0x0000001223237210 */ /* 0x000fe40007ffe0ff */
[----:B------:R-:W-:-:S04]  /*99b0*/  IADD3 R18, P0, PT, R24, R37, RZ ;  /* 0x0000002518127210 */ /* 0x000fc80007f1e0ff */
[----:B------:R-:W-:Y:S01]  /*99c0*/  IADD3.X R19, PT, PT, R25, R35, RZ, P0, !PT ;  /* 0x0000002319137210 */ /* 0x000fe200007fe4ff */
[----:B--2---:R-:W-:Y:S02]  /*99d0*/  IMAD R33, R29, R26, RZ ;  /* 0x0000001a1d217224 */ /* 0x004fe400078e02ff */
[-C--:B------:R-:W-:Y:S02]  /*99e0*/  IMAD.WIDE.U32 R24, R26, R28.reuse, R30 ;  /* 0x0000001c1a187225 */ /* 0x080fe400078e001e */
[----:B------:R-:W2:Y:S02]  /*99f0*/  LDG.E.64 R30, desc[UR8][R18.64] ;  /* 0x00000008121e7981 */ /* 0x000ea4000c1e1b00 */
[----:B------:R-:W-:Y:S01]  /*9a00*/  IMAD R33, R27, R28, R33 ;  /* 0x0000001c1b217224 */ /* 0x000fe200078e0221 */
[----:B------:R-:W-:Y:S01]  /*9a10*/  IADD3 R28, P0, PT, R18, R37, RZ ;  /* 0x00000025121c7210 */ /* 0x000fe20007f1e0ff */
[----:B------:R-:W2:Y:S03]  /*9a20*/  LDL.64 R26, [UR11+0x20] ;  /* 0x0000200bff1a7983 */ /* 0x000ea60008100a00 */
[----:B------:R-:W-:-:S02]  /*9a30*/  IADD3.X R29, PT, PT, R19, R35, RZ, P0, !PT ;  /* 0x00000023131d7210 */ /* 0x000fc400007fe4ff */
[----:B------:R-:W-:Y:S01]  /*9a40*/  IADD3 R34, P0, PT, R28, R37, RZ ;  /* 0x000000251c227210 */ /* 0x000fe20007f1e0ff */
[----:B------:R-:W3:Y:S04]  /*9a50*/  LDL.64 R18, [UR11+0x30] ;  /* 0x0000300bff127983 */ /* 0x000ee80008100a00 */
[----:B------:R-:W-:Y:S01]  /*9a60*/  IMAD.X R35, R29, 0x1, R35, P0 ;  /* 0x000000011d237824 */ /* 0x000fe200000e0623 */
[----:B------:R-:W4:Y:S04]  /*9a70*/  LDL.64 R36, [UR11+0x28] ;  /* 0x0000280bff247983 */ /* 0x000f280008100a00 */
[----:B------:R-:W4:Y:S04]  /*9a80*/  LDG.E.64 R28, desc[UR8][R28.64] ;  /* 0x000000081c1c7981 */ /* 0x000f28000c1e1b00 */
[----:B------:R-:W3:Y:S01]  /*9a90*/  LDG.E.64 R34, desc[UR8][R34.64] ;  /* 0x0000000822227981 */ /* 0x000ee2000c1e1b00 */
[----:B------:R-:W-:Y:S01]  /*9aa0*/  IADD3 R25, PT, PT, R25, R33, RZ ;  /* 0x0000002119197210 */ /* 0x000fe20007ffe0ff */
[----:B------:R-:W-:-:S04]  /*9ab0*/  UIADD3 UR4, UP2, UPT, UR4, 0x4, URZ ;  /* 0x0000000404047890 */ /* 0x000fc8000ff5e0ff */
[----:B------:R-:W-:Y:S01]  /*9ac0*/  UIADD3.X UR5, UPT, UPT, URZ, UR5, URZ, UP2, !UPT ;  /* 0x00000005ff057290 */ /* 0x000fe200097fe4ff */
[----:B--2---:R-:W-:Y:S02]  /*9ad0*/  IMAD R31, R31, R26, RZ ;  /* 0x0000001a1f1f7224 */ /* 0x004fe400078e02ff */
[----:B------:R-:W-:-:S04]  /*9ae0*/  IMAD.WIDE.U32 R24, R26, R30, R24 ;  /* 0x0000001e1a187225 */ /* 0x000fc800078e0018 */
[----:B------:R-:W-:-:S05]  /*9af0*/  IMAD R31, R27, R30, R31 ;  /* 0x0000001e1b1f7224 */ /* 0x000fca00078e021f */
[----:B------:R-:W-:Y:S01]  /*9b00*/  IADD3 R25, PT, PT, R25, R31, RZ ;  /* 0x0000001f19197210 */ /* 0x000fe20007ffe0ff */
[----:B----4-:R-:W-:-:S04]  /*9b10*/  IMAD R27, R29, R36, RZ ;  /* 0x000000241d1b7224 */ /* 0x010fc800078e02ff */
[-C--:B------:R-:W-:Y:S02]  /*9b20*/  IMAD R27, R37, R28.reuse, R27 ;  /* 0x0000001c251b7224 */ /* 0x080fe400078e021b */
[----:B------:R-:W-:-:S04]  /*9b30*/  IMAD.WIDE.U32 R28, R36, R28, R24 ;  /* 0x0000001c241c7225 */ /* 0x000fc800078e0018 */
[----:B---3--:R-:W-:Y:S01]  /*9b40*/  IMAD R25, R35, R18, RZ ;  /* 0x0000001223197224 */ /* 0x008fe200078e02ff */
[----:B------:R-:W-:-:S03]  /*9b50*/  IADD3 R29, PT, PT, R29, R27, RZ ;  /* 0x0000001b1d1d7210 */ /* 0x000fc60007ffe0ff */
[-C--:B------:R-:W-:Y:S02]  /*9b60*/  IMAD R25, R19, R34.reuse, R25 ;  /* 0x0000002213197224 */ /* 0x080fe400078e0219 */
[----:B------:R-:W-:-:S05]  /*9b70*/  IMAD.WIDE.U32 R18, R18, R34, R28 ;  /* 0x0000002212127225 */ /* 0x000fca00078e001c */
[----:B------:R-:W-:Y:S02]  /*9b80*/  IADD3 R31, PT, PT, R19, R25, RZ ;  /* 0x00000019131f7210 */ /* 0x000fe40007ffe0ff */
[----:B------:R-:W-:-:S07]  /*9b90*/  MOV R0, R18 ;  /* 0x0000001200007202 */ /* 0x000fce0000000f00 */
.L_x_1716:
[----:B------:R-:W-:Y:S05]  /*9ba0*/  BRA.U !UP1, `(.L_x_1713) ;  /* 0x0000000109dc7547 */ /* 0x000fea000b800000 */
[----:B------:R-:W-:Y:S02]  /*9bb0*/  UIADD3 UR11, UP1, UPT, UR10, -0x1, URZ ;  /* 0xffffffff0a0b7890 */ /* 0x000fe4000ff3e0ff */
[----:B------:R-:W-:Y:S02]  /*9bc0*/  ULOP3.LUT UR10, UR18, 0x1, URZ, 0xc0, !UPT ;  /* 0x00000001120a7892 */ /* 0x000fe4000f8ec0ff */
[----:B0-----:R-:W-:Y:S02]  /*9bd0*/  UIADD3.X UR12, UPT, UPT, URZ, -0x1, URZ, UP1, !UPT ;  /* 0xffffffffff0c7890 */ /* 0x001fe40008ffe4ff */
[----:B------:R-:W-:Y:S02]  /*9be0*/  UISETP.NE.U32.AND UP2, UPT, UR11, URZ, UPT ;  /* 0x000000ff0b00728c */ /* 0x000fe4000bf45070 */
[----:B------:R-:W-:Y:S02]  /*9bf0*/  UISETP.NE.U32.AND UP1, UPT, UR10, 0x1, UPT ;  /* 0x000000010a00788c */ /* 0x000fe4000bf25070 */
[----:B------:R-:W-:-:S02]  /*9c00*/  UISETP.NE.AND.EX UP2, UPT, UR12, URZ, UPT, UP2 ;  /* 0x000000ff0c00728c */ /* 0x000fc4000bf45320 */
[----:B------:R-:W-:-:S07]  /*9c10*/  UISETP.NE.U32.AND.EX UP1, UPT, URZ, URZ, UPT, UP1 ;  /* 0x000000ffff00728c */ /* 0x000fce000bf25110 */
[----:B------:R-:W-:Y:S05]  /*9c20*/  BRA.U !UP2, `(.L_x_1717) ;  /* 0x000000010a707547 */ /* 0x000fea000b800000 */
[----:B------:R-:W0:Y:S01]  /*9c30*/  LDCU.64 UR12, c[0x0][0x388] ;  /* 0x00007100ff0c77ac */ /* 0x000e220008000a00 */
[----:B------:R-:W-:Y:S01]  /*9c40*/  MOV R19, R17 ;  /* 0x0000001100137202 */ /* 0x000fe20000000f00 */
[C---:B-1----:R-:W-:Y:S02]  /*9c50*/  IMAD R24, R2.reuse, UR5, RZ ;  /* 0x0000000502187c24 */ /* 0x042fe4000f8e02ff */
[----:B------:R-:W-:Y:S01]  /*9c60*/  IMAD.MOV.U32 R18, RZ, RZ, R20 ;  /* 0x000000ffff127224 */ /* 0x000fe200078e0014 */
[----:B------:R-:W-:Y:S02]  /*9c70*/  ULEA UR10, UR4, UR14, 0x3 ;  /* 0x0000000e040a7291 */ /* 0x000fe4000f8e18ff */
[----:B------:R-:W-:Y:S02]  /*9c80*/  IMAD R25, R3, UR4, R24 ;  /* 0x0000000403197c24 */ /* 0x000fe4000f8e0218 */
[----:B------:R-:W-:-:S05]  /*9c90*/  IMAD.WIDE.U32 R18, R2, UR4, R18 ;  /* 0x0000000402127c25 */ /* 0x000fca000f8e0012 */
[----:B------:R-:W-:Y:S01]  /*9ca0*/  IADD3 R25, PT, PT, R19, R25, RZ ;  /* 0x0000001913197210 */ /* 0x000fe20007ffe0ff */
[----:B------:R-:W2:Y:S01]  /*9cb0*/  LDL.64 R26, [UR10+0x20] ;  /* 0x0000200aff1a7983 */ /* 0x000ea20008100a00 */
[----:B0-----:R-:W-:-:S04]  /*9cc0*/  LEA R32, P0, R18, UR12, 0x3 ;  /* 0x0000000c12207c11 */ /* 0x001fc8000f8018ff */
[----:B------:R-:W-:Y:S02]  /*9cd0*/  LEA.HI.X R33, R18, UR13, R25, 0x3, P0 ;  /* 0x0000000d12217c11 */ /* 0x000fe400080f1c19 */
[C---:B------:R-:W-:Y:S01]  /*9ce0*/  LEA R28, P0, R2.reuse, R32, 0x3 ;  /* 0x00000020021c7211 */ /* 0x040fe200078018ff */
[----:B------:R-:W3:Y:S04]  /*9cf0*/  LDL.64 R18, [UR10+0x18] ;  /* 0x0000180aff127983 */ /* 0x000ee80008100a00 */
[----:B------:R-:W3:Y:S01]  /*9d00*/  LDG.E.64 R24, desc[UR8][R32.64] ;  /* 0x0000000820187981 */ /* 0x000ee2000c1e1b00 */
[----:B------:R-:W-:-:S06]  /*9d10*/  LEA.HI.X R29, R2, R33, R3, 0x3, P0 ;  /* 0x00000021021d7211 */ /* 0x000fcc00000f1c03 */
[----:B------:R-:W2:Y:S01]  /*9d20*/  LDG.E.64 R28, desc[UR8][R28.64] ;  /* 0x000000081c1c7981 */ /* 0x000ea2000c1e1b00 */
        /* <DEDUP_REMOVED lines=12> */
.L_x_1717:
[----:B------:R-:W-:Y:S05]  /*9df0*/  BRA.U UP1, `(.L_x_1713) ;  /* 0x0000000101487547 */ /* 0x000fea000b800000 */
[----:B------:R-:W0:Y:S01]  /*9e00*/  LDCU.64 UR10, c[0x0][0x388] ;  /* 0x00007100ff0a77ac */ /* 0x000e220008000a00 */
[----:B------:R-:W-:Y:S01]  /*9e10*/  MOV R16, R20 ;  /* 0x0000001400107202 */ /* 0x000fe20000000f00 */
[----:B-1----:R-:W-:-:S04]  /*9e20*/  IMAD R18, R2, UR5, RZ ;  /* 0x0000000502127c24 */ /* 0x002fc8000f8e02ff */
[----:B------:R-:W-:Y:S01]  /*9e30*/  IMAD.WIDE.U32 R16, R2, UR4, R16 ;  /* 0x0000000402107c25 */ /* 0x000fe2000f8e0010 */
[----:B------:R-:W-:-:S03]  /*9e40*/  MOV R2, UR4 ;  /* 0x0000000400027c02 */ /* 0x000fc60008000f00 */
[----:B------:R-:W-:Y:S01]  /*9e50*/  IMAD R3, R3, UR4, R18 ;  /* 0x0000000403037c24 */ /* 0x000fe2000f8e0212 */
[----:B------:R-:W-:-:S04]  /*9e60*/  LEA R2, R2, R1, 0x3 ;  /* 0x0000000102027211 */ /* 0x000fc800078e18ff */
[----:B------:R-:W-:Y:S02]  /*9e70*/  IADD3 R3, PT, PT, R17, R3, RZ ;  /* 0x0000000311037210 */ /* 0x000fe40007ffe0ff */
[----:B0-----:R-:W-:-:S04]  /*9e80*/  LEA R18, P0, R16, UR10, 0x3 ;  /* 0x0000000a10127c11 */ /* 0x001fc8000f8018ff */
[----:B------:R-:W-:Y:S02]  /*9e90*/  LEA.HI.X R19, R16, UR11, R3, 0x3, P0 ;  /* 0x0000000b10137c11 */ /* 0x000fe400080f1c03 */
[----:B------:R-:W2:Y:S04]  /*9ea0*/  LDL.64 R2, [R2+0x18] ;  /* 0x0000180002027983 */ /* 0x000ea80000100a00 */
[----:B------:R-:W2:Y:S01]  /*9eb0*/  LDG.E.64 R16, desc[UR8][R18.64] ;  /* 0x0000000812107981 */ /* 0x000ea2000c1e1b00 */
[----:B------:R-:W-:Y:S01]  /*9ec0*/  MOV R30, R0 ;  /* 0x00000000001e7202 */ /* 0x000fe20000000f00 */
[----:B--2---:R-:W-:-:S04]  /*9ed0*/  IMAD R17, R17, R2, RZ ;  /* 0x0000000211117224 */ /* 0x004fc800078e02ff */
[----:B------:R-:W-:-:S04]  /*9ee0*/  IMAD.WIDE.U32 R20, R2, R16, R30 ;  /* 0x0000001002147225 */ /* 0x000fc800078e001e */
[----:B------:R-:W-:Y:S02]  /*9ef0*/  IMAD R17, R3, R16, R17 ;  /* 0x0000001003117224 */ /* 0x000fe400078e0211 */
[----:B------:R-:W-:-:S03]  /*9f00*/  IMAD.MOV.U32 R0, RZ, RZ, R20 ;  /* 0x000000ffff007224 */ /* 0x000fc600078e0014 */
[----:B------:R-:W-:-:S07]  /*9f10*/  IADD3 R31, PT, PT, R21, R17, RZ ;  /* 0x00000011151f7210 */ /* 0x000fce0007ffe0ff */
.L_x_1713:
[----:B------:R-:W-:Y:S02]  /*9f20*/  CS2R R18, SRZ ;  /* 0x0000000000127805 */ /* 0x000fe4000001ff00 */
[----:B------:R-:W-:Y:S02]  /*9f30*/  MOV R16, R0 ;  /* 0x0000000000107202 */ /* 0x000fe40000000f00 */
[----:B------:R-:W-:Y:S01]  /*9f40*/  MOV R17, R31 ;  /* 0x0000001f00117202 */ /* 0x000fe20000000f00 */
[----:B------:R-:W-:Y:S06]  /*9f50*/  BRA.U !UP0, `(.L_x_1718) ;  /* 0x0000000d082c7547 */ /* 0x000fec000b800000 */
[----:B------:R-:W2:Y:S01]  /*9f60*/  LDCU.128 UR16, c[0x0][0x390] ;  /* 0x00007200ff1077ac */ /* 0x000ea20008000c00 */
[----:B------:R-:W-:Y:S01]  /*9f70*/  CS2R R18, SRZ ;  /* 0x0000000000127805 */ /* 0x000fe2000001ff00 */
[----:B------:R-:W-:Y:S01]  /*9f80*/  UMOV UR4, URZ ;  /* 0x000000ff00047c82 */ /* 0x000fe20008000000 */
[----:B------:R-:W-:Y:S01]  /*9f90*/  UMOV UR5, URZ ;  /* 0x000000ff00057c82 */ /* 0x000fe20008000000 */
[----:B--2---:R-:W-:Y:S01]  /*9fa0*/  UISETP.GE.U32.AND UP2, UPT, UR18, 0x8, UPT ;  /* 0x000000081200788c */ /* 0x004fe2000bf46070 */
[----:B-1---5:R-:W-:Y:S01]  /*9fb0*/  IMAD R3, R23, UR16, RZ ;  /* 0x0000001017037c24 */ /* 0x022fe2000f8e02ff */
        /* <DEDUP_REMOVED lines=9> */
[----:B------:R-:W-:Y:S01]  /*a050*/  CS2R R18, SRZ ;  /* 0x0000000000127805 */ /* 0x000fe2000001ff00 */
        /* <DEDUP_REMOVED lines=11> */
.L_x_1720:
        /* <DEDUP_REMOVED lines=15> */
[----:B---3--:R-:W-:Y:S01]  /*a200*/  IMAD R27, R27, R24, RZ ;  /* 0x000000181b1b7224 */ /* 0x008fe200078e02ff */
[----:B------:R-:W-:-:S02]  /*a210*/  IADD3 R31, PT, PT, R31, R35, RZ ;  /* 0x000000231f1f7210 */ /* 0x000fc40007ffe0ff */
[----:B------:R-:W-:Y:S01]  /*a220*/  IADD3.X R35, PT, PT, R29, UR15, RZ, P0, !PT ;  /* 0x0000000f1d237c10 */ /* 0x000fe200087fe4ff */
[-C--:B------:R-:W-:Y:S02]  /*a230*/  IMAD R0, R25, R26.reuse, R27 ;  /* 0x0000001a19007224 */ /* 0x080fe400078e021b */
[----:B------:R-:W-:Y:S02]  /*a240*/  IMAD.WIDE.U32 R30, R24, R26, R30 ;  /* 0x0000001a181e7225 */ /* 0x000fe400078e001e */
[----:B------:R1:W3:Y:S04]  /*a250*/  LDG.E.64 R26, desc[UR8][R34.64] ;  /* 0x00000008221a7981 */ /* 0x0002e8000c1e1b00 */
[----:B------:R-:W3:Y:S01]  /*a260*/  LDL.64 R24, [UR12+0x8] ;  /* 0x0000080cff187983 */ /* 0x000ee20008100a00 */
[----:B0-----:R-:W-:Y:S01]  /*a270*/  IADD3 R28, P0, PT, R34, UR19, RZ ;  /* 0x00000013221c7c10 */ /* 0x001fe2000ff1e0ff */
[----:B------:R-:W-:-:S03]  /*a280*/  IMAD.IADD R31, R31, 0x1, R0 ;  /* 0x000000011f1f7824 */ /* 0x000fc600078e0200 */
[----:B------:R-:W-:Y:S01]  /*a290*/  IADD3.X R29, PT, PT, R35, UR15, RZ, P0, !PT ;  /* 0x0000000f231d7c10 */ /* 0x000fe200087fe4ff */
[----:B--2---:R-:W-:-:S04]  /*a2a0*/  IMAD R33, R33, R18, RZ ;  /* 0x0000001221217224 */ /* 0x004fc800078e02ff */
[-C--:B------:R-:W-:Y:S02]  /*a2b0*/  IMAD R0, R19, R32.reuse, R33 ;  /* 0x0000002013007224 */ /* 0x080fe400078e0221 */
[----:B------:R-:W-:Y:S02]  /*a2c0*/  IMAD.WIDE.U32 R32, R18, R32, R30 ;  /* 0x0000002012207225 */ /* 0x000fe400078e001e */
[----:B------:R-:W2:Y:S04]  /*a2d0*/  LDG.E.64 R30, desc[UR8][R28.64] ;  /* 0x000000081c1e7981 */ /* 0x000ea8000c1e1b00 */
[----:B------:R-:W2:Y:S01]  /*a2e0*/  LDL.64 R18, [UR12+0x10] ;  /* 0x0000100cff127983 */ /* 0x000ea20008100a00 */
[----:B-1----:R-:W-:Y:S01]  /*a2f0*/  IADD3 R35, PT, PT, R33, R0, RZ ;  /* 0x0000000021237210 */ /* 0x002fe20007ffe0ff */
[----:B---3--:R-:W-:Y:S01]  /*a300*/  IMAD R27, R27, R24, RZ ;  /* 0x000000181b1b7224 */ /* 0x008fe200078e02ff */
[----:B------:R-:W-:-:S02]  /*a310*/  MOV R34, R32 ;  /* 0x0000002000227202 */ /* 0x000fc40000000f00 */
[----:B------:R-:W-:Y:S01]  /*a320*/  IADD3 R32, P0, PT, R28, UR19, RZ ;  /* 0x000000131c207c10 */ /* 0x000fe2000ff1e0ff */
[-C--:B------:R-:W-:Y:S02]  /*a330*/  IMAD R27, R25, R26.reuse, R27 ;  /* 0x0000001a191b7224 */ /* 0x080fe400078e021b */
[----:B------:R-:W-:Y:S01]  /*a340*/  IMAD.WIDE.U32 R24, R24, R26, R34 ;  /* 0x0000001a18187225 */ /* 0x000fe200078e0022 */
[----:B------:R-:W-:Y:S02]  /*a350*/  IADD3.X R33, PT, PT, R29, UR15, RZ, P0, !PT ;  /* 0x0000000f1d217c10 */ /* 0x000fe400087fe4ff */
[----:B------:R-:W3:Y:S02]  /*a360*/  LDL.64 R28, [UR12+0x18] ;  /* 0x0000180cff1c7983 */ /* 0x000ee40008100a00 */
[----:B------:R-:W-:Y:S02]  /*a370*/  IADD3 R25, PT, PT, R25, R27, RZ ;  /* 0x0000001b19197210 */ /* 0x000fe40007ffe0ff */
[----:B------:R0:W3:Y:S01]  /*a380*/  LDG.E.64 R26, desc[UR8][R32.64] ;  /* 0x00000008201a7981 */ /* 0x0000e2000c1e1b00 */
[----:B------:R-:W-:-:S04]  /*a390*/  IADD3 R34, P0, PT, R32, UR19, RZ ;  /* 0x0000001320227c10 */ /* 0x000fc8000ff1e0ff */
[----:B------:R-:W-:Y:S02]  /*a3a0*/  IADD3.X R35, PT, PT, R33, UR15, RZ, P0, !PT ;  /* 0x0000000f21237c10 */ /* 0x000fe400087fe4ff */
        /* <DEDUP_REMOVED lines=20> */
[----:B------:R-:W-:Y:S01]  /*a4f0*/  IMAD.WIDE.U32 R18, R18, R24, R26 ;  /* 0x0000001812127225 */ /* 0x000fe200078e001a */
[----:B------:R-:W-:-:S03]  /*a500*/  MOV R27, UR16 ;  /* 0x00000010001b7c02 */ /* 0x000fc60008000f00 */
[----:B------:R-:W-:Y:S02]  /*a510*/  IMAD.IADD R19, R19, 0x1, R25 ;  /* 0x0000000113137824 */ /* 0x000fe400078e0219 */
[----:B----4-:R-:W-:Y:S01]  /*a520*/  IMAD R25, R33, R36, RZ ;  /* 0x0000002421197224 */ /* 0x010fe200078e02ff */
[----:B------:R-:W-:Y:S01]  /*a530*/  LEA R22, P0, R27, R22, 0x6 ;  /* 0x000000161b167211 */ /* 0x000fe200078030ff */
[----:B------:R-:W-:-:S04]  /*a540*/  IMAD.WIDE.U32 R18, R36, R32, R18 ;  /* 0x0000002024127225 */ /* 0x000fc800078e0012 */
[----:B------:R-:W-:Y:S01]  /*a550*/  IMAD R25, R37, R32, R25 ;  /* 0x0000002025197224 */ /* 0x000fe200078e0219 */
[----:B------:R-:W-:-:S04]  /*a560*/  IADD3.X R23, PT, PT, R23, UR13, RZ, P0, !PT ;  /* 0x0000000d17177c10 */ /* 0x000fc800087fe4ff */
[----:B------:R-:W-:Y:S01]  /*a570*/  IADD3 R19, PT, PT, R19, R25, RZ ;  /* 0x0000001913137210 */ /* 0x000fe20007ffe0ff */
[----:B------:R-:W-:Y:S06]  /*a580*/  BRA.U UP2, `(.L_x_1720) ;  /* 0xfffffff902e07547 */ /* 0x000fec000b83ffff */
.L_x_1719:
        /* <DEDUP_REMOVED lines=10> */
[C---:B-1----:R-:W-:Y:S01]  /*a630*/  IMAD R0, R22.reuse, UR5, RZ ;  /* 0x0000000516007c24 */ /* 0x042fe2000f8e02ff */
[----:B------:R-:W-:Y:S01]  /*a640*/  SHF.L.U32 R29, R23, 0x3, RZ ;  /* 0x00000003171d7819 */ /* 0x000fe200000006ff */
[----:B------:R-:W-:Y:S02]  /*a650*/  ULEA UR11, UR4, UR14, 0x3 ;  /* 0x0000000e040b7291 */ /* 0x000fe4000f8e18ff */
[----:B------:R-:W-:-:S04]  /*a660*/  IMAD.WIDE.U32 R26, R22, UR4, R20 ;  /* 0x00000004161a7c25 */ /* 0x000fc8000f8e0014 */
[----:B------:R-:W-:-:S03]  /*a670*/  IMAD R25, R23, UR4, R0 ;  /* 0x0000000417197c24 */ /* 0x000fc6000f8e0200 */
[----:B------:R-:W2:Y:S02]  /*a680*/  LDL.64 R34, [UR11+0x20] ;  /* 0x0000200bff227983 */ /* 0x000ea40008100a00 */
[----:B------:R-:W-:Y:S01]  /*a690*/  IADD3 R27, PT, PT, R27, R25, RZ ;  /* 0x000000191b1b7210 */ /* 0x000fe20007ffe0ff */
[----:B------:R-:W-:Y:S01]  /*a6a0*/  IMAD.WIDE.U32 R24, R22, 0x8, RZ ;  /* 0x0000000816187825 */ /* 0x000fe200078e00ff */
[----:B0-----:R-:W-:-:S03]  /*a6b0*/  LEA R36, P0, R26, UR12, 0x3 ;  /* 0x0000000c1a247c11 */ /* 0x001fc6000f8018ff */
[----:B------:R-:W-:Y:S01]  /*a6c0*/  IMAD.IADD R25, R25, 0x1, R29 ;  /* 0x0000000119197824 */ /* 0x000fe200078e021d */
[----:B------:R-:W-:Y:S02]  /*a6d0*/  LEA.HI.X R37, R26, UR13, R27, 0x3, P0 ;  /* 0x0000000d1a257c11 */ /* 0x000fe400080f1c1b */
[----:B------:R-:W3:Y:S01]  /*a6e0*/  LDL.64 R26, [UR11+0x18] ;  /* 0x0000180bff1a7983 */ /* 0x000ee20008100a00 */
[----:B------:R-:W-:-:S03]  /*a6f0*/  IADD3 R28, P0, PT, R36, R24, RZ ;  /* 0x00000018241c7210 */ /* 0x000fc60007f1e0ff */
[----:B------:R-:W3:Y:S01]  /*a700*/  LDG.E.64 R30, desc[UR8][R36.64] ;  /* 0x00000008241e7981 */ /* 0x000ee2000c1e1b00 */
        /* <DEDUP_REMOVED lines=9> */
[----:B------:R-:W-:Y:S01]  /*a7a0*/  IADD3 R24, P1, PT, R26, R24, RZ ;  /* 0x000000181a187210 */ /* 0x000fe20007f3e0ff */
[----:B------:R-:W2:Y:S02]  /*a7b0*/  LDG.E.64 R28, desc[UR8][R26.64] ;  /* 0x000000081a1c7981 */ /* 0x000ea4000c1e1b00 */
[-C--:B------:R-:W-:Y:S02]  /*a7c0*/  IMAD R0, R35, R32.reuse, R31 ;  /* 0x0000002023007224 */ /* 0x080fe400078e021f */
[----:B------:R-:W-:Y:S01]  /*a7d0*/  IMAD.WIDE.U32 R32, R34, R32, R18 ;  /* 0x0000002022207225 */ /* 0x000fe200078e0012 */
[----:B------:R-:W-:Y:S01]  /*a7e0*/  IADD3.X R25, PT, PT, R27, R25, RZ, P1, !PT ;  /* 0x000000191b197210 */ /* 0x000fe20000ffe4ff */
[----:B------:R-:W2:Y:S04]  /*a7f0*/  LDL.64 R18, [UR11+0x28] ;  /* 0x0000280bff127983 */ /* 0x000ea80008100a00 */
[----:B------:R-:W3:Y:S04]  /*a800*/  LDL.64 R30, [UR11+0x30] ;  /* 0x0000300bff1e7983 */ /* 0x000ee80008100a00 */
[----:B------:R-:W3:Y:S01]  /*a810*/  LDG.E.64 R24, desc[UR8][R24.64] ;  /* 0x0000000818187981 */ /* 0x000ee2000c1e1b00 */
[----:B------:R-:W-:Y:S01]  /*a820*/  IADD3 R33, PT, PT, R33, R0, RZ ;  /* 0x0000000021217210 */ /* 0x000fe20007ffe0ff */
[----:B------:R-:W-:-:S04]  /*a830*/  UIADD3 UR4, UP2, UPT, UR4, 0x4, URZ ;  /* 0x0000000404047890 */ /* 0x000fc8000ff5e0ff */
[----:B------:R-:W-:Y:S01]  /*a840*/  UIADD3.X UR5, UPT, UPT, URZ, UR5, URZ, UP2, !UPT ;  /* 0x00000005ff057290 */ /* 0x000fe200097fe4ff */
[----:B--2---:R-:W-:-:S04]  /*a850*/  IMAD R29, R29, R18, RZ ;  /* 0x000000121d1d7224 */ /* 0x004fc800078e02ff */
[-C--:B------:R-:W-:Y:S02]  /*a860*/  IMAD R29, R19, R28.reuse, R29 ;  /* 0x0000001c131d7224 */ /* 0x080fe400078e021d */
[----:B------:R-:W-:-:S04]  /*a870*/  IMAD.WIDE.U32 R18, R18, R28, R32 ;  /* 0x0000001c12127225 */ /* 0x000fc800078e0020 */
[----:B---3--:R-:W-:Y:S02]  /*a880*/  IMAD R33, R25, R30, RZ ;  /* 0x0000001e19217224 */ /* 0x008fe400078e02ff */
[----:B------:R-:W-:Y:S02]  /*a890*/  IMAD.IADD R19, R19, 0x1, R29 ;  /* 0x0000000113137824 */ /* 0x000fe400078e021d */
[-C--:B------:R-:W-:Y:S02]  /*a8a0*/  IMAD R33, R31, R24.reuse, R33 ;  /* 0x000000181f217224 */ /* 0x080fe400078e0221 */
[----:B------:R-:W-:-:S05]  /*a8b0*/  IMAD.WIDE.U32 R18, R30, R24, R18 ;  /* 0x000000181e127225 */ /* 0x000fca00078e0012 */
[----:B------:R-:W-:-:S07]  /*a8c0*/  IADD3 R19, PT, PT, R19, R33, RZ ;  /* 0x0000002113137210 */ /* 0x000fce0007ffe0ff */
.L_x_1721:
        /* <DEDUP_REMOVED lines=11> */
[C---:B-1----:R-:W-:Y:S01]  /*a980*/  IMAD R0, R22.reuse, UR5, RZ ;  /* 0x0000000516007c24 */ /* 0x042fe2000f8e02ff */
[----:B------:R-:W-:Y:S01]  /*a990*/  MOV R25, R21 ;  /* 0x0000001500197202 */ /* 0x000fe20000000f00 */
[----:B------:R-:W-:Y:S02]  /*a9a0*/  ULEA UR10, UR4, UR14, 0x3 ;  /* 0x0000000e040a7291 */ /* 0x000fe4000f8e18ff */
[----:B------:R-:W-:Y:S02]  /*a9b0*/  IMAD R27, R23, UR4, R0 ;  /* 0x00000004171b7c24 */ /* 0x000fe4000f8e0200 */
[----:B------:R-:W-:-:S05]  /*a9c0*/  IMAD.WIDE.U32 R24, R22, UR4, R24 ;  /* 0x0000000416187c25 */ /* 0x000fca000f8e0018 */
[----:B------:R-:W-:Y:S01]  /*a9d0*/  IADD3 R27, PT, PT, R25, R27, RZ ;  /* 0x0000001b191b7210 */ /* 0x000fe20007ffe0ff */
[----:B------:R-:W2:Y:S01]  /*a9e0*/  LDL.64 R28, [UR10+0x20] ;  /* 0x0000200aff1c7983 */ /* 0x000ea20008100a00 */
[----:B0-----:R-:W-:-:S04]  /*a9f0*/  LEA R32, P0, R24, UR12, 0x3 ;  /* 0x0000000c18207c11 */ /* 0x001fc8000f8018ff */
[----:B------:R-:W-:Y:S02]  /*aa00*/  LEA.HI.X R33, R24, UR13, R27, 0x3, P0 ;  /* 0x0000000d18217c11 */ /* 0x000fe400080f1c1b */
[----:B------:R-:W3:Y:S01]  /*aa10*/  LDL.64 R24, [UR10+0x18] ;  /* 0x0000180aff187983 */ /* 0x000ee20008100a00 */
[----:B------:R-:W-:-:S03]  /*aa20*/  LEA R30, P0, R22, R32, 0x3 ;  /* 0x00000020161e7211 */ /* 0x000fc600078018ff */
        /* <DEDUP_REMOVED lines=12> */
[----:B------:R-:W-:-:S07]  /*aaf0*/  IMAD.IADD R19, R19, 0x1, R25 ;  /* 0x0000000113137824 */ /* 0x000fce00078e0219 */
.L_x_1722:
[----:B------:R-:W-:Y:S05]  /*ab00*/  BRA.U UP1, `(.L_x_1718) ;  /* 0x0000000101407547 */ /* 0x000fea000b800000 */
[----:B------:R-:W0:Y:S01]  /*ab10*/  LDCU.64 UR10, c[0x0][0x388] ;  /* 0x00007100ff0a77ac */ /* 0x000e220008000a00 */
[----:B------:R-:W-:Y:S01]  /*ab20*/  MOV R3, R21 ;  /* 0x0000001500037202 */ /* 0x000fe20000000f00 */
[C---:B-1----:R-:W-:Y:S02]  /*ab30*/  IMAD R0, R22.reuse, UR5, RZ ;  /* 0x0000000516007c24 */ /* 0x042fe4000f8e02ff */
[----:B------:R-:W-:-:S04]  /*ab40*/  IMAD.WIDE.U32 R2, R22, UR4, R2 ;  /* 0x0000000416027c25 */ /* 0x000fc8000f8e0002 */
[----:B------:R-:W-:Y:S01]  /*ab50*/  IMAD R23, R23, UR4, R0 ;  /* 0x0000000417177c24 */ /* 0x000fe2000f8e0200 */
[----:B------:R-:W-:-:S04]  /*ab60*/  MOV R0, UR4 ;  /* 0x0000000400007c02 */ /* 0x000fc80008000f00 */
[----:B------:R-:W-:Y:S02]  /*ab70*/  IADD3 R3, PT, PT, R3, R23, RZ ;  /* 0x0000001703037210 */ /* 0x000fe40007ffe0ff */
[----:B------:R-:W-:Y:S02]  /*ab80*/  LEA R0, R0, R1, 0x3 ;  /* 0x0000000100007211 */ /* 0x000fe400078e18ff */
[----:B0-----:R-:W-:-:S04]  /*ab90*/  LEA R20, P0, R2, UR10, 0x3 ;  /* 0x0000000a02147c11 */ /* 0x001fc8000f8018ff */
[----:B------:R-:W-:Y:S02]  /*aba0*/  LEA.HI.X R21, R2, UR11, R3, 0x3, P0 ;  /* 0x0000000b02157c11 */ /* 0x000fe400080f1c03 */
[----:B------:R-:W2:Y:S04]  /*abb0*/  LDL.64 R2, [R0+0x18] ;  /* 0x0000180000027983 */ /* 0x000ea80000100a00 */
[----:B------:R-:W2:Y:S02]  /*abc0*/  LDG.E.64 R20, desc[UR8][R20.64] ;  /* 0x0000000814147981 */ /* 0x000ea4000c1e1b00 */
[----:B--2---:R-:W-:Y:S02]  /*abd0*/  IMAD R23, R21, R2, RZ ;  /* 0x0000000215177224 */ /* 0x004fe400078e02ff */
[----:B------:R-:W-:-:S04]  /*abe0*/  IMAD.WIDE.U32 R18, R2, R20, R18 ;  /* 0x0000001402127225 */ /* 0x000fc800078e0012 */
[----:B------:R-:W-:-:S05]  /*abf0*/  IMAD R23, R3, R20, R23 ;  /* 0x0000001403177224 */ /* 0x000fca00078e0217 */
[----:B------:R-:W-:-:S07]  /*ac00*/  IADD3 R19, PT, PT, R19, R23, RZ ;  /* 0x0000001713137210 */ /* 0x000fce0007ffe0ff */
.L_x_1718:
[----:B-----5:R-:W-:Y:S01]  /*ac10*/  CS2R R20, SRZ ;  /* 0x0000000000147805 */ /* 0x020fe2000001ff00 */
[----:B------:R-:W-:Y:S06]  /*ac20*/  BRA.U !UP0, `(.L_x_1723) ;  /* 0x0000000d082c7547 */ /* 0x000fec000b800000 */
[----:B------:R-:W2:Y:S01]  /*ac30*/  LDCU.128 UR16, c[0x0][0x390] ;  /* 0x00007200ff1077ac */ /* 0x000ea20008000c00 */
[----:B------:R-:W-:Y:S01]  /*ac40*/  CS2R R20, SRZ ;  /* 0x0000000000147805 */ /* 0x000fe2000001ff00 */
[----:B------:R-:W-:Y:S01]  /*ac50*/  UMOV UR4, URZ ;  /* 0x000000ff00047c82 */ /* 0x000fe20008000000 */
[----:B------:R-:W-:Y:S01]  /*ac60*/  UMOV UR5, URZ ;  /* 0x000000ff00057c82 */ /* 0x000fe20008000000 */
[----:B--2---:R-:W-:Y:S01]  /*ac70*/  UISETP.GE.U32.AND UP2, UPT, UR18, 0x8, UPT ;  /* 0x000000081200788c */ /* 0x004fe2000bf46070 */
[----:B-1----:R-:W-:Y:S01]  /*ac80*/  IMAD R3, R5, UR16, RZ ;  /* 0x0000001005037c24 */ /* 0x002fe2000f8e02ff */
[----:B------:R-:W-:Y:S02]  /*ac90*/  ULOP3.LUT UR20, UR18, 0x7, URZ, 0xc0, !UPT ;  /* 0x0000000712147892 */ /* 0x000fe4000f8ec0ff */
[----:B------:R-:W-:Y:S01]  /*aca0*/  UISETP.GE.U32.AND.EX UP2, UPT, UR19, URZ, UPT, UP2 ;  /* 0x000000ff1300728c */ /* 0x000fe2000bf46120 */
[C---:B------:R-:W-:Y:S01]  /*acb0*/  IMAD R3, R4.reuse, UR17, R3 ;  /* 0x0000001104037c24 */ /* 0x040fe2000f8e0203 */
[----:B------:R-:W-:Y:S01]  /*acc0*/  UISETP.NE.U32.AND UP1, UPT, UR20, URZ, UPT ;  /* 0x000000ff1400728c */ /* 0x000fe2000bf25070 */
[----:B------:R-:W-:-:S03]  /*acd0*/  IMAD.WIDE.U32 R4, R4, UR16, RZ ;  /* 0x0000001004047c25 */ /* 0x000fc6000f8e00ff */
[----:B------:R-:W-:Y:S01]  /*ace0*/  UISETP.NE.AND.EX UP1, UPT, URZ, URZ, UPT, UP1 ;  /* 0x000000ffff00728c */ /* 0x000fe2000bf25310 */
[----:B------:R-:W-:Y:S02]  /*acf0*/  IMAD.IADD R3, R5, 0x1, R3 ;  /* 0x0000000105037824 */ /* 0x000fe400078e0203 */
        /* <DEDUP_REMOVED lines=14> */
.L_x_1725:
        /* <DEDUP_REMOVED lines=22> */
[----:B0-----:R-:W-:-:S02]  /*af40*/  IADD3 R28, P0, PT, R34, UR19, RZ ;  /* 0x00000013221c7c10 */ /* 0x001fc4000ff1e0ff */
[----:B------:R-:W-:Y:S02]  /*af50*/  IADD3 R31, PT, PT, R31, R0, RZ ;  /* 0x000000001f1f7210 */ /* 0x000fe40007ffe0ff */
        /* <DEDUP_REMOVED lines=26> */
[----:B------:R-:W-:Y:S02]  /*b100*/  IMAD.IADD R31, R31, 0x1, R0 ;  /* 0x000000011f1f7824 */ /* 0x000fe400078e0200 */
        /* <DEDUP_REMOVED lines=21> */
.L_x_1724:
        /* <DEDUP_REMOVED lines=15> */
[----:B------:R-:W2:Y:S01]  /*b350*/  LDL.64 R34, [UR11+0x20] ;  /* 0x0000200bff227983 */ /* 0x000ea20008100a00 */
[----:B------:R-:W-:Y:S02]  /*b360*/  IMAD.IADD R27, R27, 0x1, R25 ;  /* 0x000000011b1b7824 */ /* 0x000fe400078e0219 */
[----:B------:R-:W-:Y:S01]  /*b370*/  IMAD.WIDE.U32 R24, R22, 0x8, RZ ;  /* 0x0000000816187825 */ /* 0x000fe200078e00ff */
[----:B0-----:R-:W-:-:S04]  /*b380*/  LEA R36, P0, R26, UR12, 0x3 ;  /* 0x0000000c1a247c11 */ /* 0x001fc8000f8018ff */
[----:B------:R-:W-:Y:S02]  /*b390*/  IADD3 R25, PT, PT, R25, R29, RZ ;  /* 0x0000001d19197210 */ /* 0x000fe40007ffe0ff */
        /* <DEDUP_REMOVED lines=17> */
[----:B------:R-:W3:Y:S04]  /*b4b0*/  LDL.64 R30, [UR11+0x30] ;  /* 0x0000300bff1e7983 */ /* 0x000ee80008100a00 */
[----:B------:R-:W2:Y:S01]  /*b4c0*/  LDL.64 R20, [UR11+0x28] ;  /* 0x0000280bff147983 */ /* 0x000ea20008100a00 */
[----:B------:R-:W-:-:S06]  /*b4d0*/  IMAD.X R25, R27, 0x1, R25, P1 ;  /* 0x000000011b197824 */ /* 0x000fcc00008e0619 */
[----:B------:R-:W3:Y:S01]  /*b4e0*/  LDG.E.64 R24, desc[UR8][R24.64] ;  /* 0x0000000818187981 */ /* 0x000ee2000c1e1b00 */
[----:B------:R-:W-:Y:S01]  /*b4f0*/  IADD3 R33, PT, PT, R33, R0, RZ ;  /* 0x0000000021217210 */ /* 0x000fe20007ffe0ff */
        /* <DEDUP_REMOVED lines=10> */
.L_x_1726:
        /* <DEDUP_REMOVED lines=15> */
[----:B------:R-:W-:-:S04]  /*b690*/  IMAD.WIDE.U32 R24, R22, UR4, R24 ;  /* 0x0000000416187c25 */ /* 0x000fc8000f8e0018 */
[----:B------:R-:W-:Y:S01]  /*b6a0*/  IMAD.IADD R27, R25, 0x1, R27 ;  /* 0x00000001191b7824 */ /* 0x000fe200078e021b */
        /* <DEDUP_REMOVED lines=18> */
.L_x_1727:
[----:B------:R-:W-:Y:S05]  /*b7d0*/  BRA.U UP1, `(.L_x_1723) ;  /* 0x0000000101407547 */ /* 0x000fea000b800000 */
[----:B------:R-:W0:Y:S01]  /*b7e0*/  LDCU.64 UR10, c[0x0][0x388] ;  /* 0x00007100ff0a77ac */ /* 0x000e220008000a00 */
[----:B------:R-:W-:Y:S01]  /*b7f0*/  MOV R2, R4 ;  /* 0x0000000400027202 */ /* 0x000fe20000000f00 */
[----:B-1----:R-:W-:-:S04]  /*b800*/  IMAD R0, R22, UR5, RZ ;  /* 0x0000000516007c24 */ /* 0x002fc8000f8e02ff */
[----:B------:R-:W-:-:S04]  /*b810*/  IMAD.WIDE.U32 R2, R22, UR4, R2 ;  /* 0x0000000416027c25 */ /* 0x000fc8000f8e0002 */
[----:B------:R-:W-:Y:S01]  /*b820*/  IMAD R23, R23, UR4, R0 ;  /* 0x0000000417177c24 */ /* 0x000fe2000f8e0200 */
[----:B------:R-:W-:-:S04]  /*b830*/  MOV R0, UR4 ;  /* 0x0000000400007c02 */ /* 0x000fc80008000f00 */
[----:B------:R-:W-:Y:S01]  /*b840*/  IADD3 R3, PT, PT, R3, R23, RZ ;  /* 0x0000001703037210 */ /* 0x000fe20007ffe0ff */
[----:B------:R-:W-:Y:S01]  /*b850*/  IMAD.U32 R0, R0, 0x8, R1 ;  /* 0x0000000800007824 */ /* 0x000fe200078e0001 */
        /* <DEDUP_REMOVED lines=8> */
.L_x_1723:
[----:B------:R-:W-:Y:S01]  /*b8e0*/  CS2R R34, SRZ ;  /* 0x0000000000227805 */ /* 0x000fe2000001ff00 */
        /* <DEDUP_REMOVED lines=28> */
.L_x_1730:
        /* <DEDUP_REMOVED lines=10> */
[----:B------:R-:W-:-:S04]  /*bb50*/  IMAD.WIDE.U32 R30, R32, R28, R34 ;  /* 0x0000001c201e7225 */ /* 0x000fc800078e0022 */
[----:B------:R-:W-:Y:S02]  /*bb60*/  IMAD R35, R33, R28, R29 ;  /* 0x0000001c21237224 */ /* 0x000fe400078e021d */
[----:B------:R0:W2:Y:S04]  /*bb70*/  LDG.E.64 R32, desc[UR8][R26.64] ;  /* 0x000000081a207981 */ /* 0x0000a8000c1e1b00 */
[----:B------:R-:W2:Y:S01]  /*bb80*/  LDL.64 R28, [UR12] ;  /* 0x0000000cff1c7983 */ /* 0x000ea20008100a00 */
[----:B------:R-:W-:Y:S01]  /*bb90*/  IADD3 R34, P0, PT, R26, UR19, RZ ;  /* 0x000000131a227c10 */ /* 0x000fe2000ff1e0ff */
[----:B---3--:R-:W-:Y:S01]  /*bba0*/  IMAD R25, R25, R22, RZ ;  /* 0x0000001619197224 */ /* 0x008fe200078e02ff */
[----:B------:R-:W-:Y:S02]  /*bbb0*/  IADD3 R31, PT, PT, R31, R35, RZ ;  /* 0x000000231f1f7210 */ /* 0x000fe40007ffe0ff */
[----:B------:R-:W-:Y:S01]  /*bbc0*/  IADD3.X R35, PT, PT, R27, UR15, RZ, P0, !PT ;  /* 0x0000000f1b237c10 */ /* 0x000fe200087fe4ff */
[----:B------:R-:W-:-:S02]  /*bbd0*/  IMAD R0, R23, R24, R25 ;  /* 0x0000001817007224 */ /* 0x000fc400078e0219 */
[----:B------:R-:W-:Y:S02]  /*bbe0*/  IMAD.WIDE.U32 R30, R22, R24, R30 ;  /* 0x00000018161e7225 */ /* 0x000fe400078e001e */
        /* <DEDUP_REMOVED lines=11> */
[----:B---3--:R-:W-:-:S02]  /*bca0*/  IMAD R25, R25, R22, RZ ;  /* 0x0000001619197224 */ /* 0x008fc400078e02ff */
[----:B------:R-:W-:Y:S01]  /*bcb0*/  IMAD.MOV.U32 R34, RZ, RZ, R32 ;  /* 0x000000ffff227224 */ /* 0x000fe200078e0020 */
        /* <DEDUP_REMOVED lines=30> */
[----:B----4-:R-:W-:Y:S01]  /*bea0*/  IMAD R25, R33, R36, RZ ;  /* 0x0000002421197224 */ /* 0x010fe200078e02ff */
[----:B------:R-:W-:Y:S02]  /*beb0*/  IADD3 R23, PT, PT, R23, R27, RZ ;  /* 0x0000001b17177210 */ /* 0x000fe40007ffe0ff */
[----:B------:R-:W-:Y:S01]  /*bec0*/  MOV R27, UR16 ;  /* 0x00000010001b7c02 */ /* 0x000fe20008000f00 */
[-C--:B------:R-:W-:Y:S02]  /*bed0*/  IMAD R25, R37, R32.reuse, R25 ;  /* 0x0000002025197224 */ /* 0x080fe400078e0219 */
[----:B------:R-:W-:Y:S01]  /*bee0*/  IMAD.WIDE.U32 R34, R36, R32, R22 ;  /* 0x0000002024227225 */ /* 0x000fe200078e0016 */
[----:B------:R-:W-:-:S03]  /*bef0*/  LEA R6, P0, R27, R6, 0x6 ;  /* 0x000000061b067211 */ /* 0x000fc600078030ff */
[----:B------:R-:W-:Y:S01]  /*bf00*/  IMAD.IADD R35, R35, 0x1, R25 ;  /* 0x0000000123237824 */ /* 0x000fe200078e0219 */
[----:B------:R-:W-:Y:S01]  /*bf10*/  IADD3.X R7, PT, PT, R7, UR13, RZ, P0, !PT ;  /* 0x0000000d07077c10 */ /* 0x000fe200087fe4ff */
[----:B------:R-:W-:Y:S08]  /*bf20*/  BRA.U UP2, `(.L_x_1730) ;  /* 0xfffffff902e07547 */ /* 0x000ff0000b83ffff */
.L_x_1729:
        /* <DEDUP_REMOVED lines=18> */
[----:B0-----:R-:W-:-:S04]  /*c050*/  LEA R36, P0, R24, UR12, 0x3 ;  /* 0x0000000c18247c11 */ /* 0x001fc8000f8018ff */
[----:B------:R-:W-:Y:S02]  /*c060*/  IADD3 R0, PT, PT, R23, R27, RZ ;  /* 0x0000001b17007210 */ /* 0x000fe40007ffe0ff */
[----:B------:R-:W-:Y:S01]  /*c070*/  LEA.HI.X R37, R24, UR13, R25, 0x3, P0 ;  /* 0x0000000d18257c11 */ /* 0x000fe200080f1c19 */
[----:B------:R-:W3:Y:S01]  /*c080*/  LDL.64 R26, [UR11+0x20] ;  /* 0x0000200bff1a7983 */ /* 0x000ee20008100a00 */
[----:B------:R-:W-:-:S03]  /*c090*/  IADD3 R24, P0, PT, R36, R22, RZ ;  /* 0x0000001624187210 */ /* 0x000fc60007f1e0ff */
[----:B------:R-:W2:Y:S01]  /*c0a0*/  LDG.E.64 R32, desc[UR8][R36.64] ;  /* 0x0000000824207981 */ /* 0x000ea2000c1e1b00 */
[----:B------:R-:W-:-:S05]  /*c0b0*/  IADD3.X R25, PT, PT, R37, R0, RZ, P0, !PT ;  /* 0x0000000025197210 */ /* 0x000fca00007fe4ff */
[----:B------:R-:W3:Y:S01]  /*c0c0*/  LDG.E.64 R28, desc[UR8][R24.64] ;  /* 0x00000008181c7981 */ /* 0x000ee2000c1e1b00 */
[----:B--2---:R-:W-:Y:S02]  /*c0d0*/  IMAD R23, R33, R30, RZ ;  /* 0x0000001e21177224 */ /* 0x004fe400078e02ff */
[----:B------:R-:W-:Y:S01]  /*c0e0*/  IMAD.WIDE.U32 R34, R30, R32, R34 ;  /* 0x000000201e227225 */ /* 0x000fe200078e0022 */
[----:B------:R-:W-:-:S03]  /*c0f0*/  IADD3 R30, P0, PT, R24, R22, RZ ;  /* 0x00000016181e7210 */ /* 0x000fc60007f1e0ff */
[----:B------:R-:W-:Y:S01]  /*c100*/  IMAD R23, R31, R32, R23 ;  /* 0x000000201f177224 */ /* 0x000fe200078e0217 */
[----:B------:R-:W-:-:S03]  /*c110*/  IADD3.X R31, PT, PT, R25, R0, RZ, P0, !PT ;  /* 0x00000000191f7210 */ /* 0x000fc600007fe4ff */
[----:B------:R-:W-:Y:S02]  /*c120*/  IMAD.IADD R35, R35, 0x1, R23 ;  /* 0x0000000123237824 */ /* 0x000fe400078e0217 */
[----:B---3--:R-:W-:Y:S01]  /*c130*/  IMAD R23, R29, R26, RZ ;  /* 0x0000001a1d177224 */ /* 0x008fe200078e02ff */
[----:B------:R-:W-:Y:S01]  /*c140*/  IADD3 R22, P1, PT, R30, R22, RZ ;  /* 0x000000161e167210 */ /* 0x000fe20007f3e0ff */
[----:B------:R-:W2:Y:S02]  /*c150*/  LDG.E.64 R32, desc[UR8][R30.64] ;  /* 0x000000081e207981 */ /* 0x000ea4000c1e1b00 */
[-C--:B------:R-:W-:Y:S02]  /*c160*/  IMAD R24, R27, R28.reuse, R23 ;  /* 0x0000001c1b187224 */ /* 0x080fe400078e0217 */
[----:B------:R-:W-:Y:S02]  /*c170*/  IMAD.WIDE.U32 R26, R26, R28, R34 ;  /* 0x0000001c1a1a7225 */ /* 0x000fe400078e0022 */
[----:B------:R-:W2:Y:S01]  /*c180*/  LDL.64 R28, [UR11+0x28] ;  /* 0x0000280bff1c7983 */ /* 0x000ea20008100a00 */
[----:B------:R-:W-:-:S03]  /*c190*/  IADD3.X R23, PT, PT, R31, R0, RZ, P1, !PT ;  /* 0x000000001f177210 */ /* 0x000fc60000ffe4ff */
        /* <DEDUP_REMOVED lines=13> */
.L_x_1731:
        /* <DEDUP_REMOVED lines=35> */
.L_x_1732:
[----:B------:R-:W-:Y:S05]  /*c4a0*/  BRA.U UP1, `(.L_x_1728) ;  /* 0x0000000101407547 */ /* 0x000fea000b800000 */
[----:B------:R-:W0:Y:S01]  /*c4b0*/  LDCU.64 UR10, c[0x0][0x388] ;  /* 0x00007100ff0a77ac */ /* 0x000e220008000a00 */
[----:B------:R-:W-:Y:S01]  /*c4c0*/  MOV R3, R5 ;  /* 0x0000000500037202 */ /* 0x000fe20000000f00 */
[C---:B-1----:R-:W-:Y:S02]  /*c4d0*/  IMAD R0, R6.reuse, UR5, RZ ;  /* 0x0000000506007c24 */ /* 0x042fe4000f8e02ff */
[----:B------:R-:W-:-:S04]  /*c4e0*/  IMAD.WIDE.U32 R2, R6, UR4, R2 ;  /* 0x0000000406027c25 */ /* 0x000fc8000f8e0002 */
[----:B------:R-:W-:Y:S02]  /*c4f0*/  IMAD R7, R7, UR4, R0 ;  /* 0x0000000407077c24 */ /* 0x000fe4000f8e0200 */
[----:B------:R-:W-:-:S03]  /*c500*/  IMAD.U32 R0, RZ, RZ, UR4 ;  /* 0x00000004ff007e24 */ /* 0x000fc6000f8e00ff */
        /* <DEDUP_REMOVED lines=10> */
.L_x_1728:
[----:B------:R-:W-:Y:S02]  /*c5b0*/  CS2R R28, SRZ ;  /* 0x00000000001c7805 */ /* 0x000fe4000001ff00 */
[----:B-1----:R-:W-:Y:S02]  /*c5c0*/  MOV R22, R34 ;  /* 0x0000002200167202 */ /* 0x002fe40000000f00 */
[----:B------:R-:W-:Y:S01]  /*c5d0*/  MOV R23, R35 ;  /* 0x0000002300177202 */ /* 0x000fe20000000f00 */
[----:B------:R-:W-:Y:S06]  /*c5e0*/  BRA.U !UP0, `(.L_x_1733) ;  /* 0x0000000d082c7547 */ /* 0x000fec000b800000 */
[----:B------:R-:W1:Y:S01]  /*c5f0*/  LDCU.128 UR16, c[0x0][0x390] ;  /* 0x00007200ff1077ac */ /* 0x000e620008000c00 */
[----:B------:R-:W-:Y:S01]  /*c600*/  CS2R R28, SRZ ;  /* 0x00000000001c7805 */ /* 0x000fe2000001ff00 */
[----:B------:R-:W-:Y:S01]  /*c610*/  UMOV UR4, URZ ;  /* 0x000000ff00047c82 */ /* 0x000fe20008000000 */
[----:B------:R-:W-:Y:S01]  /*c620*/  UMOV UR5, URZ ;  /* 0x000000ff00057c82 */ /* 0x000fe20008000000 */
[----:B-1----:R-:W-:Y:S01]  /*c630*/  UISETP.GE.U32.AND UP2, UPT, UR18, 0x8, UPT ;  /* 0x000000081200788c */ /* 0x002fe2000bf46070 */
[----:B------:R-:W-:Y:S01]  /*c640*/  IMAD R3, R9, UR16, RZ ;  /* 0x0000001009037c24 */ /* 0x000fe2000f8e02ff */
        /* <DEDUP_REMOVED lines=21> */
.L_x_1735:
        /* <DEDUP_REMOVED lines=11> */
[----:B------:R-:W2:Y:S04]  /*c850*/  LDG.E.64 R24, desc[UR8][R36.64] ;  /* 0x0000000824187981 */ /* 0x000ea8000c1e1b00 */
[----:B------:R-:W2:Y:S01]  /*c860*/  LDL.64 R6, [UR12] ;  /* 0x0000000cff067983 */ /* 0x000ea20008100a00 */
[----:B------:R-:W-:Y:S01]  /*c870*/  IADD3 R30, P0, PT, R36, UR19, RZ ;  /* 0x00000013241e7c10 */ /* 0x000fe2000ff1e0ff */
[----:B---3--:R-:W-:Y:S01]  /*c880*/  IMAD R33, R5, R26, RZ ;  /* 0x0000001a05217224 */ /* 0x008fe200078e02ff */
[----:B------:R-:W-:Y:S02]  /*c890*/  IADD3 R29, PT, PT, R29, R31, RZ ;  /* 0x0000001f1d1d7210 */ /* 0x000fe40007ffe0ff */
[----:B------:R-:W-:Y:S01]  /*c8a0*/  IADD3.X R31, PT, PT, R37, UR15, RZ, P0, !PT ;  /* 0x0000000f251f7c10 */ /* 0x000fe200087fe4ff */
[----:B------:R-:W-:-:S02]  /*c8b0*/  IMAD R33, R27, R4, R33 ;  /* 0x000000041b217224 */ /* 0x000fc400078e0221 */
[----:B------:R-:W-:Y:S02]  /*c8c0*/  IMAD.WIDE.U32 R26, R26, R4, R28 ;  /* 0x000000041a1a7225 */ /* 0x000fe400078e001c */
[----:B------:R-:W3:Y:S04]  /*c8d0*/  LDG.E.64 R28, desc[UR8][R30.64] ;  /* 0x000000081e1c7981 */ /* 0x000ee8000c1e1b00 */
[----:B------:R-:W3:Y:S01]  /*c8e0*/  LDL.64 R4, [UR12+0x8] ;  /* 0x0000080cff047983 */ /* 0x000ee20008100a00 */
[----:B------:R-:W-:Y:S02]  /*c8f0*/  IADD3 R32, P0, PT, R30, UR19, RZ ;  /* 0x000000131e207c10 */ /* 0x000fe4000ff1e0ff */
[----:B------:R-:W-:Y:S02]  /*c900*/  IADD3 R27, PT, PT, R27, R33, RZ ;  /* 0x000000211b1b7210 */ /* 0x000fe40007ffe0ff */
[----:B------:R-:W-:Y:S01]  /*c910*/  IADD3.X R33, PT, PT, R31, UR15, RZ, P0, !PT ;  /* 0x0000000f1f217c10 */ /* 0x000fe200087fe4ff */
[----:B--2---:R-:W-:-:S04]  /*c920*/  IMAD R25, R25, R6, RZ ;  /* 0x0000000619197224 */ /* 0x004fc800078e02ff */
[-C--:B------:R-:W-:Y:S02]  /*c930*/  IMAD R0, R7, R24.reuse, R25 ;  /* 0x0000001807007224 */ /* 0x080fe400078e0219 */
[----:B------:R-:W-:Y:S02]  /*c940*/  IMAD.WIDE.U32 R6, R6, R24, R26 ;  /* 0x0000001806067225 */ /* 0x000fe400078e001a */
[----:B------:R-:W2:Y:S04]  /*c950*/  LDG.E.64 R24, desc[UR8][R32.64] ;  /* 0x0000000820187981 */ /* 0x000ea8000c1e1b00 */
[----:B------:R-:W2:Y:S01]  /*c960*/  LDL.64 R26, [UR12+0x10] ;  /* 0x0000100cff1a7983 */ /* 0x000ea20008100a00 */
[----:B------:R-:W-:Y:S01]  /*c970*/  IADD3 R7, PT, PT, R7, R0, RZ ;  /* 0x0000000007077210 */ /* 0x000fe20007ffe0ff */
[----:B---3--:R-:W-:Y:S01]  /*c980*/  IMAD R29, R29, R4, RZ ;  /* 0x000000041d1d7224 */ /* 0x008fe200078e02ff */
[----:B------:R-:W-:-:S03]  /*c990*/  IADD3 R30, P0, PT, R32, UR19, RZ ;  /* 0x00000013201e7c10 */ /* 0x000fc6000ff1e0ff */
[-C--:B------:R-:W-:Y:S01]  /*c9a0*/  IMAD R5, R5, R28.reuse, R29 ;  /* 0x0000001c05057224 */ /* 0x080fe200078e021d */
[----:B------:R-:W-:Y:S01]  /*c9b0*/  IADD3.X R31, PT, PT, R33, UR15, RZ, P0, !PT ;  /* 0x0000000f211f7c10 */ /* 0x000fe200087fe4ff */
[----:B------:R-:W-:Y:S01]  /*c9c0*/  IMAD.WIDE.U32 R28, R4, R28, R6 ;  /* 0x0000001c041c7225 */ /* 0x000fe200078e0006 */
[----:B------:R-:W-:Y:S01]  /*c9d0*/  IADD3 R36, P0, PT, R30, UR19, RZ ;  /* 0x000000131e247c10 */ /* 0x000fe2000ff1e0ff */
[----:B------:R-:W3:Y:S03]  /*c9e0*/  LDL.64 R32, [UR12+0x28] ;  /* 0x0000280cff207983 */ /* 0x000ee60008100a00 */
[----:B------:R-:W-:Y:S01]  /*c9f0*/  IADD3 R29, PT, PT, R29, R5, RZ ;  /* 0x000000051d1d7210 */ /* 0x000fe20007ffe0ff */
[----:B------:R0:W4:Y:S04]  /*ca00*/  LDG.E.64 R6, desc[UR8][R30.64] ;  /* 0x000000081e067981 */ /* 0x000128000c1e1b00 */
[----:B------:R-:W4:Y:S01]  /*ca10*/  LDL.64 R4, [UR12+0x18] ;  /* 0x0000180cff047983 */ /* 0x000f220008100a00 */
[----:B------:R-:W-:-:S02]  /*ca20*/  IADD3.X R37, PT, PT, R31, UR15, RZ, P0, !PT ;  /* 0x0000000f1f257c10 */ /* 0x000fc400087fe4ff */
[----:B0-----:R-:W-:-:S04]  /*ca30*/  IADD3 R30, P0, PT, R36, UR19, RZ ;  /* 0x00000013241e7c10 */ /* 0x001fc8000ff1e0ff */
[----:B------:R-:W-:-:S06]  /*ca40*/  IADD3.X R31, PT, PT, R37, UR15, RZ, P0, !PT ;  /* 0x0000000f251f7c10 */ /* 0x000fcc00087fe4ff */
[----:B------:R-:W3:Y:S01]  /*ca50*/  LDG.E.64 R30, desc[UR8][R30.64] ;  /* 0x000000081e1e7981 */ /* 0x000ee2000c1e1b00 */
[----:B--2---:R-:W-:-:S04]  /*ca60*/  IMAD R25, R25, R26, RZ ;  /* 0x0000001a19197224 */ /* 0x004fc800078e02ff */
[-C--:B------:R-:W-:Y:S02]  /*ca70*/  IMAD R0, R27, R24.reuse, R25 ;  /* 0x000000181b007224 */ /* 0x080fe400078e0219 */
[----:B------:R-:W-:Y:S02]  /*ca80*/  IMAD.WIDE.U32 R24, R26, R24, R28 ;  /* 0x000000181a187225 */ /* 0x000fe400078e001c */
[----:B------:R-:W2:Y:S04]  /*ca90*/  LDG.E.64 R26, desc[UR8][R36.64] ;  /* 0x00000008241a7981 */ /* 0x000ea8000c1e1b00 */
[----:B------:R-:W2:Y:S01]  /*caa0*/  LDL.64 R28, [UR12+0x20] ;  /* 0x0000200cff1c7983 */ /* 0x000ea20008100a00 */
[----:B------:R-:W-:Y:S01]  /*cab0*/  IADD3 R25, PT, PT, R25, R0, RZ ;  /* 0x0000000019197210 */ /* 0x000fe20007ffe0ff */
[----:B----4-:R-:W-:-:S04]  /*cac0*/  IMAD R7, R7, R4, RZ ;  /* 0x0000000407077224 */ /* 0x010fc800078e02ff */
        /* <DEDUP_REMOVED lines=10> */
[----:B------:R-:W-:-:S04]  /*cb70*/  IMAD.WIDE.U32 R26, R28, R26, R4 ;  /* 0x0000001a1c1a7225 */ /* 0x000fc800078e0004 */
[----:B---3--:R-:W-:Y:S01]  /*cb80*/  IMAD R5, R31, R32, RZ ;  /* 0x000000201f057224 */ /* 0x008fe200078e02ff */
[----:B------:R-:W-:Y:S02]  /*cb90*/  IADD3 R27, PT, PT, R27, R7, RZ ;  /* 0x000000071b1b7210 */ /* 0x000fe40007ffe0ff */
[----:B------:R-:W-:Y:S01]  /*cba0*/  MOV R7, UR16 ;  /* 0x0000001000077c02 */ /* 0x000fe20008000f00 */
[-C--:B------:R-:W-:Y:S02]  /*cbb0*/  IMAD R5, R33, R30.reuse, R5 ;  /* 0x0000001e21057224 */ /* 0x080fe400078e0205 */
[----:B------:R-:W-:Y:S01]  /*cbc0*/  IMAD.WIDE.U32 R28, R32, R30, R26 ;  /* 0x0000001e201c7225 */ /* 0x000fe200078e001a */
[----:B------:R-:W-:-:S04]  /*cbd0*/  LEA R34, P0, R7, R34, 0x6 ;  /* 0x0000002207227211 */ /* 0x000fc800078030ff */
[----:B------:R-:W-:Y:S02]  /*cbe0*/  IADD3 R29, PT, PT, R29, R5, RZ ;  /* 0x000000051d1d7210 */ /* 0x000fe40007ffe0ff */
[----:B------:R-:W-:Y:S01]  /*cbf0*/  IADD3.X R35, PT, PT, R35, UR13, RZ, P0, !PT ;  /* 0x0000000d23237c10 */ /* 0x000fe200087fe4ff */
[----:B------:R-:W-:Y:S06]  /*cc00*/  BRA.U UP2, `(.L_x_1735) ;  /* 0xfffffff902e47547 */ /* 0x000fec000b83ffff */
.L_x_1734:
        /* <DEDUP_REMOVED lines=22> */
[----:B------:R-:W-:-:S04]  /*cd70*/  IADD3 R6, P0, PT, R24, R37, RZ ;  /* 0x0000002518067210 */ /* 0x000fc80007f1e0ff */
[----:B------:R-:W-:-:S04]  /*cd80*/  IADD3 R35, PT, PT, R35, R0, RZ ;  /* 0x0000000023237210 */ /* 0x000fc80007ffe0ff */
[----:B------:R-:W-:Y:S01]  /*cd90*/  IADD3.X R7, PT, PT, R25, R35, RZ, P0, !PT ;  /* 0x0000002319077210 */ /* 0x000fe200007fe4ff */
[----:B--2---:R-:W-:Y:S02]  /*cda0*/  IMAD R33, R31, R26, RZ ;  /* 0x0000001a1f217224 */ /* 0x004fe400078e02ff */
[----:B------:R-:W-:Y:S01]  /*cdb0*/  IMAD.WIDE.U32 R24, R26, R30, R28 ;  /* 0x0000001e1a187225 */ /* 0x000fe200078e001c */
[----:B------:R-:W-:-:S03]  /*cdc0*/  IADD3 R28, P0, PT, R6, R37, RZ ;  /* 0x00000025061c7210 */ /* 0x000fc60007f1e0ff */
[----:B------:R-:W-:Y:S02]  /*cdd0*/  IMAD R33, R27, R30, R33 ;  /* 0x0000001e1b217224 */ /* 0x000fe400078e0221 */
[----:B------:R-:W2:Y:S01]  /*cde0*/  LDL.64 R26, [UR11+0x20] ;  /* 0x0000200bff1a7983 */ /* 0x000ea20008100a00 */
[----:B------:R-:W-:-:S03]  /*cdf0*/  IADD3.X R29, PT, PT, R7, R35, RZ, P0, !PT ;  /* 0x00000023071d7210 */ /* 0x000fc600007fe4ff */
[----:B------:R-:W2:Y:S01]  /*ce00*/  LDG.E.64 R30, desc[UR8][R6.64] ;  /* 0x00000008061e7981 */ /* 0x000ea2000c1e1b00 */
[----:B------:R-:W-:-:S03]  /*ce10*/  IADD3 R34, P0, PT, R28, R37, RZ ;  /* 0x000000251c227210 */ /* 0x000fc60007f1e0ff */
[----:B------:R-:W3:Y:S01]  /*ce20*/  LDL.64 R36, [UR11+0x28] ;  /* 0x0000280bff247983 */ /* 0x000ee20008100a00 */
[----:B------:R-:W-:-:S03]  /*ce30*/  IADD3.X R35, PT, PT, R29, R35, RZ, P0, !PT ;  /* 0x000000231d237210 */ /* 0x000fc600007fe4ff */
[----:B------:R-:W3:Y:S04]  /*ce40*/  LDG.E.64 R28, desc[UR8][R28.64] ;  /* 0x000000081c1c7981 */ /* 0x000ee8000c1e1b00 */
[----:B------:R-:W4:Y:S04]  /*ce50*/  LDG.E.64 R34, desc[UR8][R34.64] ;  /* 0x0000000822227981 */ /* 0x000f28000c1e1b00 */
[----:B------:R-:W4:Y:S01]  /*ce60*/  LDL.64 R6, [UR11+0x30] ;  /* 0x0000300bff067983 */ /* 0x000f220008100a00 */
        /* <DEDUP_REMOVED lines=13> */
[----:B------:R-:W-:-:S05]  /*cf40*/  IMAD.WIDE.U32 R28, R6, R34, R28 ;  /* 0x00000022061c7225 */ /* 0x000fca00078e001c */
[----:B------:R-:W-:-:S07]  /*cf50*/  IADD3 R29, PT, PT, R29, R25, RZ ;  /* 0x000000191d1d7210 */ /* 0x000fce0007ffe0ff */
.L_x_1736:
        /* <DEDUP_REMOVED lines=35> */
.L_x_1737:
        /* <DEDUP_REMOVED lines=17> */
.L_x_1733:
        /* <DEDUP_REMOVED lines=14> */
[----:B------:R-:W-:Y:S01]  /*d380*/  IMAD.WIDE.U32 R10, R10, UR16, RZ ;  /* 0x000000100a0a7c25 */ /* 0x000fe2000f8e00ff */
[----:B------:R-:W1:Y:S04]  /*d390*/  LDCU.64 UR16, c[0x0][0x3e0] ;  /* 0x00007c00ff1077ac */ /* 0x000e680008000a00 */
[----:B------:R-:W-:Y:S01]  /*d3a0*/  IADD3 R3, PT, PT, R11, R3, RZ ;  /* 0x000000030b037210 */ /* 0x000fe20007ffe0ff */
[----:B------:R-:W-:Y:S01]  /*d3b0*/  UISETP.NE.AND.EX UP0, UPT, URZ, URZ, UPT, UP2 ;  /* 0x000000ffff00728c */ /* 0x000fe2000bf05320 */
[----:B------:R-:W-:Y:S10]  /*d3c0*/  BRA.U !UP1, `(.L_x_1739) ;  /* 0x00000005094c7547 */ /* 0x000ff4000b800000 */
[----:B0-----:R-:W0:Y:S01]  /*d3d0*/  LDCU.64 UR12, c[0x0][0x388] ;  /* 0x00007100ff0c77ac */ /* 0x001e220008000a00 */
[----:B------:R-:W-:Y:S01]  /*d3e0*/  CS2R R30, SRZ ;  /* 0x00000000001e7805 */ /* 0x000fe2000001ff00 */
[----:B------:R-:W-:Y:S02]  /*d3f0*/  ULOP3.LUT UR5, UR19, 0x7fffffff, URZ, 0xc0, !UPT ;  /* 0x7fffffff13057892 */ /* 0x000fe4000f8ec0ff */
[----:B-1----:R-:W-:Y:S02]  /*d400*/  USHF.L.U32 UR10, UR17, 0x3, URZ ;  /* 0x00000003110a7899 */ /* 0x002fe400080006ff */
[----:B------:R-:W-:Y:S02]  /*d410*/  ULOP3.LUT UR4, UR18, 0xfffffff8, URZ, 0xc0, !UPT ;  /* 0xfffffff812047892 */ /* 0x000fe4000f8ec0ff */
[----:B------:R-:W-:Y:S02]  /*d420*/  UIMAD.WIDE.U32 UR20, UR16, 0x8, URZ ;  /* 0x00000008101478a5 */ /* 0x000fe4000f8e00ff */
[----:B------:R-:W-:Y:S01]  /*d430*/  USHF.L.U64.HI UR15, UR16, 0x6, UR17 ;  /* 0x00000006100f7899 */ /* 0x000fe20008010211 */
[----:B------:R-:W-:Y:S01]  /*d440*/  UMOV UR11, UR5 ;  /* 0x00000005000b7c82 */ /* 0x000fe20008000000 */
[----:B0-----:R-:W-:Y:S01]  /*d450*/  LEA R34, P0, R10, UR12, 0x3 ;  /* 0x0000000c0a227c11 */ /* 0x001fe2000f8018ff */
[----:B------:R-:W-:-:S03]  /*d460*/  UIADD3 UR12, UPT, UPT, UR21, UR10, URZ ;  /* 0x0000000a150c7290 */ /* 0x000fc6000fffe0ff */
[----:B------:R-:W-:Y:S01]  /*d470*/  LEA.HI.X R35, R10, UR13, R3, 0x3, P0 ;  /* 0x0000000d0a237c11 */ /* 0x000fe200080f1c03 */
[----:B------:R-:W-:-:S08]  /*d480*/  UMOV UR10, UR4 ;  /* 0x00000004000a7c82 */ /* 0x000fd00008000000 */
.L_x_1740:
        /* <DEDUP_REMOVED lines=21> */
[----:B------:R-:W-:Y:S01]  /*d5e0*/  IADD3 R32, P0, PT, R30, UR20, RZ ;  /* 0x000000141e207c10 */ /* 0x000fe2000ff1e0ff */
[----:B------:R-:W-:-:S03]  /*d5f0*/  IMAD.IADD R27, R27, 0x1, R33 ;  /* 0x000000011b1b7824 */ /* 0x000fc600078e0221 */
        /* <DEDUP_REMOVED lines=48> */
.L_x_1739:
[----:B------:R-:W-:Y:S05]  /*d900*/  BRA.U !UP0, `(.L_x_1738) ;  /* 0x0000000508b07547 */ /* 0x000fea000b800000 */
[----:B------:R-:W-:Y:S02]  /*d910*/  UISETP.GE.U32.AND UP1, UPT, UR22, 0x4, UPT ;  /* 0x000000041600788c */ /* 0x000fe4000bf26070 */
[----:B------:R-:W-:Y:S02]  /*d920*/  ULOP3.LUT UR10, UR18, 0x3, URZ, 0xc0, !UPT ;  /* 0x00000003120a7892 */ /* 0x000fe4000f8ec0ff */
[----:B------:R-:W-:Y:S02]  /*d930*/  UISETP.GE.U32.AND.EX UP1, UPT, URZ, URZ, UPT, UP1 ;  /* 0x000000ffff00728c */ /* 0x000fe4000bf26110 */
[----:B------:R-:W-:-:S04]  /*d940*/  UISETP.NE.U32.AND UP0, UPT, UR10, URZ, UPT ;  /* 0x000000ff0a00728c */ /* 0x000fc8000bf05070 */
[----:B------:R-:W-:-:S03]  /*d950*/  UISETP.NE.AND.EX UP0, UPT, URZ, URZ, UPT, UP0 ;  /* 0x000000ffff00728c */ /* 0x000fc6000bf05300 */
[----:B------:R-:W-:Y:S08]  /*d960*/  BRA.U !UP1, `(.L_x_1741) ;  /* 0x0000000109b07547 */ /* 0x000ff0000b800000 */
[----:B0-----:R-:W0:Y:S01]  /*d970*/  LDCU.64 UR12, c[0x0][0x388] ;  /* 0x00007100ff0c77ac */ /* 0x001e220008000a00 */
[----:B------:R-:W-:Y:S02]  /*d980*/  MOV R7, UR4 ;  /* 0x0000000400077c02 */ /* 0x000fe40008000f00 */
[----:B------:R-:W-:Y:S01]  /*d990*/  MOV R2, R10 ;  /* 0x0000000a00027202 */ /* 0x000fe20000000f00 */
[----:B-1----:R-:W-:Y:S02]  /*d9a0*/  UIMAD UR7, UR5, UR16, URZ ;  /* 0x00000010050772a4 */ /* 0x002fe4000f8e02ff */
[----:B------:R-:W-:Y:S02]  /*d9b0*/  ULEA UR11, UR4, UR14, 0x3 ;  /* 0x0000000e040b7291 */ /* 0x000fe4000f8e18ff */
[----:B------:R-:W-:Y:S01]  /*d9c0*/  UIMAD UR7, UR4, UR17, UR7 ;  /* 0x00000011040772a4 */ /* 0x000fe2000f8e0207 */
[----:B------:R-:W-:-:S05]  /*d9d0*/  IMAD.WIDE.U32 R6, R7, UR16, R2 ;  /* 0x0000001007067c25 */ /* 0x000fca000f8e0002 */
[----:B------:R-:W-:Y:S01]  /*d9e0*/  IADD3 R7, PT, PT, R7, UR7, RZ ;  /* 0x0000000707077c10 */ /* 0x000fe2000fffe0ff */
[----:B------:R-:W2:Y:S01]  /*d9f0*/  LDL.64 R28, [UR11+0x18] ;  /* 0x0000180bff1c7983 */ /* 0x000ea20008100a00 */
[----:B0-----:R-:W-:-:S03]  /*da00*/  LEA R26, P0, R6, UR12, 0x3 ;  /* 0x0000000c061a7c11 */ /* 0x001fc6000f8018ff */
[----:B------:R-:W3:Y:S01]  /*da10*/  LDL.64 R8, [UR11+0x20] ;  /* 0x0000200bff087983 */ /* 0x000ee20008100a00 */
[----:B------:R-:W-:-:S05]  /*da20*/  LEA.HI.X R27, R6, UR13, R7, 0x3, P0 ;  /* 0x0000000d061b7c11 */ /* 0x000fca00080f1c07 */
[----:B------:R-:W2:Y:S01]  /*da30*/  LDG.E.64 R32, desc[UR8][R26.64] ;  /* 0x000000081a207981 */ /* 0x000ea2000c1e1b00 */
[----:B------:R-:W-:Y:S02]  /*da40*/  USHF.L.U32 UR12, UR16, 0x3, URZ ;  /* 0x00000003100c7899 */ /* 0x000fe400080006ff */
[----:B------:R-:W-:-:S04]  /*da50*/  USHF.L.U64.HI UR7, UR16, 0x3, UR17 ;  /* 0x0000000310077899 */ /* 0x000fc80008010211 */
[----:B------:R-:W-:-:S04]  /*da60*/  IADD3 R34, P0, PT, R26, UR12, RZ ;  /* 0x0000000c1a227c10 */ /* 0x000fc8000ff1e0ff */
[----:B------:R-:W-:Y:S02]  /*da70*/  IADD3.X R35, PT, PT, R27, UR7, RZ, P0, !PT ;  /* 0x000000071b237c10 */ /* 0x000fe400087fe4ff */
[----:B------:R-:W-:-:S03]  /*da80*/  IADD3 R24, P0, PT, R34, UR12, RZ ;  /* 0x0000000c22187c10 */ /* 0x000fc6000ff1e0ff */
[----:B------:R-:W3:Y:S01]  /*da90*/  LDG.E.64 R6, desc[UR8][R34.64] ;  /* 0x0000000822067981 */ /* 0x000ee2000c1e1b00 */
[----:B------:R-:W-:Y:S02]  /*daa0*/  IADD3.X R25, PT, PT, R35, UR7, RZ, P0, !PT ;  /* 0x0000000723197c10 */ /* 0x000fe400087fe4ff */
[----:B------:R-:W-:-:S04]  /*dab0*/  IADD3 R36, P0, PT, R24, UR12, RZ ;  /* 0x0000000c18247c10 */ /* 0x000fc8000ff1e0ff */
[----:B------:R-:W-:-:S05]  /*dac0*/  IADD3.X R37, PT, PT, R25, UR7, RZ, P0, !PT ;  /* 0x0000000719257c10 */ /* 0x000fca00087fe4ff */
[----:B------:R-:W4:Y:S01]  /*dad0*/  LDG.E.64 R34, desc[UR8][R36.64] ;  /* 0x0000000824227981 */ /* 0x000f22000c1e1b00 */
[----:B--2---:R-:W-:Y:S02]  /*dae0*/  IMAD R33, R33, R28, RZ ;  /* 0x0000001c21217224 */ /* 0x004fe400078e02ff */
[-C--:B------:R-:W-:Y:S02]  /*daf0*/  IMAD.WIDE.U32 R26, R28, R32.reuse, R30 ;  /* 0x000000201c1a7225 */ /* 0x080fe400078e001e */
[----:B------:R-:W2:Y:S02]  /*db00*/  LDG.E.64 R30, desc[UR8][R24.64] ;  /* 0x00000008181e7981 */ /* 0x000ea4000c1e1b00 */
[----:B------:R-:W-:Y:S02]  /*db10*/  IMAD R0, R29, R32, R33 ;  /* 0x000000201d007224 */ /* 0x000fe400078e0221 */
[----:B------:R-:W2:Y:S04]  /*db20*/  LDL.64 R28, [UR11+0x28] ;  /* 0x0000280bff1c7983 */ /* 0x000ea80008100a00 */
[----:B------:R-:W4:Y:S01]  /*db30*/  LDL.64 R32, [UR11+0x30] ;  /* 0x0000300bff207983 */ /* 0x000f220008100a00 */
[----:B------:R-:W-:Y:S01]  /*db40*/  IADD3 R27, PT, PT, R27, R0, RZ ;  /* 0x000000001b1b7210 */ /* 0x000fe20007ffe0ff */
[----:B---3--:R-:W-:-:S04]  /*db50*/  IMAD R7, R7, R8, RZ ;  /* 0x0000000807077224 */ /* 0x008fc800078e02ff */
[-C--:B------:R-:W-:Y:S02]  /*db60*/  IMAD R9, R9, R6.reuse, R7 ;  /* 0x0000000609097224 */ /* 0x080fe400078e0207 */
[----:B------:R-:W-:-:S04]  /*db70*/  IMAD.WIDE.U32 R6, R8, R6, R26 ;  /* 0x0000000608067225 */ /* 0x000fc800078e001a */
[----:B------:R-:W-:Y:S01]  /*db80*/  IMAD.IADD R7, R7, 0x1, R9 ;  /* 0x0000000107077824 */ /* 0x000fe200078e0209 */
        /* <DEDUP_REMOVED lines=8> */
[----:B------:R-:W-:-:S05]  /*dc10*/  IMAD.WIDE.U32 R30, R32, R34, R28 ;  /* 0x00000022201e7225 */ /* 0x000fca00078e001c */
[----:B------:R-:W-:-:S07]  /*dc20*/  IADD3 R31, PT, PT, R31, R7, RZ ;  /* 0x000000071f1f7210 */ /* 0x000fce0007ffe0ff */
.L_x_1741:
        /* <DEDUP_REMOVED lines=10> */
[----:B------:R-:W-:Y:S01]  /*dcd0*/  MOV R9, UR4 ;  /* 0x0000000400097c02 */ /* 0x000fe20008000f00 */
[----:B------:R-:W-:Y:S01]  /*dce0*/  IMAD.U32 R0, RZ, RZ, UR4 ;  /* 0x00000004ff007e24 */ /* 0x000fe2000f8e00ff */
[----:B------:R-:W-:Y:S01]  /*dcf0*/  MOV R6, R10 ;  /* 0x0000000a00067202 */ /* 0x000fe20000000f00 */
[----:B-1----:R-:W-:Y:S01]  /*dd00*/  UIMAD UR7, UR5, UR16, URZ ;  /* 0x00000010050772a4 */ /* 0x002fe2000f8e02ff */
[----:B------:R-:W-:Y:S02]  /*dd10*/  MOV R7, R3 ;  /* 0x0000000300077202 */ /* 0x000fe40000000f00 */
[----:B------:R-:W-:Y:S01]  /*dd20*/  MOV R27, UR16 ;  /* 0x00000010001b7c02 */ /* 0x000fe20008000f00 */
[----:B------:R-:W-:Y:S01]  /*dd30*/  UIMAD UR7, UR4, UR17, UR7 ;  /* 0x00000011040772a4 */ /* 0x000fe2000f8e0207 */
[----:B------:R-:W-:Y:S01]  /*dd40*/  LEA R0, R0, R1, 0x3 ;  /* 0x0000000100007211 */ /* 0x000fe200078e18ff */
[----:B------:R-:W-:Y:S01]  /*dd50*/  IMAD.WIDE.U32 R6, R9, UR16, R6 ;  /* 0x0000001009067c25 */ /* 0x000fe2000f8e0006 */
[----:B------:R-:W-:-:S02]  /*dd60*/  MOV R25, UR16 ;  /* 0x0000001000197c02 */ /* 0x000fc40008000f00 */
[----:B------:R-:W-:Y:S02]  /*dd70*/  MOV R24, UR17 ;  /* 0x0000001100187c02 */ /* 0x000fe40008000f00 */
[----:B------:R-:W-:Y:S02]  /*dd80*/  IADD3 R7, PT, PT, R7, UR7, RZ ;  /* 0x0000000707077c10 */ /* 0x000fe4000fffe0ff */
[----:B--2---:R-:W-:-:S04]  /*dd90*/  LEA R28, P0, R6, UR10, 0x3 ;  /* 0x0000000a061c7c11 */ /* 0x004fc8000f8018ff */
[----:B------:R-:W-:Y:S02]  /*dda0*/  LEA.HI.X R29, R6, UR11, R7, 0x3, P0 ;  /* 0x0000000b061d7c11 */ /* 0x000fe400080f1c07 */
[----:B------:R-:W-:Y:S01]  /*ddb0*/  LEA R26, P0, R27, R28, 0x3 ;  /* 0x0000001c1b1a7211 */ /* 0x000fe200078018ff */
[----:B------:R-:W2:Y:S04]  /*ddc0*/  LDL.64 R6, [R0+0x18] ;  /* 0x0000180000067983 */ /* 0x000ea80000100a00 */
[----:B------:R-:W2:Y:S01]  /*ddd0*/  LDG.E.64 R8, desc[UR8][R28.64] ;  /* 0x000000081c087981 */ /* 0x000ea2000c1e1b00 */
[----:B------:R-:W-:-:S03]  /*dde0*/  LEA.HI.X R27, R25, R29, R24, 0x3, P0 ;  /* 0x0000001d191b7211 */ /* 0x000fc600000f1c18 */
[----:B------:R-:W3:Y:S04]  /*ddf0*/  LDL.64 R24, [R0+0x20] ;  /* 0x0000200000187983 */ /* 0x000ee80000100a00 */
        /* <DEDUP_REMOVED lines=11> */
.L_x_1742:
[----:B------:R-:W-:Y:S05]  /*deb0*/  BRA.U UP0, `(.L_x_1738) ;  /* 0x0000000100447547 */ /* 0x000fea000b800000 */
[----:B------:R-:W2:Y:S01]  /*dec0*/  LDCU.64 UR10, c[0x0][0x388] ;  /* 0x00007100ff0a77ac */ /* 0x000ea20008000a00 */
[----:B------:R-:W-:Y:S02]  /*ded0*/  MOV R7, UR4 ;  /* 0x0000000400077c02 */ /* 0x000fe40008000f00 */
[----:B------:R-:W-:Y:S01]  /*dee0*/  MOV R2, R10 ;  /* 0x0000000a00027202 */ /* 0x000fe20000000f00 */
[----:B-1----:R-:W-:Y:S01]  /*def0*/  UIMAD UR5, UR5, UR16, URZ ;  /* 0x00000010050572a4 */ /* 0x002fe2000f8e02ff */
[----:B------:R-:W-:-:S03]  /*df00*/  MOV R0, UR4 ;  /* 0x0000000400007c02 */ /* 0x000fc60008000f00 */
[----:B------:R-:W-:Y:S01]  /*df10*/  UIMAD UR5, UR4, UR17, UR5 ;  /* 0x00000011040572a4 */ /* 0x000fe2000f8e0205 */
[----:B------:R-:W-:-:S04]  /*df20*/  IMAD.WIDE.U32 R2, R7, UR16, R2 ;  /* 0x0000001007027c25 */ /* 0x000fc8000f8e0002 */
[----:B------:R-:W-:Y:S01]  /*df30*/  IMAD.U32 R0, R0, 0x8, R1 ;  /* 0x0000000800007824 */ /* 0x000fe200078e0001 */
[----:B------:R-:W-:Y:S02]  /*df40*/  IADD3 R3, PT, PT, R3, UR5, RZ ;  /* 0x0000000503037c10 */ /* 0x000fe4000fffe0ff */
        /* <DEDUP_REMOVED lines=8> */
.L_x_1738:
[----:B------:R-:W2:Y:S01]  /*dfd0*/  S2R R7, SR_TID.X ;  /* 0x0000000000077919 */ /* 0x000ea20000002100 */
[----:B------:R-:W3:Y:S01]  /*dfe0*/  LDCU.64 UR4, c[0x0][0x3f0] ;  /* 0x00007e00ff0477ac */ /* 0x000ee20008000a00 */
[----:B------:R-:W-:Y:S01]  /*dff0*/  MOV R6, R30 ;  /* 0x0000001e00067202 */ /* 0x000fe20000000f00 */
[----:B---3--:R-:W-:-:S06]  /*e000*/  UIMAD.WIDE.U32 UR4, UR6, 0x8, UR4 ;  /* 0x00000008060478a5 */ /* 0x008fcc000f8e0004 */
[----:B------:R-:W-:Y:S02]  /*e010*/  MOV R2, UR4 ;  /* 0x0000000400027c02 */ /* 0x000fe40008000f00 */
[----:B------:R-:W-:-:S03]  /*e020*/  MOV R3, UR5 ;  /* 0x0000000500037c02 */ /* 0x000fc60008000f00 */
[----:B--2---:R-:W-:Y:S01]  /*e030*/  IMAD.WIDE.U32 R2, R7, 0x10, R2 ;  /* 0x0000001007027825 */ /* 0x004fe200078e0002 */
[----:B------:R-:W-:-:S04]  /*e040*/  MOV R7, R31 ;  /* 0x0000001f00077202 */ /* 0x000fc80000000f00 */
[----:B------:R-:W-:Y:S04]  /*e050*/  STG.E.128 desc[UR8][R2.64], R12 ;  /* 0x0000000c02007986 */ /* 0x000fe8000c101d08 */
[----:B------:R-:W-:Y:S04]  /*e060*/  STG.E.128 desc[UR8][R2.64+0x800], R16 ;  /* 0x0008001002007986 */ /* 0x000fe8000c101d08 */
[----:B------:R-:W-:Y:S04]  /*e070*/  STG.E.128 desc[UR8][R2.64+0x1000], R20 ;  /* 0x0010001402007986 */ /* 0x000fe8000c101d08 */
[----:B------:R-:W-:Y:S01]  /*e080*/  STG.E.128 desc[UR8][R2.64+0x1800], R4 ;  /* 0x0018000402007986 */ /* 0x000fe2000c101d08 */
[----:B01----:R-:W-:Y:S05]  /*e090*/  EXIT ;  /* 0x000000000000794d */ /* 0x003fea0003800000 */
.L_x_1743:
        /* <DEDUP_REMOVED lines=14> */
.L_x_3891:


//--------------------- .text._ZN2at6native29vectorized_elementwise_kernelILi4EZZNS0_61_GLOBAL__N__ae8afa13_23_FlattenIndicesKernel_cu_7dd49032_311621_flatten_indices_implINS2_18CUDAKernelLauncherElLl8EEENS_6TensorERKS5_N3c108ArrayRefIlEEENKUlvE0_clEvEUllE_St5arrayIPcLm2EEEEviT0_T1_ --------------------------
	.section	.text._ZN2at6native29vectorized_elementwise_kernelILi4EZZNS0_61_GLOBAL__N__ae8afa13_23_FlattenIndicesKernel_cu_7dd49032_311621_flatten_indices_implINS2_18CUDAKernelLauncherElLl8EEENS_6TensorERKS5_N3c108ArrayRefIlEEENKUlvE0_clEvEUllE_St5arrayIPcLm2EEEEviT0_T1_,"ax",@progbits
	.align	128
        .global         _ZN2at6native29vectorized_elementwise_kernelILi4EZZNS0_61_GLOBAL__N__ae8afa13_23_FlattenIndicesKernel_cu_7dd49032_311621_flatten_indices_implINS2_18CUDAKernelLauncherElLl8EEENS_6TensorERKS5_N3c108ArrayRefIlEEENKUlvE0_clEvEUllE_St5arrayIPcLm2EEEEviT0_T1_
        .type           _ZN2at6native29vectorized_elementwise_kernelILi4EZZNS0_61_GLOBAL__N__ae8afa13_23_FlattenIndicesKernel_cu_7dd49032_311621_flatten_indices_implINS2_18CUDAKernelLauncherElLl8EEENS_6TensorERKS5_N3c108ArrayRefIlEEENKUlvE0_clEvEUllE_St5arrayIPcLm2EEEEviT0_T1_,@function
        .size           _ZN2at6native29vectorized_elementwise_kernelILi4EZZNS0_61_GLOBAL__N__ae8afa13_23_FlattenIndicesKernel_cu_7dd49032_311621_flatten_indices_implINS2_18CUDAKernelLauncherElLl8EEENS_6TensorERKS5_N3c108ArrayRefIlEEENKUlvE0_clEvEUllE_St5arrayIPcLm2EEEEviT0_T1_,(.L_x_3892 - _ZN2at6native29vectorized_elementwise_kernelILi4EZZNS0_61_GLOBAL__N__ae8afa13_23_FlattenIndicesKernel_cu_7dd49032_311621_flatten_indices_implINS2_18CUDAKernelLauncherElLl8EEENS_6TensorERKS5_N3c108ArrayRefIlEEENKUlvE0_clEvEUllE_St5arrayIPcLm2EEEEviT0_T1_)
        .other          _ZN2at6native29vectorized_elementwise_kernelILi4EZZNS0_61_GLOBAL__N__ae8afa13_23_FlattenIndicesKernel_cu_7dd49032_311621_flatten_indices_implINS2_18CUDAKernelLauncherElLl8EEENS_6TensorERKS5_N3c108ArrayRefIlEEENKUlvE0_clEvEUllE_St5arrayIPcLm2EEEEviT0_T1_,@"STO_CUDA_ENTRY STV_DEFAULT"
_ZN2at6native29vectorized_elementwise_kernelILi4EZZNS0_61_GLOBAL__N__ae8afa13_23_FlattenIndicesKernel_cu_7dd49032_311621_flatten_indices_implINS2_18CUDAKernelLauncherElLl8EEENS_6TensorERKS5_N3c108ArrayRefIlEEENKUlvE0_clEvEUllE_St5arrayIPcLm2EEEEviT0_T1_:
.text._ZN2at6native29vectorized_elementwise_kernelILi4EZZNS0_61_GLOBAL__N__ae8afa13_23_FlattenIndicesKernel_cu_7dd49032_311621_flatten_indices_implINS2_18CUDAKernelLauncherElLl8EEENS_6TensorERKS5_N3c108ArrayRefIlEEENKUlvE0_clEvEUllE_St5arrayIPcLm2EEEEviT0_T1_:
        /* <DEDUP_REMOVED lines=132> */
.L_x_1748:
        /* <DEDUP_REMOVED lines=71> */
.L_x_1747:
        /* <DEDUP_REMOVED lines=53> */
.L_x_1749:
        /* <DEDUP_REMOVED lines=35> */
.L_x_1750:
        /* <DEDUP_REMOVED lines=16> */
.L_x_1746:
[----:B------:R-:W-:Y:S05]  /*1330*/  BSYNC.RECONVERGENT B0 ;  /* 0x0000000000007941 */ /* 0x000fea0003800200 */
.L_x_1745:
        /* <DEDUP_REMOVED lines=38> */
.L_x_1754:
        /* <DEDUP_REMOVED lines=71> */
.L_x_1753:
        /* <DEDUP_REMOVED lines=53> */
.L_x_1755:
        /* <DEDUP_REMOVED lines=35> */
.L_x_1756:
        /* <DEDUP_REMOVED lines=16> */
.L_x_1752:
[----:B------:R-:W-:Y:S05]  /*2090*/  BSYNC.RECONVERGENT B0 ;  /* 0x0000000000007941 */ /* 0x000fea0003800200 */
.L_x_1751:
        /* <DEDUP_REMOVED lines=40> */
.L_x_1760:
        /* <DEDUP_REMOVED lines=71> */
.L_x_1759:
        /* <DEDUP_REMOVED lines=52> */
.L_x_1761:
        /* <DEDUP_REMOVED lines=35> */
.L_x_1762:
        /* <DEDUP_REMOVED lines=17> */
.L_x_1758:
[----:B------:R-:W-:Y:S05]  /*2e10*/  BSYNC.RECONVERGENT B0 ;  /* 0x0000000000007941 */ /* 0x000fea0003800200 */
.L_x_1757:
        /* <DEDUP_REMOVED lines=39> */
.L_x_1766:
        /* <DEDUP_REMOVED lines=71> */
.L_x_1765:
        /* <DEDUP_REMOVED lines=53> */
.L_x_1767:
        /* <DEDUP_REMOVED lines=35> */
.L_x_1768:
        /* <DEDUP_REMOVED lines=17> */
.L_x_1764:
[----:B------:R-:W-:Y:S05]  /*3b90*/  BSYNC.RECONVERGENT B0 ;  /* 0x0000000000007941 */ /* 0x000fea0003800200 */
.L_x_1763:
        /* <DEDUP_REMOVED lines=38> */
.L_x_1772:
        /* <DEDUP_REMOVED lines=71> */
.L_x_1771:
        /* <DEDUP_REMOVED lines=52> */
.L_x_1773:
        /* <DEDUP_REMOVED lines=35> */
.L_x_1774:
        /* <DEDUP_REMOVED lines=17> */
.L_x_1770:
[----:B------:R-:W-:Y:S05]  /*48f0*/  BSYNC.RECONVERGENT B0 ;  /* 0x0000000000007941 */ /* 0x000fea0003800200 */
.L_x_1769:
        /* <DEDUP_REMOVED lines=38> */
.L_x_1778:
        /* <DEDUP_REMOVED lines=71> */
.L_x_1777:
        /* <DEDUP_REMOVED lines=52> */
.L_x_1779:
        /* <DEDUP_REMOVED lines=35> */
.L_x_1780:
        /* <DEDUP_REMOVED lines=17> */
.L_x_1776:
[----:B------:R-:W-:Y:S05]  /*5650*/  BSYNC.RECONVERGENT B0 ;  /* 0x0000000000007941 */ /* 0x000fea0003800200 */
.L_x_1775:
        /* <DEDUP_REMOVED lines=38> */
.L_x_1784:
        /* <DEDUP_REMOVED lines=71> */
.L_x_1783:
        /* <DEDUP_REMOVED lines=52> */
.L_x_1785:
        /* <DEDUP_REMOVED lines=35> */
.L_x_1786:
        /* <DEDUP_REMOVED lines=17> */
.L_x_1782:
[----:B------:R-:W-:Y:S05]  /*63b0*/  BSYNC.RECONVERGENT B0 ;  /* 0x0000000000007941 */ /* 0x000fea0003800200 */
.L_x_1781:
        /* <DEDUP_REMOVED lines=37> */
.L_x_1790:
        /* <DEDUP_REMOVED lines=71> */
.L_x_1789:
        /* <DEDUP_REMOVED lines=52> */
.L_x_1791:
        /* <DEDUP_REMOVED lines=35> */
.L_x_1792:
        /* <DEDUP_REMOVED lines=17> */
.L_x_1788:
[----:B------:R-:W-:Y:S05]  /*7100*/  BSYNC.RECONVERGENT B0 ;  /* 0x0000000000007941 */ /* 0x000fea0003800200 */
.L_x_1787:
        /* <DEDUP_REMOVED lines=16> */
.L_x_1795:
[----:B------:R-:W-:-:S13]  /*7210*/  ISETP.GE.U32.AND P0, PT, R2, UR7, PT ;  /* 0x0000000702007c0c */ /* 0x000fda000bf06070 */
[----:B------:R-:W-:Y:S05]  /*7220*/  @P0 BRA `(.L_x_1797) ;  /* 0x0000000000300947 */ /* 0x000fea0003800000 */
[----:B--2---:R-:W2:Y:S01]  /*7230*/  LDC.64 R6, c[0x0][0x3f0] ;  /* 0x0000fc00ff067b82 */ /* 0x004ea20000000a00 */
[C---:B------:R-:W-:Y:S02]  /*7240*/  IADD3 R3, PT, PT, R2.reuse, UR6, RZ ;  /* 0x0000000602037c10 */ /* 0x040fe4000fffe0ff */
[----:B------:R-:W-:-:S03]  /*7250*/  IADD3 R2, PT, PT, R2, 0x80, RZ ;  /* 0x0000008002027810 */ /* 0x000fc60007ffe0ff */
[----:B--2---:R-:W-:-:S05]  /*7260*/  IMAD.WIDE.U32 R6, R3, 0x8, R6 ;  /* 0x0000000803067825 */ /* 0x004fca00078e0006 */
[----:B------:R3:W-:Y:S02]  /*7270*/  STG.E.64 desc[UR8][R6.64], R14 ;  /* 0x0000000e06007986 */ /* 0x0007e4000c101b08 */
.L_x_1796:
[----:B------:R-:W-:-:S13]  /*7280*/  ISETP.GE.U32.AND P0, PT, R2, UR7, PT ;  /* 0x0000000702007c0c */ /* 0x000fda000bf06070 */
[----:B------:R-:W-:Y:S05]  /*7290*/  @P0 BRA `(.L_x_1798) ;  /* 0x0000000000300947 */ /* 0x000fea0003800000 */
[----:B--23--:R-:W2:Y:S01]  /*72a0*/  LDC.64 R6, c[0x0][0x3f0] ;  /* 0x0000fc00ff067b82 */ /* 0x00cea20000000a00 */
[C---:B------:R-:W-:Y:S01]  /*72b0*/  VIADD R3, R2.reuse, UR6 ;  /* 0x0000000602037c36 */ /* 0x040fe20008000000 */
[----:B------:R-:W-:-:S03]  /*72c0*/  IADD3 R2, PT, PT, R2, 0x80, RZ ;  /* 0x0000008002027810 */ /* 0x000fc60007ffe0ff */
[----:B--2---:R-:W-:-:S05]  /*72d0*/  IMAD.WIDE.U32 R6, R3, 0x8, R6 ;  /* 0x0000000803067825 */ /* 0x004fca00078e0006 */
[----:B------:R3:W-:Y:S02]  /*72e0*/  STG.E.64 desc[UR8][R6.64], R12 ;  /* 0x0000000c06007986 */ /* 0x0007e4000c101b08 */
.L_x_1797:
[----:B------:R-:W-:-:S13]  /*72f0*/  ISETP.GE.U32.AND P0, PT, R2, UR7, PT ;  /* 0x0000000702007c0c */ /* 0x000fda000bf06070 */
[----:B------:R-:W-:Y:S05]  /*7300*/  @P0 BRA `(.L_x_1799) ;  /* 0x0000000000340947 */ /* 0x000fea0003800000 */
[----:B--23--:R-:W2:Y:S01]  /*7310*/  LDC.64 R6, c[0x0][0x3f0] ;  /* 0x0000fc00ff067b82 */ /* 0x00cea20000000a00 */
[C---:B------:R-:W-:Y:S02]  /*7320*/  IADD3 R3, PT, PT, R2.reuse, UR6, RZ ;  /* 0x0000000602037c10 */ /* 0x040fe4000fffe0ff */
[----:B------:R-:W-:-:S03]  /*7330*/  IADD3 R2, PT, PT, R2, 0x80, RZ ;  /* 0x0000008002027810 */ /* 0x000fc60007ffe0ff */
[----:B--2---:R-:W-:-:S05]  /*7340*/  IMAD.WIDE.U32 R6, R3, 0x8, R6 ;  /* 0x0000000803067825 */ /* 0x004fca00078e0006 */
[----:B------:R4:W-:Y:S02]  /*7350*/  STG.E.64 desc[UR8][R6.64], R10 ;  /* 0x0000000a06007986 */ /* 0x0009e4000c101b08 */
.L_x_1798:
        /* <DEDUP_REMOVED lines=8> */
.L_x_1799:
[----:B------:R-:W-:Y:S05]  /*73e0*/  BSYNC.RELIABLE B1 ;  /* 0x0000000000017941 */ /* 0x000fea0003800100 */
.L_x_1794:
[----:B------:R-:W-:-:S13]  /*73f0*/  ISETP.GE.U32.AND P0, PT, R2, UR7, PT ;  /* 0x0000000702007c0c */ /* 0x000fda000bf06070 */
[----:B--234-:R-:W2:Y:S01]  /*7400*/  @!P0 LDC.64 R6, c[0x0][0x3f0] ;  /* 0x0000fc00ff068b82 */ /* 0x01cea20000000a00 */
[C---:B------:R-:W-:Y:S01]  /*7410*/  @!P0 VIADD R3, R2.reuse, UR6 ;  /* 0x0000000602038c36 */ /* 0x040fe20008000000 */
[----:B------:R-:W-:-:S03]  /*7420*/  @!P0 IADD3 R2, PT, PT, R2, 0x80, RZ ;  /* 0x0000008002028810 */ /* 0x000fc60007ffe0ff */
[----:B--2---:R-:W-:-:S05]  /*7430*/  @!P0 IMAD.WIDE.U32 R6, R3, 0x8, R6 ;  /* 0x0000000803068825 */ /* 0x004fca00078e0006 */
[----:B------:R2:W-:Y:S02]  /*7440*/  @!P0 STG.E.64 desc[UR8][R6.64], R4 ;  /* 0x0000000406008986 */ /* 0x0005e4000c101b08 */
.L_x_1800:
[----:B------:R-:W-:Y:S05]  /*7450*/  BSYNC.RECONVERGENT B0 ;  /* 0x0000000000007941 */ /* 0x000fea0003800200 */
.L_x_1793:
        /* <DEDUP_REMOVED lines=8> */
.L_x_1744:
        /* <DEDUP_REMOVED lines=13> */
[----:B------:R-:W2:Y:S04]  /*75b0*/  LDG.E.ENL2.256 R20, R16, desc[UR8][R30.64] ;  /* 0xfe0000081e10797e */ /* 0x000ea80008121914 */
[----:B------:R0:W5:Y:S03]  /*75c0*/  LDG.E.ENL2.256 R8, R4, desc[UR8][R30.64+0x1000] ;  /* 0xfe0080081e04797e */ /* 0x0001660008121908 */
[----:B------:R-:W2:Y:S01]  /*75d0*/  LDC.64 R34, c[0x0][0x3c8] ;  /* 0x0000f200ff227b82 */ /* 0x000ea20000000a00 */
[----:B---3--:R-:W-:Y:S01]  /*75e0*/  UISETP.GE.U32.AND UP0, UPT, UR18, 0x1, UPT ;  /* 0x000000011200788c */ /* 0x008fe2000bf06070 */
[----:B----4-:R3:W-:Y:S01]  /*75f0*/  STL.64 [R1+0x18], R26 ;  /* 0x0000181a01007387 */ /* 0x0107e20000100a00 */
[----:B------:R-:W-:-:S02]  /*7600*/  UIADD3 UR7, UPT, UPT, UR7, 0x28, URZ ;  /* 0x0000002807077890 */ /* 0x000fc4000fffe0ff */
[----:B------:R-:W-:Y:S01]  /*7610*/  UISETP.GE.AND.EX UP0, UPT, UR19, URZ, UPT, UP0 ;  /* 0x000000ff1300728c */ /* 0x000fe2000bf06300 */
[----:B------:R4:W-:Y:S02]  /*7620*/  STL.64 [R1], R12 ;  /* 0x0000000c01007387 */ /* 0x0009e40000100a00 */
[----:B------:R-:W4:Y:S02]  /*7630*/  LDC.64 R36, c[0x0][0x3d0] ;  /* 0x0000f400ff247b82 */ /* 0x000f240000000a00 */
[----:B-1----:R-:W-:Y:S06]  /*7640*/  STL.64 [R1+0x28], R28 ;  /* 0x0000281c01007387 */ /* 0x002fec0000100a00 */
[----:B0-----:R-:W0:Y:S01]  /*7650*/  LDC.64 R30, c[0x0][0x3b8] ;  /* 0x0000ee00ff1e7b82 */ /* 0x001e220000000a00 */
[----:B--2---:R-:W-:Y:S07]  /*7660*/  STL.64 [R1+0x38], R32 ;  /* 0x0000382001007387 */ /* 0x004fee0000100a00 */
[----:B------:R-:W1:Y:S01]  /*7670*/  LDC.64 R24, c[0x0][0x3d8] ;  /* 0x0000f600ff187b82 */ /* 0x000e620000000a00 */
[----:B------:R-:W-:Y:S07]  /*7680*/  STL.64 [R1+0x40], R34 ;  /* 0x0000402201007387 */ /* 0x000fee0000100a00 */
[----:B---3--:R-:W2:Y:S01]  /*7690*/  LDC.64 R26, c[0x0][0x3e0] ;  /* 0x0000f800ff1a7b82 */ /* 0x008ea20000000a00 */
[----:B----4-:R-:W-:Y:S07]  /*76a0*/  STL.64 [R1+0x48], R36 ;  /* 0x0000482401007387 */ /* 0x010fee0000100a00 */
[----:B------:R-:W3:Y:S01]  /*76b0*/  LDC.64 R2, c[0x0][0x3a8] ;  /* 0x0000ea00ff027b82 */ /* 0x000ee20000000a00 */
[----:B0-----:R-:W-:Y:S07]  /*76c0*/  STL.64 [R1+0x30], R30 ;  /* 0x0000301e01007387 */ /* 0x001fee0000100a00 */
[----:B------:R-:W0:Y:S01]  /*76d0*/  LDC.64 R14, c[0x0][0x390] ;  /* 0x0000e400ff0e7b82 */ /* 0x000e220000000a00 */
[----:B-1----:R-:W-:Y:S07]  /*76e0*/  STL.64 [R1+0x50], R24 ;  /* 0x0000501801007387 */ /* 0x002fee0000100a00 */
[----:B------:R-:W1:Y:S01]  /*76f0*/  LDC.64 R12, c[0x0][0x3e8] ;  /* 0x0000fa00ff0c7b82 */ /* 0x000e620000000a00 */
        /* <DEDUP_REMOVED lines=33> */
.L_x_1803:
        /* <DEDUP_REMOVED lines=72> */
.L_x_1802:
        /* <DEDUP_REMOVED lines=52> */
.L_x_1804:
        /* <DEDUP_REMOVED lines=35> */
.L_x_1805:
        /* <DEDUP_REMOVED lines=16> */
.L_x_1801:
        /* <DEDUP_REMOVED lines=29> */
.L_x_1808:
        /* <DEDUP_REMOVED lines=71> */
.L_x_1807:
        /* <DEDUP_REMOVED lines=54> */
.L_x_1809:
        /* <DEDUP_REMOVED lines=40> */
.L_x_1810:
        /* <DEDUP_REMOVED lines=20> */
.L_x_1806:
        /* <DEDUP_REMOVED lines=34> */
.L_x_1813:
        /* <DEDUP_REMOVED lines=73> */
.L_x_1812:
        /* <DEDUP_REMOVED lines=55> */
.L_x_1814:
        /* <DEDUP_REMOVED lines=37> */
.L_x_1815:
        /* <DEDUP_REMOVED lines=19> */
.L_x_1811:
        /* <DEDUP_REMOVED lines=31> */
.L_x_1818:
        /* <DEDUP_REMOVED lines=72> */
.L_x_1817:
        /* <DEDUP_REMOVED lines=52> */
.L_x_1819:
        /* <DEDUP_REMOVED lines=35> */
.L_x_1820:
        /* <DEDUP_REMOVED lines=17> */
.L_x_1816:
[----:B------:R-:W-:Y:S01]  /*abf0*/  CS2R R20, SRZ ;  /* 0x0000000000147805 */ /* 0x000fe2000001ff00 */
        /* <DEDUP_REMOVED lines=28> */
.L_x_1823:
        /* <DEDUP_REMOVED lines=72> */
.L_x_1822:
        /* <DEDUP_REMOVED lines=52> */
.L_x_1824:
        /* <DEDUP_REMOVED lines=35> */
.L_x_1825:
        /* <DEDUP_REMOVED lines=17> */
.L_x_1821:
        /* <DEDUP_REMOVED lines=29> */
.L_x_1828:
        /* <DEDUP_REMOVED lines=72> */
.L_x_1827:
        /* <DEDUP_REMOVED lines=52> */
.L_x_1829:
        /* <DEDUP_REMOVED lines=35> */
.L_x_1830:
        /* <DEDUP_REMOVED lines=17> */
.L_x_1826:
        /* <DEDUP_REMOVED lines=31> */
.L_x_1833:
        /* <DEDUP_REMOVED lines=71> */
.L_x_1832:
        /* <DEDUP_REMOVED lines=53> */
.L_x_1834:
        /* <DEDUP_REMOVED lines=35> */
.L_x_1835:
        /* <DEDUP_REMOVED lines=17> */
.L_x_1831:
[----:B------:R-:W-:Y:S02]  /*d280*/  CS2R R30, SRZ ;  /* 0x00000000001e7805 */ /* 0x000fe4000001ff00 */
[----:B-1---5:R-:W-:Y:S02]  /*d290*/  MOV R4, R28 ;  /* 0x0000001c00047202 */ /* 0x022fe40000000f00 */
        /* <DEDUP_REMOVED lines=29> */
.L_x_1838:
        /* <DEDUP_REMOVED lines=71> */
.L_x_1837:
        /* <DEDUP_REMOVED lines=51> */
.L_x_1839:
        /* <DEDUP_REMOVED lines=40> */
.L_x_1840:
        /* <DEDUP_REMOVED lines=18> */
.L_x_1836:
        /* <DEDUP_REMOVED lines=8> */
[----:B------:R-:W-:Y:S04]  /*e030*/  STG.E.ENL2.256 desc[UR8][R2.64], R12, R16 ;  /* 0xf800000c0210797f */ /* 0x000fe8000f121808 */
[----:B------:R-:W-:Y:S01]  /*e040*/  STG.E.ENL2.256 desc[UR8][R2.64+0x1000], R20, R4 ;  /* 0xf80080140204797f */ /* 0x000fe2000f121808 */
[----:B01----:R-:W-:Y:S05]  /*e050*/  EXIT ;  /* 0x000000000000794d */ /* 0x003fea0003800000 */
.L_x_1841:
        /* <DEDUP_REMOVED lines=10> */
.L_x_3892:


//--------------------- .text._ZN2at6native29vectorized_elementwise_kernelILi8EZZNS0_61_GLOBAL__N__ae8afa13_23_FlattenIndicesKernel_cu_7dd49032_311621_flatten_indices_implINS2_18CUDAKernelLauncherElLl8EEENS_6TensorERKS5_N3c108ArrayRefIlEEENKUlvE0_clEvEUllE_St5arrayIPcLm2EEEEviT0_T1_ --------------------------
	.section	.text._ZN2at6native29vectorized_elementwise_kernelILi8EZZNS0_61_GLOBAL__N__ae8afa13_23_FlattenIndicesKernel_cu_7dd49032_311621_flatten_indices_implINS2_18CUDAKernelLauncherElLl8EEENS_6TensorERKS5_N3c108ArrayRefIlEEENKUlvE0_clEvEUllE_St5arrayIPcLm2EEEEviT0_T1_,"ax",@progbits
	.align	128
        .global         _ZN2at6native29vectorized_elementwise_kernelILi8EZZNS0_61_GLOBAL__N__ae8afa13_23_FlattenIndicesKernel_cu_7dd49032_311621_flatten_indices_implINS2_18CUDAKernelLauncherElLl8EEENS_6TensorERKS5_N3c108ArrayRefIlEEENKUlvE0_clEvEUllE_St5arrayIPcLm2EEEEviT0_T1_
        .type           _ZN2at6native29vectorized_elementwise_kernelILi8EZZNS0_61_GLOBAL__N__ae8afa13_23_FlattenIndicesKernel_cu_7dd49032_311621_flatten_indices_implINS2_18CUDAKernelLauncherElLl8EEENS_6TensorERKS5_N3c108ArrayRefIlEEENKUlvE0_clEvEUllE_St5arrayIPcLm2EEEEviT0_T1_,@function
        .size           _ZN2at6native29vectorized_elementwise_kernelILi8EZZNS0_61_GLOBAL__N__ae8afa13_23_FlattenIndicesKernel_cu_7dd49032_311621_flatten_indices_implINS2_18CUDAKernelLauncherElLl8EEENS_6TensorERKS5_N3c108ArrayRefIlEEENKUlvE0_clEvEUllE_St5arrayIPcLm2EEEEviT0_T1_,(.L_x_3893 - _ZN2at6native29vectorized_elementwise_kernelILi8EZZNS0_61_GLOBAL__N__ae8afa13_23_FlattenIndicesKernel_cu_7dd49032_311621_flatten_indices_implINS2_18CUDAKernelLauncherElLl8EEENS_6TensorERKS5_N3c108ArrayRefIlEEENKUlvE0_clEvEUllE_St5arrayIPcLm2EEEEviT0_T1_)
        .other          _ZN2at6native29vectorized_elementwise_kernelILi8EZZNS0_61_GLOBAL__N__ae8afa13_23_FlattenIndicesKernel_cu_7dd49032_311621_flatten_indices_implINS2_18CUDAKernelLauncherElLl8EEENS_6TensorERKS5_N3c108ArrayRefIlEEENKUlvE0_clEvEUllE_St5arrayIPcLm2EEEEviT0_T1_,@"STO_CUDA_ENTRY STV_DEFAULT"
_ZN2at6native29vectorized_elementwise_kernelILi8EZZNS0_61_GLOBAL__N__ae8afa13_23_FlattenIndicesKernel_cu_7dd49032_311621_flatten_indices_implINS2_18CUDAKernelLauncherElLl8EEENS_6TensorERKS5_N3c108ArrayRefIlEEENKUlvE0_clEvEUllE_St5arrayIPcLm2EEEEviT0_T1_:
.text._ZN2at6native29vectorized_elementwise_kernelILi8EZZNS0_61_GLOBAL__N__ae8afa13_23_FlattenIndicesKernel_cu_7dd49032_311621_flatten_indices_implINS2_18CUDAKernelLauncherElLl8EEENS_6TensorERKS5_N3c108ArrayRefIlEEENKUlvE0_clEvEUllE_St5arrayIPcLm2EEEEviT0_T1_:
        /* <DEDUP_REMOVED lines=132> */
.L_x_1846:
        /* <DEDUP_REMOVED lines=71> */
.L_x_1845:
        /* <DEDUP_REMOVED lines=53> */
.L_x_1847:
        /* <DEDUP_REMOVED lines=35> */
.L_x_1848:
        /* <DEDUP_REMOVED lines=16> */
.L_x_1844:
[----:B------:R-:W-:Y:S05]  /*1330*/  BSYNC.RECONVERGENT B0 ;  /* 0x0000000000007941 */ /* 0x000fea0003800200 */
.L_x_1843:
        /* <DEDUP_REMOVED lines=38> */
.L_x_1852:
        /* <DEDUP_REMOVED lines=71> */
.L_x_1851:
        /* <DEDUP_REMOVED lines=53> */
.L_x_1853:
        /* <DEDUP_REMOVED lines=35> */
.L_x_1854:
        /* <DEDUP_REMOVED lines=16> */
.L_x_1850:
[----:B------:R-:W-:Y:S05]  /*2090*/  BSYNC.RECONVERGENT B0 ;  /* 0x0000000000007941 */ /* 0x000fea0003800200 */
.L_x_1849:
        /* <DEDUP_REMOVED lines=40> */
.L_x_1858:
        /* <DEDUP_REMOVED lines=71> */
.L_x_1857:
        /* <DEDUP_REMOVED lines=52> */
.L_x_1859:
        /* <DEDUP_REMOVED lines=35> */
.L_x_1860:
        /* <DEDUP_REMOVED lines=17> */
.L_x_1856:
[----:B------:R-:W-:Y:S05]  /*2e10*/  BSYNC.RECONVERGENT B0 ;  /* 0x0000000000007941 */ /* 0x000fea0003800200 */
.L_x_1855:
        /* <DEDUP_REMOVED lines=39> */
.L_x_1864:
        /* <DEDUP_REMOVED lines=71> */
.L_x_1863:
        /* <DEDUP_REMOVED lines=53> */
.L_x_1865:
        /* <DEDUP_REMOVED lines=35> */
.L_x_1866:
        /* <DEDUP_REMOVED lines=17> */
.L_x_1862:
[----:B------:R-:W-:Y:S05]  /*3b90*/  BSYNC.RECONVERGENT B0 ;  /* 0x0000000000007941 */ /* 0x000fea0003800200 */
.L_x_1861:
        /* <DEDUP_REMOVED lines=38> */
.L_x_1870:
        /* <DEDUP_REMOVED lines=71> */
.L_x_1869:
        /* <DEDUP_REMOVED lines=52> */
.L_x_1871:
        /* <DEDUP_REMOVED lines=35> */
.L_x_1872:
        /* <DEDUP_REMOVED lines=17> */
.L_x_1868:
[----:B------:R-:W-:Y:S05]  /*48f0*/  BSYNC.RECONVERGENT B0 ;  /* 0x0000000000007941 */ /* 0x000fea0003800200 */
.L_x_1867:
        /* <DEDUP_REMOVED lines=38> */
.L_x_1876:
        /* <DEDUP_REMOVED lines=71> */
.L_x_1875:
        /* <DEDUP_REMOVED lines=52> */
.L_x_1877:
        /* <DEDUP_REMOVED lines=35> */
.L_x_1878:
        /* <DEDUP_REMOVED lines=17> */
.L_x_1874:
[----:B------:R-:W-:Y:S05]  /*5650*/  BSYNC.RECONVERGENT B0 ;  /* 0x0000000000007941 */ /* 0x000fea0003800200 */
.L_x_1873:
        /* <DEDUP_REMOVED lines=38> */
.L_x_1882:
        /* <DEDUP_REMOVED lines=71> */
.L_x_1881:
        /* <DEDUP_REMOVED lines=52> */
.L_x_1883:
        /* <DEDUP_REMOVED lines=35> */
.L_x_1884:
        /* <DEDUP_REMOVED lines=17> */
.L_x_1880:
[----:B------:R-:W-:Y:S05]  /*63b0*/  BSYNC.RECONVERGENT B0 ;  /* 0x0000000000007941 */ /* 0x000fea0003800200 */
.L_x_1879:
        /* <DEDUP_REMOVED lines=37> */
.L_x_1888:
        /* <DEDUP_REMOVED lines=71> */
.L_x_1887:
        /* <DEDUP_REMOVED lines=52> */
.L_x_1889:
        /* <DEDUP_REMOVED lines=35> */
.L_x_1890:
        /* <DEDUP_REMOVED lines=17> */
.L_x_1886:
[----:B------:R-:W-:Y:S05]  /*7100*/  BSYNC.RECONVERGENT B0 ;  /* 0x0000000000007941 */ /* 0x000fea0003800200 */
.L_x_1885:
        /* <DEDUP_REMOVED lines=16> */
.L_x_1893:
[----:B------:R-:W-:-:S13]  /*7210*/  ISETP.GE.U32.AND P0, PT, R2, UR7, PT ;  /* 0x0000000702007c0c */ /* 0x000fda000bf06070 */
[----:B------:R-:W-:Y:S05]  /*7220*/  @P0 BRA `(.L_x_1895) ;  /* 0x0000000000300947 */ /* 0x000fea0003800000 */
[----:B--2---:R-:W2:Y:S01]  /*7230*/  LDC.64 R6, c[0x0][0x3f0] ;  /* 0x0000fc00ff067b82 */ /* 0x004ea20000000a00 */
[C---:B------:R-:W-:Y:S02]  /*7240*/  IADD3 R3, PT, PT, R2.reuse, UR6, RZ ;  /* 0x0000000602037c10 */ /* 0x040fe4000fffe0ff */
[----:B------:R-:W-:-:S03]  /*7250*/  IADD3 R2, PT, PT, R2, 0x80, RZ ;  /* 0x0000008002027810 */ /* 0x000fc60007ffe0ff */
[----:B--2---:R-:W-:-:S05]  /*7260*/  IMAD.WIDE.U32 R6, R3, 0x8, R6 ;  /* 0x0000000803067825 */ /* 0x004fca00078e0006 */
[----:B------:R3:W-:Y:S02]  /*7270*/  STG.E.64 desc[UR8][R6.64], R14 ;  /* 0x0000000e06007986 */ /* 0x0007e4000c101b08 */
.L_x_1894:
[----:B------:R-:W-:-:S13]  /*7280*/  ISETP.GE.U32.AND P0, PT, R2, UR7, PT ;  /* 0x0000000702007c0c */ /* 0x000fda000bf06070 */
[----:B------:R-:W-:Y:S05]  /*7290*/  @P0 BRA `(.L_x_1896) ;  /* 0x0000000000300947 */ /* 0x000fea0003800000 */
[----:B--23--:R-:W2:Y:S01]  /*72a0*/  LDC.64 R6, c[0x0][0x3f0] ;  /* 0x0000fc00ff067b82 */ /* 0x00cea20000000a00 */
[C---:B------:R-:W-:Y:S01]  /*72b0*/  VIADD R3, R2.reuse, UR6 ;  /* 0x0000000602037c36 */ /* 0x040fe20008000000 */
[----:B------:R-:W-:-:S03]  /*72c0*/  IADD3 R2, PT, PT, R2, 0x80, RZ ;  /* 0x0000008002027810 */ /* 0x000fc60007ffe0ff */
[----:B--2---:R-:W-:-:S05]  /*72d0*/  IMAD.WIDE.U32 R6, R3, 0x8, R6 ;  /* 0x0000000803067825 */ /* 0x004fca00078e0006 */
[----:B------:R3:W-:Y:S02]  /*72e0*/  STG.E.64 desc[UR8][R6.64], R12 ;  /* 0x0000000c06007986 */ /* 0x0007e4000c101b08 */
.L_x_1895:
[----:B------:R-:W-:-:S13]  /*72f0*/  ISETP.GE.U32.AND P0, PT, R2, UR7, PT ;  /* 0x0000000702007c0c */ /* 0x000fda000bf06070 */
[----:B------:R-:W-:Y:S05]  /*7300*/  @P0 BRA `(.L_x_1897) ;  /* 0x0000000000340947 */ /* 0x000fea0003800000 */
[----:B--23--:R-:W2:Y:S01]  /*7310*/  LDC.64 R6, c[0x0][0x3f0] ;  /* 0x0000fc00ff067b82 */ /* 0x00cea20000000a00 */
[C---:B------:R-:W-:Y:S02]  /*7320*/  IADD3 R3, PT, PT, R2.reuse, UR6, RZ ;  /* 0x0000000602037c10 */ /* 0x040fe4000fffe0ff */
[----:B------:R-:W-:-:S03]  /*7330*/  IADD3 R2, PT, PT, R2, 0x80, RZ ;  /* 0x0000008002027810 */ /* 0x000fc60007ffe0ff */
[----:B--2---:R-:W-:-:S05]  /*7340*/  IMAD.WIDE.U32 R6, R3, 0x8, R6 ;  /* 0x0000000803067825 */ /* 0x004fca00078e0006 */
[----:B------:R4:W-:Y:S02]  /*7350*/  STG.E.64 desc[UR8][R6.64], R10 ;  /* 0x0000000a06007986 */ /* 0x0009e4000c101b08 */
.L_x_1896:
        /* <DEDUP_REMOVED lines=8> */
.L_x_1897:
[----:B------:R-:W-:Y:S05]  /*73e0*/  BSYNC.RELIABLE B1 ;  /* 0x0000000000017941 */ /* 0x000fea0003800100 */
.L_x_1892:
[----:B------:R-:W-:-:S13]  /*73f0*/  ISETP.GE.U32.AND P0, PT, R2, UR7, PT ;  /* 0x0000000702007c0c */ /* 0x000fda000bf06070 */
[----:B--234-:R-:W2:Y:S01]  /*7400*/  @!P0 LDC.64 R6, c[0x0][0x3f0] ;  /* 0x0000fc00ff068b82 */ /* 0x01cea20000000a00 */
[C---:B------:R-:W-:Y:S01]  /*7410*/  @!P0 VIADD R3, R2.reuse, UR6 ;  /* 0x0000000602038c36 */ /* 0x040fe20008000000 */
[----:B------:R-:W-:-:S03]  /*7420*/  @!P0 IADD3 R2, PT, PT, R2, 0x80, RZ ;  /* 0x0000008002028810 */ /* 0x000fc60007ffe0ff */
[----:B--2---:R-:W-:-:S05]  /*7430*/  @!P0 IMAD.WIDE.U32 R6, R3, 0x8, R6 ;  /* 0x0000000803068825 */ /* 0x004fca00078e0006 */
[----:B------:R2:W-:Y:S02]  /*7440*/  @!P0 STG.E.64 desc[UR8][R6.64], R4 ;  /* 0x0000000406008986 */ /* 0x0005e4000c101b08 */
.L_x_1898:
[----:B------:R-:W-:Y:S05]  /*7450*/  BSYNC.RECONVERGENT B0 ;  /* 0x0000000000007941 */ /* 0x000fea0003800200 */
.L_x_1891:
        /* <DEDUP_REMOVED lines=8> */
.L_x_1842:
        /* <DEDUP_REMOVED lines=67> */
.L_x_1901:
        /* <DEDUP_REMOVED lines=72> */
.L_x_1900:
        /* <DEDUP_REMOVED lines=52> */
.L_x_1902:
        /* <DEDUP_REMOVED lines=35> */
.L_x_1903:
        /* <DEDUP_REMOVED lines=16> */
.L_x_1899:
        /* <DEDUP_REMOVED lines=29> */
.L_x_1906:
        /* <DEDUP_REMOVED lines=71> */
.L_x_1905:
        /* <DEDUP_REMOVED lines=54> */
.L_x_1907:
        /* <DEDUP_REMOVED lines=40> */
.L_x_1908:
        /* <DEDUP_REMOVED lines=20> */
.L_x_1904:
        /* <DEDUP_REMOVED lines=34> */
.L_x_1911:
        /* <DEDUP_REMOVED lines=73> */
.L_x_1910:
        /* <DEDUP_REMOVED lines=55> */
.L_x_1912:
        /* <DEDUP_REMOVED lines=37> */
.L_x_1913:
        /* <DEDUP_REMOVED lines=19> */
.L_x_1909:
        /* <DEDUP_REMOVED lines=31> */
.L_x_1916:
        /* <DEDUP_REMOVED lines=72> */
.L_x_1915:
        /* <DEDUP_REMOVED lines=52> */
.L_x_1917:
        /* <DEDUP_REMOVED lines=35> */
.L_x_1918:
        /* <DEDUP_REMOVED lines=17> */
.L_x_1914:
        /* <DEDUP_REMOVED lines=29> */
.L_x_1921:
        /* <DEDUP_REMOVED lines=72> */
.L_x_1920:
        /* <DEDUP_REMOVED lines=52> */
.L_x_1922:
        /* <DEDUP_REMOVED lines=35> */
.L_x_1923:
        /* <DEDUP_REMOVED lines=17> */
.L_x_1919:
        /* <DEDUP_REMOVED lines=29> */
.L_x_1926:
        /* <DEDUP_REMOVED lines=72> */
.L_x_1925:
        /* <DEDUP_REMOVED lines=52> */
.L_x_1927:
        /* <DEDUP_REMOVED lines=35> */
.L_x_1928:
        /* <DEDUP_REMOVED lines=17> */
.L_x_1924:
        /* <DEDUP_REMOVED lines=31> */
.L_x_1931:
        /* <DEDUP_REMOVED lines=71> */
.L_x_1930:
        /* <DEDUP_REMOVED lines=53> */
.L_x_1932:
        /* <DEDUP_REMOVED lines=35> */
.L_x_1933:
        /* <DEDUP_REMOVED lines=17> */
.L_x_1929:
        /* <DEDUP_REMOVED lines=31> */
.L_x_1936:
        /* <DEDUP_REMOVED lines=71> */
.L_x_1935:
        /* <DEDUP_REMOVED lines=51> */
.L_x_1937:
        /* <DEDUP_REMOVED lines=40> */
.L_x_1938:
        /* <DEDUP_REMOVED lines=18> */
.L_x_1934:
        /* <DEDUP_REMOVED lines=11> */
.L_x_1939:
        /* <DEDUP_REMOVED lines=10> */
.L_x_3893:


//--------------------- .text._ZN2at6native18elementwise_kernelILi128ELi4EZNS0_15gpu_kernel_implIZZNS0_61_GLOBAL__N__ae8afa13_23_FlattenIndicesKernel_cu_7dd49032_311621_flatten_indices_implINS3_18CUDAKernelLauncherEiLl0EEENS_6TensorERKS6_N3c108ArrayRefIlEEENKUlvE0_clEvEUllE_EEvRNS_18TensorIteratorBaseERKT_EUliE_EEviT1_ --------------------------
	.section	.text._ZN2at6native18elementwise_kernelILi128ELi4EZNS0_15gpu_kernel_implIZZNS0_61_GLOBAL__N__ae8afa13_23_FlattenIndicesKernel_cu_7dd49032_311621_flatten_indices_implINS3_18CUDAKernelLauncherEiLl0EEENS_6TensorERKS6_N3c108ArrayRefIlEEENKUlvE0_clEvEUllE_EEvRNS_18TensorIteratorBaseERKT_EUliE_EEviT1_,"ax",@progbits
	.align	128
        .global         _ZN2at6native18elementwise_kernelILi128ELi4EZNS0_15gpu_kernel_implIZZNS0_61_GLOBAL__N__ae8afa13_23_FlattenIndicesKernel_cu_7dd49032_311621_flatten_indices_implINS3_18CUDAKernelLauncherEiLl0EEENS_6TensorERKS6_N3c108ArrayRefIlEEENKUlvE0_clEvEUllE_EEvRNS_18TensorIteratorBaseERKT_EUliE_EEviT1_
        .type           _ZN2at6native18elementwise_kernelILi128ELi4EZNS0_15gpu_kernel_implIZZNS0_61_GLOBAL__N__ae8afa13_23_FlattenIndicesKernel_cu_7dd49032_311621_flatten_indices_implINS3_18CUDAKernelLauncherEiLl0EEENS_6TensorERKS6_N3c108ArrayRefIlEEENKUlvE0_clEvEUllE_EEvRNS_18TensorIteratorBaseERKT_EUliE_EEviT1_,@function
        .size           _ZN2at6native18elementwise_kernelILi128ELi4EZNS0_15gpu_kernel_implIZZNS0_61_GLOBAL__N__ae8afa13_23_FlattenIndicesKernel_cu_7dd49032_311621_flatten_indices_implINS3_18CUDAKernelLauncherEiLl0EEENS_6TensorERKS6_N3c108ArrayRefIlEEENKUlvE0_clEvEUllE_EEvRNS_18TensorIteratorBaseERKT_EUliE_EEviT1_,(.L_x_3894 - _ZN2at6native18elementwise_kernelILi128ELi4EZNS0_15gpu_kernel_implIZZNS0_61_GLOBAL__N__ae8afa13_23_FlattenIndicesKernel_cu_7dd49032_311621_flatten_indices_implINS3_18CUDAKernelLauncherEiLl0EEENS_6TensorERKS6_N3c108ArrayRefIlEEENKUlvE0_clEvEUllE_EEvRNS_18TensorIteratorBaseERKT_EUliE_EEviT1_)
        .other          _ZN2at6native18elementwise_kernelILi128ELi4EZNS0_15gpu_kernel_implIZZNS0_61_GLOBAL__N__ae8afa13_23_FlattenIndicesKernel_cu_7dd49032_311621_flatten_indices_implINS3_18CUDAKernelLauncherEiLl0EEENS_6TensorERKS6_N3c108ArrayRefIlEEENKUlvE0_clEvEUllE_EEvRNS_18TensorIteratorBaseERKT_EUliE_EEviT1_,@"STO_CUDA_ENTRY STV_DEFAULT"
_ZN2at6native18elementwise_kernelILi128ELi4EZNS0_15gpu_kernel_implIZZNS0_61_GLOBAL__N__ae8afa13_23_FlattenIndicesKernel_cu_7dd49032_311621_flatten_indices_implINS3_18CUDAKernelLauncherEiLl0EEENS_6TensorERKS6_N3c108ArrayRefIlEEENKUlvE0_clEvEUllE_EEvRNS_18TensorIteratorBaseERKT_EUliE_EEviT1_:
.text._ZN2at6native18elementwise_kernelILi128ELi4EZNS0_15gpu_kernel_implIZZNS0_61_GLOBAL__N__ae8afa13_23_FlattenIndicesKernel_cu_7dd49032_311621_flatten_indices_implINS3_18CUDAKernelLauncherEiLl0EEENS_6TensorERKS6_N3c108ArrayRefIlEEENKUlvE0_clEvEUllE_EEvRNS_18TensorIteratorBaseERKT_EUliE_EEviT1_:
        /* <DEDUP_REMOVED lines=324> */
.L_x_1942:
        /* <DEDUP_REMOVED lines=17> */
.L_x_1946:
[----:B------:R0:W5:Y:S01]  /*1550*/  LDG.E.U8 R4, desc[UR36][R6.64] ;  /* 0x0000002406047981 */ /* 0x000162000c1e1100 */
[----:B------:R-:W-:Y:S01]  /*1560*/  MOV R5, RZ ;  /* 0x000000ff00057202 */ /* 0x000fe20000000f00 */
[----:B------:R-:W-:Y:S06]  /*1570*/  BRA `(.L_x_1948) ;  /* 0x0000000c00447947 */ /* 0x000fec0003800000 */
.L_x_1945:
        /* <DEDUP_REMOVED lines=8> */
.L_x_1950:
[----:B------:R-:W2:Y:S02]  /*1600*/  LDG.E R4, desc[UR36][R6.64] ;  /* 0x0000002406047981 */ /* 0x000ea4000c1e1900 */
[----:B--2---:R-:W-:Y:S01]  /*1610*/  SHF.R.S32.HI R5, RZ, 0x1f, R4 ;  /* 0x0000001fff057819 */ /* 0x004fe20000011404 */
[----:B------:R-:W-:Y:S06]  /*1620*/  BRA `(.L_x_1948) ;  /* 0x0000000c00187947 */ /* 0x000fec0003800000 */
.L_x_1949:
[----:B------:R-:W2:Y:S02]  /*1630*/  LDG.E.S16 R4, desc[UR36][R6.64] ;  /* 0x0000002406047981 */ /* 0x000ea4000c1e1700 */
[----:B--2---:R-:W-:Y:S01]  /*1640*/  SHF.R.S32.HI R5, RZ, 0x1f, R4 ;  /* 0x0000001fff057819 */ /* 0x004fe20000011404 */
[----:B------:R-:W-:Y:S06]  /*1650*/  BRA `(.L_x_1948) ;  /* 0x0000000c000c7947 */ /* 0x000fec0003800000 */
.L_x_1944:
        /* <DEDUP_REMOVED lines=9> */
.L_x_1952:
[----:B------:R-:W2:Y:S02]  /*16f0*/  LDG.E.U16 R6, desc[UR36][R6.64] ;  /* 0x0000002406067981 */ /* 0x000ea4000c1e1500 */
[----:B--2---:R-:W-:-:S06]  /*1700*/  HADD2.F32 R4, -RZ, R6.H0_H0 ;  /* 0x20000006ff047230 */ /* 0x004fcc0000004100 */
[----:B------:R-:W0:Y:S01]  /*1710*/  F2I.S64.TRUNC R4, R4 ;  /* 0x0000000400047311 */ /* 0x000e22000020d900 */
[----:B------:R-:W-:Y:S05]  /*1720*/  BRA `(.L_x_1948) ;  /* 0x0000000800d87947 */ /* 0x000fea0003800000 */
.L_x_1951:
        /* <DEDUP_REMOVED lines=9> */
.L_x_1954:
[----:B------:R-:W2:Y:S02]  /*17c0*/  LDG.E.U16 R6, desc[UR36][R6.64] ;  /* 0x0000002406067981 */ /* 0x000ea4000c1e1500 */
[----:B--2---:R-:W-:-:S06]  /*17d0*/  HADD2.F32 R4, -RZ, R6.H0_H0 ;  /* 0x20000006ff047230 */ /* 0x004fcc0000004100 */
[----:B------:R-:W0:Y:S01]  /*17e0*/  F2I.S64.TRUNC R4, R4 ;  /* 0x0000000400047311 */ /* 0x000e22000020d900 */
[----:B------:R-:W-:Y:S05]  /*17f0*/  BRA `(.L_x_1948) ;  /* 0x0000000800a47947 */ /* 0x000fea0003800000 */
.L_x_1953:
[----:B------:R-:W2:Y:S02]  /*1800*/  LDG.E.64 R4, desc[UR36][R6.64] ;  /* 0x0000002406047981 */ /* 0x000ea4000c1e1b00 */
[----:B--2---:R-:W0:Y:S01]  /*1810*/  F2I.S64.F64.TRUNC R4, R4 ;  /* 0x0000000400047311 */ /* 0x004e22000030d900 */
[----:B------:R-:W-:Y:S05]  /*1820*/  BRA `(.L_x_1948) ;  /* 0x0000000800987947 */ /* 0x000fea0003800000 */
.L_x_1943:
        /* <DEDUP_REMOVED lines=13> */
.L_x_1957:
[----:B------:R-:W2:Y:S02]  /*1900*/  LDG.E.64 R4, desc[UR36][R6.64] ;  /* 0x0000002406047981 */ /* 0x000ea4000c1e1b00 */
[----:B--2---:R-:W0:Y:S01]  /*1910*/  F2I.S64.F64.TRUNC R4, R4 ;  /* 0x0000000400047311 */ /* 0x004e22000030d900 */
[----:B------:R-:W-:Y:S05]  /*1920*/  BRA `(.L_x_1948) ;  /* 0x0000000800587947 */ /* 0x000fea0003800000 */
.L_x_1956:
        /* <DEDUP_REMOVED lines=26> */
.L_x_1959:
        /* <DEDUP_REMOVED lines=14> */
.L_x_1958:
[----:B------:R-:W2:Y:S02]  /*1bb0*/  LDG.E.U16 R4, desc[UR36][R6.64] ;  /* 0x0000002406047981 */ /* 0x000ea4000c1e1500 */
[----:B--2---:R-:W-:-:S06]  /*1bc0*/  SHF.L.U32 R4, R4, 0x10, RZ ;  /* 0x0000001004047819 */ /* 0x004fcc00000006ff */
[----:B------:R-:W0:Y:S01]  /*1bd0*/  F2I.S64.TRUNC R4, R4 ;  /* 0x0000000400047311 */ /* 0x000e22000020d900 */
[----:B------:R-:W-:Y:S05]  /*1be0*/  BRA `(.L_x_1948) ;  /* 0x0000000400a87947 */ /* 0x000fea0003800000 */
.L_x_1955:
        /* <DEDUP_REMOVED lines=11> */
.L_x_1962:
        /* <DEDUP_REMOVED lines=21> */
.L_x_1966:
[----:B------:R-:W-:Y:S05]  /*1df0*/  BSYNC.RECONVERGENT B1 ;  /* 0x0000000000017941 */ /* 0x000fea0003800200 */
.L_x_1965:
[----:B------:R-:W-:Y:S02]  /*1e00*/  SHF.L.U32 R0, R0, 0x14, RZ ;  /* 0x0000001400007819 */ /* 0x000fe400000006ff */
[----:B------:R-:W-:-:S04]  /*1e10*/  LEA R3, R3, 0x3b800000, 0x17 ;  /* 0x3b80000003037811 */ /* 0x000fc800078eb8ff */
[----:B------:R-:W-:-:S07]  /*1e20*/  LOP3.LUT R4, R3, R0, R7, 0xfe, !PT ;  /* 0x0000000003047212 */ /* 0x000fce00078efe07 */
.L_x_1964:
[----:B------:R-:W-:Y:S05]  /*1e30*/  BSYNC.RECONVERGENT B0 ;  /* 0x0000000000007941 */ /* 0x000fea0003800200 */
.L_x_1963:
[----:B------:R-:W1:Y:S01]  /*1e40*/  F2I.S64.TRUNC R4, R4 ;  /* 0x0000000400047311 */ /* 0x000e62000020d900 */
[----:B------:R-:W-:Y:S05]  /*1e50*/  BRA `(.L_x_1948) ;  /* 0x00000004000c7947 */ /* 0x000fea0003800000 */
.L_x_1961:
        /* <DEDUP_REMOVED lines=21> */
.L_x_1970:
[----:B------:R-:W-:Y:S05]  /*1fb0*/  BSYNC.RECONVERGENT B1 ;  /* 0x0000000000017941 */ /* 0x000fea0003800200 */
.L_x_1969:
[----:B------:R-:W-:Y:S01]  /*1fc0*/  IMAD.SHL.U32 R0, R0, 0x200000, RZ ;  /* 0x0020000000007824 */ /* 0x000fe200078e00ff */
[----:B------:R-:W-:-:S04]  /*1fd0*/  LEA R3, R3, 0x37800000, 0x17 ;  /* 0x3780000003037811 */ /* 0x000fc800078eb8ff */
[----:B------:R-:W-:-:S07]  /*1fe0*/  LOP3.LUT R4, R3, R0, R7, 0xfe, !PT ;  /* 0x0000000003047212 */ /* 0x000fce00078efe07 */
.L_x_1968:
[----:B------:R-:W-:Y:S05]  /*1ff0*/  BSYNC.RECONVERGENT B0 ;  /* 0x0000000000007941 */ /* 0x000fea0003800200 */
.L_x_1967:
[----:B------:R-:W2:Y:S01]  /*2000*/  F2I.S64.TRUNC R4, R4 ;  /* 0x0000000400047311 */ /* 0x000ea2000020d900 */
[----:B------:R-:W-:Y:S05]  /*2010*/  BRA `(.L_x_1948) ;  /* 0x00000000009c7947 */ /* 0x000fea0003800000 */
.L_x_1960:
[----:B------:R-:W-:-:S09]  /*2020*/  UISETP.NE.AND UP0, UPT, UR4, 0x1c, UPT ;  /* 0x0000001c0400788c */ /* 0x000fd2000bf05270 */
[----:B------:R-:W-:Y:S05]  /*2030*/  BRA.U !UP0, `(.L_x_1971) ;  /* 0x00000001088c7547 */ /* 0x000fea000b800000 */
[----:B------:R-:W-:-:S09]  /*2040*/  UISETP.NE.AND UP0, UPT, UR4, 0x1d, UPT ;  /* 0x0000001d0400788c */ /* 0x000fd2000bf05270 */
[----:B------:R-:W-:Y:S05]  /*2050*/  BRA.U !UP0, `(.L_x_1972) ;  /* 0x00000001087c7547 */ /* 0x000fea000b800000 */
[----:B------:R-:W-:-:S09]  /*2060*/  UISETP.NE.AND UP0, UPT, UR4, 0x2c, UPT ;  /* 0x0000002c0400788c */ /* 0x000fd2000bf05270 */
[----:B------:R-:W-:Y:S05]  /*2070*/  BRA.U !UP0, `(.L_x_1973) ;  /* 0x0000000108487547 */ /* 0x000fea000b800000 */
.L_x_1947:
        /* <DEDUP_REMOVED lines=16> */
.L_x_1974:
[----:B------:R-:W-:Y:S01]  /*2180*/  CS2R R4, SRZ ;  /* 0x0000000000047805 */ /* 0x000fe2000001ff00 */
[----:B------:R-:W-:Y:S06]  /*2190*/  BRA `(.L_x_1948) ;  /* 0x00000000003c7947 */ /* 0x000fec0003800000 */
.L_x_1973:
        /* <DEDUP_REMOVED lines=8> */
.L_x_1976:
[----:B------:R-:W-:Y:S05]  /*2220*/  BSYNC.RECONVERGENT B0 ;  /* 0x0000000000007941 */ /* 0x000fea0003800200 */
.L_x_1975:
[----:B------:R-:W4:Y:S01]  /*2230*/  F2I.S64.TRUNC R4, R4 ;  /* 0x0000000400047311 */ /* 0x000f22000020d900 */
[----:B------:R-:W-:Y:S05]  /*2240*/  BRA `(.L_x_1948) ;  /* 0x0000000000107947 */ /* 0x000fea0003800000 */
.L_x_1972:
[----:B------:R0:W5:Y:S01]  /*2250*/  LDG.E.64 R4, desc[UR36][R6.64] ;  /* 0x0000002406047981 */ /* 0x000162000c1e1b00 */
[----:B------:R-:W-:Y:S05]  /*2260*/  BRA `(.L_x_1948) ;  /* 0x0000000000087947 */ /* 0x000fea0003800000 */
.L_x_1971:
[----:B------:R3:W5:Y:S01]  /*2270*/  LDG.E R4, desc[UR36][R6.64] ;  /* 0x0000002406047981 */ /* 0x000762000c1e1900 */
[----:B------:R-:W-:-:S07]  /*2280*/  HFMA2 R5, -RZ, RZ, 0, 0 ;  /* 0x00000000ff057431 */ /* 0x000fce00000001ff */
.L_x_1948:
[----:B0--3--:R-:W0:Y:S01]  /*2290*/  LDC.64 R6, c[0x0][0x5a0] ;  /* 0x00016800ff067b82 */ /* 0x009e220000000a00 */
[----:B------:R-:W1:Y:S01]  /*22a0*/  LDCU.64 UR4, c[0x0][0x598] ;  /* 0x0000b300ff0477ac */ /* 0x000e620008000a00 */
[----:B------:R-:W-:Y:S02]  /*22b0*/  IMAD.MOV.U32 R50, RZ, RZ, RZ ;  /* 0x000000ffff327224 */ /* 0x000fe400078e00ff */
[----:B------:R-:W-:Y:S02]  /*22c0*/  IMAD.MOV.U32 R48, RZ, RZ, RZ ;  /* 0x000000ffff307224 */ /* 0x000fe400078e00ff */
        /* <DEDUP_REMOVED lines=8> */
[----:B------:R-:W-:Y:S01]  /*2350*/  IMAD.MOV.U32 R4, RZ, RZ, RZ ;  /* 0x000000ffff047224 */ /* 0x000fe200078e00ff */
[----:B------:R-:W-:Y:S01]  /*2360*/  IADD3 R15, PT, PT, R13, R3, RZ ;  /* 0x000000030d0f7210 */ /* 0x000fe20007ffe0ff */
[----:B------:R-:W-:Y:S01]  /*2370*/  IMAD.MOV.U32 R3, RZ, RZ, RZ ;  /* 0x000000ffff037224 */ /* 0x000fe200078e00ff */
[----:B------:R-:W-:Y:S01]  /*2380*/  ISETP.GE.U32.AND.EX P0, PT, R7, RZ, PT, P0 ;  /* 0x000000ff0700720c */ /* 0x000fe20003f06100 */
[----:B------:R-:W-:Y:S01]  /*2390*/  IMAD.MOV.U32 R48, RZ, RZ, RZ ;  /* 0x000000ffff307224 */ /* 0x000fe200078e00ff */
[----:B------:R-:W-:-:S11]  /*23a0*/  MOV R50, RZ ;  /* 0x000000ff00327202 */ /* 0x000fd60000000f00 */
[----:B------:R-:W-:Y:S05]  /*23b0*/  @!P0 BRA `(.L_x_1978) ;  /* 0x00000004009c8947 */ /* 0x000fea0003800000 */
[----:B------:R-:W1:Y:S01]  /*23c0*/  LDCU.64 UR4, c[0x0][0x5a8] ;  /* 0x0000b500ff0477ac */ /* 0x000e620008000a00 */
[----:B------:R-:W-:Y:S01]  /*23d0*/  LOP3.LUT R4, R7, 0x7fffffff, RZ, 0xc0, !PT ;  /* 0x7fffffff07047812 */ /* 0x000fe200078ec0ff */
[----:B0-----:R-:W-:Y:S01]  /*23e0*/  IMAD.SHL.U32 R7, R19, 0x4, RZ ;  /* 0x0000000413077824 */ /* 0x001fe200078e00ff */
[----:B------:R-:W-:Y:S01]  /*23f0*/  LOP3.LUT R3, R6, 0xfffffff8, RZ, 0xc0, !PT ;  /* 0xfffffff806037812 */ /* 0x000fe200078ec0ff */
[----:B------:R-:W0:Y:S01]  /*2400*/  LDCU.64 UR6, c[0x0][0x590] ;  /* 0x0000b200ff0677ac */ /* 0x000e220008000a00 */
[----:B------:R-:W-:-:S04]  /*2410*/  IMAD.WIDE.U32 R22, R18, 0x4, RZ ;  /* 0x0000000412167825 */ /* 0x000fc800078e00ff */
[----:B------:R-:W-:Y:S01]  /*2420*/  HFMA2 R50, -RZ, RZ, 0, 0 ;  /* 0x00000000ff327431 */ /* 0x000fe200000001ff */
[----:B------:R-:W-:Y:S01]  /*2430*/  BSSY.RECONVERGENT B0, `(.L_x_1978) ;  /* 0x000005f000007945 */ /* 0x000fe20003800200 */
[----:B------:R-:W-:Y:S01]  /*2440*/  SHF.L.U64.HI R8, R18, 0x5, R19 ;  /* 0x0000000512087819 */ /* 0x000fe20000010213 */
[----:B------:R-:W-:Y:S01]  /*2450*/  IMAD.IADD R10, R23, 0x1, R7 ;  /* 0x00000001170a7824 */ /* 0x000fe200078e0207 */
[----:B------:R-:W-:Y:S01]  /*2460*/  MOV R9, R3 ;  /* 0x0000000300097202 */ /* 0x000fe20000000f00 */
[----:B------:R-:W-:Y:S02]  /*2470*/  IMAD.MOV.U32 R48, RZ, RZ, RZ ;  /* 0x000000ffff307224 */ /* 0x000fe400078e00ff */
[----:B------:R-:W-:Y:S01]  /*2480*/  IMAD.MOV.U32 R7, RZ, RZ, R4 ;  /* 0x000000ffff077224 */ /* 0x000fe200078e0004 */
[----:B-1----:R-:W-:-:S04]  /*2490*/  UIADD3 UR4, UP0, UPT, UR4, 0x20, URZ ;  /* 0x0000002004047890 */ /* 0x002fc8000ff1e0ff */
[----:B------:R-:W-:Y:S01]  /*24a0*/  UIADD3.X UR5, UPT, UPT, URZ, UR5, URZ, UP0, !UPT ;  /* 0x00000005ff057290 */ /* 0x000fe200087fe4ff */
[----:B0-----:R-:W-:Y:S01]  /*24b0*/  LEA R0, P0, R12, UR6, 0x2 ;  /* 0x000000060c007c11 */ /* 0x001fe2000f8010ff */
[----:B------:R-:W-:-:S03]  /*24c0*/  IMAD.U32 R20, RZ, RZ, UR4 ;  /* 0x00000004ff147e24 */ /* 0x000fc6000f8e00ff */
[----:B------:R-:W-:Y:S02]  /*24d0*/  LEA.HI.X R5, R12, UR7, R15, 0x2, P0 ;  /* 0x000000070c057c11 */ /* 0x000fe400080f140f */
[----:B------:R-:W-:-:S07]  /*24e0*/  MOV R21, UR5 ;  /* 0x0000000500157c02 */ /* 0x000fce0008000f00 */
.L_x_1979:
[----:B------:R-:W-:Y:S01]  /*24f0*/  IMAD.MOV.U32 R26, RZ, RZ, R0 ;  /* 0x000000ffff1a7224 */ /* 0x000fe200078e0000 */
[----:B------:R-:W2:Y:S01]  /*2500*/  LDG.E.64 R36, desc[UR36][R20.64+-0x20] ;  /* 0xffffe02414247981 */ /* 0x000ea2000c1e1b00 */
[----:B------:R-:W-:Y:S01]  /*2510*/  IMAD.MOV.U32 R27, RZ, RZ, R5 ;  /* 0x000000ffff1b7224 */ /* 0x000fe200078e0005 */
[----:B------:R-:W-:Y:S02]  /*2520*/  IADD3 R28, P0, PT, R0, R22, RZ ;  /* 0x00000016001c7210 */ /* 0x000fe40007f1e0ff */
[----:B------:R-:W3:Y:S04]  /*2530*/  LDG.E.64 R34, desc[UR36][R20.64+-0x18] ;  /* 0xffffe82414227981 */ /* 0x000ee8000c1e1b00 */
[----:B------:R-:W4:Y:S01]  /*2540*/  LDG.E R46, desc[UR36][R26.64] ;  /* 0x000000241a2e7981 */ /* 0x000f22000c1e1900 */
[----:B------:R-:W-:-:S02]  /*2550*/  IADD3.X R29, PT, PT, R5, R10, RZ, P0, !PT ;  /* 0x0000000a051d7210 */ /* 0x000fc400007fe4ff */
[-C--:B------:R-:W-:Y:S01]  /*2560*/  IADD3 R38, P0, PT, R28, R22.reuse, RZ ;  /* 0x000000161c267210 */ /* 0x080fe20007f1e0ff */
[----:B------:R-:W5:Y:S04]  /*2570*/  LDG.E.64 R32, desc[UR36][R20.64+-0x10] ;  /* 0xfffff02414207981 */ /* 0x000f68000c1e1b00 */
[----:B------:R-:W3:Y:S01]  /*2580*/  LDG.E R11, desc[UR36][R28.64] ;  /* 0x000000241c0b7981 */ /* 0x000ee2000c1e1900 */
[--C-:B------:R-:W-:Y:S01]  /*2590*/  IMAD.X R39, R29, 0x1, R10.reuse, P0 ;  /* 0x000000011d277824 */ /* 0x100fe200000e060a */
[-C--:B------:R-:W-:Y:S02]  /*25a0*/  IADD3 R24, P0, PT, R38, R22.reuse, RZ ;  /* 0x0000001626187210 */ /* 0x080fe40007f1e0ff */
[----:B------:R-:W5:Y:S04]  /*25b0*/  LDG.E.64 R30, desc[UR36][R20.64+-0x8] ;  /* 0xfffff824141e7981 */ /* 0x000f68000c1e1b00 */
[----:B------:R0:W5:Y:S01]  /*25c0*/  LDG.E R51, desc[UR36][R38.64] ;  /* 0x0000002426337981 */ /* 0x000162000c1e1900 */
[----:B------:R-:W-:Y:S01]  /*25d0*/  IMAD.X R25, R39, 0x1, R10, P0 ;  /* 0x0000000127197824 */ /* 0x000fe200000e060a */
[----:B------:R-:W-:-:S02]  /*25e0*/  IADD3 R42, P0, PT, R24, R22, RZ ;  /* 0x00000016182a7210 */ /* 0x000fc40007f1e0ff */
[----:B------:R-:W5:Y:S04]  /*25f0*/  LDG.E.64 R28, desc[UR36][R20.64] ;  /* 0x00000024141c7981 */ /* 0x000f68000c1e1b00 */
[----:B------:R-:W5:Y:S01]  /*2600*/  LDG.E R49, desc[UR36][R24.64] ;  /* 0x0000002418317981 */ /* 0x000f62000c1e1900 */
[----:B------:R-:W-:Y:S02]  /*2610*/  IADD3.X R43, PT, PT, R25, R10, RZ, P0, !PT ;  /* 0x0000000a192b7210 */ /* 0x000fe400007fe4ff */
[-C--:B------:R-:W-:Y:S01]  /*2620*/  IADD3 R44, P0, PT, R42, R22.reuse, RZ ;  /* 0x000000162a2c7210 */ /* 0x080fe20007f1e0ff */
[----:B------:R-:W5:Y:S04]  /*2630*/  LDG.E.64 R26, desc[UR36][R20.64+0x8] ;  /* 0x00000824141a7981 */ /* 0x000f68000c1e1b00 */
[----:B------:R-:W5:Y:S01]  /*2640*/  LDG.E R47, desc[UR36][R42.64] ;  /* 0x000000242a2f7981 */ /* 0x000f62000c1e1900 */
[----:B------:R-:W-:Y:S01]  /*2650*/  IMAD.X R45, R43, 0x1, R10, P0 ;  /* 0x000000012b2d7824 */ /* 0x000fe200000e060a */
[----:B0-----:R-:W-:-:S02]  /*2660*/  IADD3 R38, P0, PT, R44, R22, RZ ;  /* 0x000000162c267210 */ /* 0x001fc40007f1e0ff */
[----:B------:R-:W5:Y:S04]  /*2670*/  LDG.E.64 R24, desc[UR36][R20.64+0x10] ;  /* 0x0000102414187981 */ /* 0x000f68000c1e1b00 */
[----:B------:R-:W5:Y:S01]  /*2680*/  LDG.E R53, desc[UR36][R44.64] ;  /* 0x000000242c357981 */ /* 0x000f62000c1e1900 */
[----:B------:R-:W-:Y:S01]  /*2690*/  IMAD.X R39, R45, 0x1, R10, P0 ;  /* 0x000000012d277824 */ /* 0x000fe200000e060a */
[----:B------:R-:W-:Y:S02]  /*26a0*/  IADD3 R40, P0, PT, R38, R22, RZ ;  /* 0x0000001626287210 */ /* 0x000fe40007f1e0ff */
[----:B------:R-:W5:Y:S04]  /*26b0*/  LDG.E.64 R42, desc[UR36][R20.64+0x18] ;  /* 0x00001824142a7981 */ /* 0x000f68000c1e1b00 */
[----:B------:R0:W5:Y:S01]  /*26c0*/  LDG.E R16, desc[UR36][R38.64] ;  /* 0x0000002426107981 */ /* 0x000162000c1e1900 */
[----:B------:R-:W-:-:S06]  /*26d0*/  IADD3.X R41, PT, PT, R39, R10, RZ, P0, !PT ;  /* 0x0000000a27297210 */ /* 0x000fcc00007fe4ff */
[----:B------:R-:W5:Y:S01]  /*26e0*/  LDG.E R41, desc[UR36][R40.64] ;  /* 0x0000002428297981 */ /* 0x000f62000c1e1900 */
[----:B0-----:R-:W-:Y:S02]  /*26f0*/  IMAD.MOV.U32 R38, RZ, RZ, R50 ;  /* 0x000000ffff267224 */ /* 0x001fe400078e0032 */
[----:B------:R-:W-:Y:S01]  /*2700*/  IMAD.MOV.U32 R39, RZ, RZ, R48 ;  /* 0x000000ffff277224 */ /* 0x000fe200078e0030 */
[----:B------:R-:W-:-:S04]  /*2710*/  IADD3 R9, P0, PT, R9, -0x8, RZ ;  /* 0xfffffff809097810 */ /* 0x000fc80007f1e0ff */
[----:B------:R-:W-:Y:S02]  /*2720*/  IADD3.X R7, PT, PT, R7, -0x1, RZ, P0, !PT ;  /* 0xffffffff07077810 */ /* 0x000fe400007fe4ff */
[----:B------:R-:W-:-:S04]  /*2730*/  ISETP.NE.U32.AND P0, PT, R9, RZ, PT ;  /* 0x000000ff0900720c */ /* 0x000fc80003f05070 */
[----:B------:R-:W-:Y:S02]  /*2740*/  ISETP.NE.AND.EX P0, PT, R7, RZ, PT, P0 ;  /* 0x000000ff0700720c */ /* 0x000fe40003f05300 */
[----:B------:R-:W-:Y:S02]  /*2750*/  IADD3 R20, P2, PT, R20, 0x40, RZ ;  /* 0x0000004014147810 */ /* 0x000fe40007f5e0ff */
[----:B------:R-:W-:-:S03]  /*2760*/  LEA R0, P1, R18, R0, 0x5 ;  /* 0x0000000012007211 */ /* 0x000fc600078228ff */
[----:B------:R-:W-:Y:S01]  /*2770*/  IMAD.X R21, RZ, RZ, R21, P2 ;  /* 0x000000ffff157224 */ /* 0x000fe200010e0615 */
[----:B------:R-:W-:Y:S02]  /*2780*/  IADD3.X R5, PT, PT, R5, R8, RZ, P1, !PT ;  /* 0x0000000805057210 */ /* 0x000fe40000ffe4ff */
[----:B----4-:R-:W-:Y:S01]  /*2790*/  SHF.R.S32.HI R52, RZ, 0x1f, R46 ;  /* 0x0000001fff347819 */ /* 0x010fe2000001142e */
[-C--:B--2---:R-:W-:Y:S02]  /*27a0*/  IMAD R37, R37, R46.reuse, RZ ;  /* 0x0000002e25257224 */ /* 0x084fe400078e02ff */
[----:B------:R-:W-:-:S04]  /*27b0*/  IMAD.WIDE.U32 R44, R36, R46, R38 ;  /* 0x0000002e242c7225 */ /* 0x000fc800078e0026 */
[----:B------:R-:W-:Y:S02]  /*27c0*/  IMAD R37, R36, R52, R37 ;  /* 0x0000003424257224 */ /* 0x000fe400078e0225 */
[----:B---3--:R-:W-:-:S03]  /*27d0*/  IMAD R35, R35, R11, RZ ;  /* 0x0000000b23237224 */ /* 0x008fc600078e02ff */
[----:B------:R-:W-:Y:S02]  /*27e0*/  IADD3 R45, PT, PT, R45, R37, RZ ;  /* 0x000000252d2d7210 */ /* 0x000fe40007ffe0ff */
[----:B------:R-:W-:-:S05]  /*27f0*/  SHF.R.S32.HI R37, RZ, 0x1f, R11 ;  /* 0x0000001fff257819 */ /* 0x000fca000001140b */
[C---:B------:R-:W-:Y:S02]  /*2800*/  IMAD R37, R34.reuse, R37, R35 ;  /* 0x0000002522257224 */ /* 0x040fe400078e0223 */
[----:B------:R-:W-:Y:S01]  /*2810*/  IMAD.WIDE.U32 R34, R34, R11, R44 ;  /* 0x0000000b22227225 */ /* 0x000fe200078e002c */
[----:B-----5:R-:W-:-:S03]  /*2820*/  SHF.R.S32.HI R11, RZ, 0x1f, R51 ;  /* 0x0000001fff0b7819 */ /* 0x020fc60000011433 */
[----:B------:R-:W-:Y:S02]  /*2830*/  IMAD R33, R33, R51, RZ ;  /* 0x0000003321217224 */ /* 0x000fe400078e02ff */
[----:B------:R-:W-:Y:S02]  /*2840*/  IMAD.IADD R35, R35, 0x1, R37 ;  /* 0x0000000123237824 */ /* 0x000fe400078e0225 */
[C---:B------:R-:W-:Y:S02]  /*2850*/  IMAD R11, R32.reuse, R11, R33 ;  /* 0x0000000b200b7224 */ /* 0x040fe400078e0221 */
[----:B------:R-:W-:-:S04]  /*2860*/  IMAD.WIDE.U32 R32, R32, R51, R34 ;  /* 0x0000003320207225 */ /* 0x000fc800078e0022 */
[----:B------:R-:W-:Y:S01]  /*2870*/  IMAD.IADD R33, R33, 0x1, R11 ;  /* 0x0000000121217824 */ /* 0x000fe200078e020b */
[----:B------:R-:W-:Y:S01]  /*2880*/  SHF.R.S32.HI R11, RZ, 0x1f, R49 ;  /* 0x0000001fff0b7819 */ /* 0x000fe20000011431 */
[----:B------:R-:W-:-:S04]  /*2890*/  IMAD R31, R31, R49, RZ ;  /* 0x000000311f1f7224 */ /* 0x000fc800078e02ff */
[C---:B------:R-:W-:Y:S02]  /*28a0*/  IMAD R11, R30.reuse, R11, R31 ;  /* 0x0000000b1e0b7224 */ /* 0x040fe400078e021f */
[----:B------:R-:W-:-:S05]  /*28b0*/  IMAD.WIDE.U32 R30, R30, R49, R32 ;  /* 0x000000311e1e7225 */ /* 0x000fca00078e0020 */
[----:B------:R-:W-:Y:S01]  /*28c0*/  IADD3 R31, PT, PT, R31, R11, RZ ;  /* 0x0000000b1f1f7210 */ /* 0x000fe20007ffe0ff */
[----:B------:R-:W-:Y:S01]  /*28d0*/  IMAD R29, R29, R47, RZ ;  /* 0x0000002f1d1d7224 */ /* 0x000fe200078e02ff */
[----:B------:R-:W-:-:S05]  /*28e0*/  SHF.R.S32.HI R11, RZ, 0x1f, R47 ;  /* 0x0000001fff0b7819 */ /* 0x000fca000001142f */
[C---:B------:R-:W-:Y:S02]  /*28f0*/  IMAD R11, R28.reuse, R11, R29 ;  /* 0x0000000b1c0b7224 */ /* 0x040fe400078e021d */
[----:B------:R-:W-:-:S04]  /*2900*/  IMAD.WIDE.U32 R28, R28, R47, R30 ;  /* 0x0000002f1c1c7225 */ /* 0x000fc800078e001e */
[----:B------:R-:W-:Y:S01]  /*2910*/  IMAD.IADD R29, R29, 0x1, R11 ;  /* 0x000000011d1d7824 */ /* 0x000fe200078e020b */
[----:B------:R-:W-:Y:S01]  /*2920*/  SHF.R.S32.HI R11, RZ, 0x1f, R53 ;  /* 0x0000001fff0b7819 */ /* 0x000fe20000011435 */
[----:B------:R-:W-:-:S04]  /*2930*/  IMAD R27, R27, R53, RZ ;  /* 0x000000351b1b7224 */ /* 0x000fc800078e02ff */
[C---:B------:R-:W-:Y:S02]  /*2940*/  IMAD R11, R26.reuse, R11, R27 ;  /* 0x0000000b1a0b7224 */ /* 0x040fe400078e021b */
[----:B------:R-:W-:-:S04]  /*2950*/  IMAD.WIDE.U32 R26, R26, R53, R28 ;  /* 0x000000351a1a7225 */ /* 0x000fc800078e001c */
[----:B------:R-:W-:Y:S01]  /*2960*/  IMAD.IADD R27, R27, 0x1, R11 ;  /* 0x000000011b1b7824 */ /* 0x000fe200078e020b */
[----:B------:R-:W-:Y:S01]  /*2970*/  SHF.R.S32.HI R11, RZ, 0x1f, R16 ;  /* 0x0000001fff0b7819 */ /* 0x000fe20000011410 */
[----:B------:R-:W-:-:S04]  /*2980*/  IMAD R25, R25, R16, RZ ;  /* 0x0000001019197224 */ /* 0x000fc800078e02ff */
[C---:B------:R-:W-:Y:S02]  /*2990*/  IMAD R29, R24.reuse, R11, R25 ;  /* 0x0000000b181d7224 */ /* 0x040fe400078e0219 */
[----:B------:R-:W-:Y:S01]  /*29a0*/  IMAD.WIDE.U32 R24, R24, R16, R26 ;  /* 0x0000001018187225 */ /* 0x000fe200078e001a */
[----:B------:R-:W-:-:S03]  /*29b0*/  SHF.R.S32.HI R11, RZ, 0x1f, R41 ;  /* 0x0000001fff0b7819 */ /* 0x000fc60000011429 */
[----:B------:R-:W-:Y:S01]  /*29c0*/  IMAD R16, R43, R41, RZ ;  /* 0x000000292b107224 */ /* 0x000fe200078e02ff */
[----:B------:R-:W-:-:S03]  /*29d0*/  IADD3 R25, PT, PT, R25, R29, RZ ;  /* 0x0000001d19197210 */ /* 0x000fc60007ffe0ff */
[C---:B------:R-:W-:Y:S02]  /*29e0*/  IMAD R11, R42.reuse, R11, R16 ;  /* 0x0000000b2a0b7224 */ /* 0x040fe400078e0210 */
[----:B------:R-:W-:-:S04]  /*29f0*/  IMAD.WIDE.U32 R50, R42, R41, R24 ;  /* 0x000000292a327225 */ /* 0x000fc800078e0018 */
[----:B------:R-:W-:Y:S01]  /*2a00*/  IMAD.IADD R48, R51, 0x1, R11 ;  /* 0x0000000133307824 */ /* 0x000fe200078e020b */
[----:B------:R-:W-:Y:S06]  /*2a10*/  @P0 BRA `(.L_x_1979) ;  /* 0xfffffff800b40947 */ /* 0x000fec000383ffff */
[----:B------:R-:W-:Y:S05]  /*2a20*/  BSYNC.RECONVERGENT B0 ;  /* 0x0000000000007941 */ /* 0x000fea0003800200 */
.L_x_1978:
        /* <DEDUP_REMOVED lines=11> */
[----:B------:R-:W-:Y:S01]  /*2ae0*/  IMAD.MOV.U32 R14, RZ, RZ, R12 ;  /* 0x000000ffff0e7224 */ /* 0x000fe200078e000c */
[----:B------:R-:W0:Y:S01]  /*2af0*/  LDCU.64 UR4, c[0x0][0x5a8] ;  /* 0x0000b500ff0477ac */ /* 0x000e220008000a00 */
[C---:B------:R-:W-:Y:S02]  /*2b00*/  IMAD R5, R3.reuse, R19, R0 ;  /* 0x0000001303057224 */ /* 0x040fe400078e0200 */
[----:B------:R-:W-:-:S04]  /*2b10*/  IMAD.WIDE.U32 R8, R3, R18, R14 ;  /* 0x0000001203087225 */ /* 0x000fc800078e000e */
[----:B------:R-:W-:Y:S01]  /*2b20*/  IMAD.IADD R5, R9, 0x1, R5 ;  /* 0x0000000109057824 */ /* 0x000fe200078e0205 */
[----:B------:R-:W-:Y:S02]  /*2b30*/  SHF.L.U64.HI R35, R18, 0x2, R19 ;  /* 0x0000000212237819 */ /* 0x000fe40000010213 */
[C---:B-1----:R-:W-:Y:S02]  /*2b40*/  LEA R10, P1, R8.reuse, UR6, 0x2 ;  /* 0x00000006080a7c11 */ /* 0x042fe4000f8210ff */
[C---:B0-----:R-:W-:Y:S02]  /*2b50*/  LEA R24, P0, R3.reuse, UR4, 0x3 ;  /* 0x0000000403187c11 */ /* 0x041fe4000f8018ff */
[----:B------:R-:W-:Y:S02]  /*2b60*/  LEA.HI.X R11, R8, UR7, R5, 0x2, P1 ;  /* 0x00000007080b7c11 */ /* 0x000fe400088f1405 */
[----:B------:R-:W-:Y:S02]  /*2b70*/  LEA.HI.X R25, R3, UR5, R4, 0x3, P0 ;  /* 0x0000000503197c11 */ /* 0x000fe400080f1c04 */
[----:B------:R-:W-:Y:S01]  /*2b80*/  IADD3 R26, P0, PT, R31, R10, RZ ;  /* 0x0000000a1f1a7210 */ /* 0x000fe20007f1e0ff */
[----:B------:R-:W2:Y:S04]  /*2b90*/  LDG.E R5, desc[UR36][R10.64] ;  /* 0x000000240a057981 */ /* 0x000ea8000c1e1900 */
[----:B------:R-:W3:Y:S01]  /*2ba0*/  LDG.E.64 R22, desc[UR36][R24.64] ;  /* 0x0000002418167981 */ /* 0x000ee2000c1e1b00 */
[----:B------:R-:W-:Y:S01]  /*2bb0*/  IMAD.X R27, R35, 0x1, R11, P0 ;  /* 0x00000001231b7824 */ /* 0x000fe200000e060b */
[----:B------:R-:W-:-:S02]  /*2bc0*/  IADD3 R28, P0, PT, R26, R31, RZ ;  /* 0x0000001f1a1c7210 */ /* 0x000fc40007f1e0ff */
[----:B------:R-:W4:Y:S04]  /*2bd0*/  LDG.E.64 R20, desc[UR36][R24.64+0x8] ;  /* 0x0000082418147981 */ /* 0x000f28000c1e1b00 */
[----:B------:R0:W5:Y:S01]  /*2be0*/  LDG.E R7, desc[UR36][R26.64] ;  /* 0x000000241a077981 */ /* 0x000162000c1e1900 */
[----:B------:R-:W-:Y:S01]  /*2bf0*/  IMAD.X R29, R27, 0x1, R35, P0 ;  /* 0x000000011b1d7824 */ /* 0x000fe200000e0623 */
[----:B------:R-:W-:Y:S02]  /*2c00*/  IADD3 R30, P0, PT, R28, R31, RZ ;  /* 0x0000001f1c1e7210 */ /* 0x000fe40007f1e0ff */
[----:B------:R-:W4:Y:S04]  /*2c10*/  LDG.E.64 R8, desc[UR36][R24.64+0x10] ;  /* 0x0000102418087981 */ /* 0x000f28000c1e1b00 */
[----:B------:R-:W4:Y:S01]  /*2c20*/  LDG.E R33, desc[UR36][R28.64] ;  /* 0x000000241c217981 */ /* 0x000f22000c1e1900 */
[----:B------:R-:W-:-:S03]  /*2c30*/  IADD3.X R31, PT, PT, R29, R35, RZ, P0, !PT ;  /* 0x000000231d1f7210 */ /* 0x000fc600007fe4ff */
[----:B------:R-:W4:Y:S04]  /*2c40*/  LDG.E.64 R10, desc[UR36][R24.64+0x18] ;  /* 0x00001824180a7981 */ /* 0x000f28000c1e1b00 */
[----:B------:R-:W4:Y:S01]  /*2c50*/  LDG.E R31, desc[UR36][R30.64] ;  /* 0x000000241e1f7981 */ /* 0x000f22000c1e1900 */
[----:B------:R-:W-:Y:S01]  /*2c60*/  IMAD.MOV.U32 R51, RZ, RZ, R48 ;  /* 0x000000ffff337224 */ /* 0x000fe200078e0030 */
[----:B------:R-:W-:-:S05]  /*2c70*/  IADD3 R3, P0, PT, R3, 0x4, RZ ;  /* 0x0000000403037810 */ /* 0x000fca0007f1e0ff */
[----:B------:R-:W-:Y:S01]  /*2c80*/  IMAD.X R4, RZ, RZ, R4, P0 ;  /* 0x000000ffff047224 */ /* 0x000fe200000e0604 */
[----:B--2---:R-:W-:Y:S01]  /*2c90*/  SHF.R.S32.HI R35, RZ, 0x1f, R5 ;  /* 0x0000001fff237819 */ /* 0x004fe20000011405 */
[-C--:B---3--:R-:W-:Y:S02]  /*2ca0*/  IMAD R0, R23, R5.reuse, RZ ;  /* 0x0000000517007224 */ /* 0x088fe400078e02ff */
[----:B0-----:R-:W-:-:S04]  /*2cb0*/  IMAD.WIDE.U32 R26, R22, R5, R50 ;  /* 0x00000005161a7225 */ /* 0x001fc800078e0032 */
[----:B------:R-:W-:Y:S01]  /*2cc0*/  IMAD R35, R22, R35, R0 ;  /* 0x0000002316237224 */ /* 0x000fe200078e0200 */
[----:B-----5:R-:W-:Y:S01]  /*2cd0*/  SHF.R.S32.HI R5, RZ, 0x1f, R7 ;  /* 0x0000001fff057819 */ /* 0x020fe20000011407 */
[----:B----4-:R-:W-:Y:S02]  /*2ce0*/  IMAD R0, R21, R7, RZ ;  /* 0x0000000715007224 */ /* 0x010fe400078e02ff */
[----:B------:R-:W-:Y:S02]  /*2cf0*/  IMAD.IADD R27, R27, 0x1, R35 ;  /* 0x000000011b1b7824 */ /* 0x000fe400078e0223 */
[C---:B------:R-:W-:Y:S02]  /*2d00*/  IMAD R5, R20.reuse, R5, R0 ;  /* 0x0000000514057224 */ /* 0x040fe400078e0200 */
[----:B------:R-:W-:-:S05]  /*2d10*/  IMAD.WIDE.U32 R20, R20, R7, R26 ;  /* 0x0000000714147225 */ /* 0x000fca00078e001a */
[----:B------:R-:W-:Y:S01]  /*2d20*/  IADD3 R21, PT, PT, R21, R5, RZ ;  /* 0x0000000515157210 */ /* 0x000fe20007ffe0ff */
[----:B------:R-:W-:Y:S01]  /*2d30*/  IMAD R0, R9, R33, RZ ;  /* 0x0000002109007224 */ /* 0x000fe200078e02ff */
[----:B------:R-:W-:-:S05]  /*2d40*/  SHF.R.S32.HI R5, RZ, 0x1f, R33 ;  /* 0x0000001fff057819 */ /* 0x000fca0000011421 */
[C---:B------:R-:W-:Y:S02]  /*2d50*/  IMAD R7, R8.reuse, R5, R0 ;  /* 0x0000000508077224 */ /* 0x040fe400078e0200 */
[----:B------:R-:W-:Y:S01]  /*2d60*/  IMAD.WIDE.U32 R8, R8, R33, R20 ;  /* 0x0000002108087225 */ /* 0x000fe200078e0014 */
[----:B------:R-:W-:-:S03]  /*2d70*/  SHF.R.S32.HI R5, RZ, 0x1f, R31 ;  /* 0x0000001fff057819 */ /* 0x000fc6000001141f */
[----:B------:R-:W-:Y:S02]  /*2d80*/  IMAD R0, R11, R31, RZ ;  /* 0x0000001f0b007224 */ /* 0x000fe400078e02ff */
[----:B------:R-:W-:Y:S02]  /*2d90*/  IMAD.IADD R9, R9, 0x1, R7 ;  /* 0x0000000109097824 */ /* 0x000fe400078e0207 */
[C---:B------:R-:W-:Y:S02]  /*2da0*/  IMAD R5, R10.reuse, R5, R0 ;  /* 0x000000050a057224 */ /* 0x040fe400078e0200 */
[----:B------:R-:W-:-:S05]  /*2db0*/  IMAD.WIDE.U32 R50, R10, R31, R8 ;  /* 0x0000001f0a327225 */ /* 0x000fca00078e0008 */
[----:B------:R-:W-:-:S07]  /*2dc0*/  IADD3 R48, PT, PT, R51, R5, RZ ;  /* 0x0000000533307210 */ /* 0x000fce0007ffe0ff */
.L_x_1980:
        /* <DEDUP_REMOVED lines=18> */
[C---:B------:R-:W-:Y:S02]  /*2ef0*/  LEA.HI.X R9, R3.reuse, UR5, R4, 0x3, P1 ;  /* 0x0000000503097c11 */ /* 0x040fe400088f1c04 */
[C---:B------:R-:W-:Y:S01]  /*2f00*/  LEA R6, P1, R18.reuse, R20, 0x2 ;  /* 0x0000001412067211 */ /* 0x040fe200078210ff */
[----:B------:R-:W2:Y:S03]  /*2f10*/  LDG.E R5, desc[UR36][R20.64] ;  /* 0x0000002414057981 */ /* 0x000ea6000c1e1900 */
[----:B------:R-:W-:Y:S01]  /*2f20*/  LEA.HI.X R7, R18, R21, R19, 0x2, P1 ;  /* 0x0000001512077211 */ /* 0x000fe200008f1413 */
[----:B------:R-:W3:Y:S04]  /*2f30*/  LDG.E.64 R10, desc[UR36][R8.64] ;  /* 0x00000024080a7981 */ /* 0x000ee8000c1e1b00 */
[----:B------:R-:W4:Y:S04]  /*2f40*/  LDG.E.64 R22, desc[UR36][R8.64+0x8] ;  /* 0x0000082408167981 */ /* 0x000f28000c1e1b00 */
[----:B------:R-:W5:Y:S01]  /*2f50*/  LDG.E R7, desc[UR36][R6.64] ;  /* 0x0000002406077981 */ /* 0x000f62000c1e1900 */
[----:B------:R-:W-:Y:S01]  /*2f60*/  IMAD.MOV.U32 R51, RZ, RZ, R48 ;  /* 0x000000ffff337224 */ /* 0x000fe200078e0030 */
[----:B------:R-:W-:-:S04]  /*2f70*/  IADD3 R3, P1, PT, R3, 0x2, RZ ;  /* 0x0000000203037810 */ /* 0x000fc80007f3e0ff */
[----:B------:R-:W-:Y:S02]  /*2f80*/  IADD3.X R4, PT, PT, RZ, R4, RZ, P1, !PT ;  /* 0x00000004ff047210 */ /* 0x000fe40000ffe4ff */
[----:B--2---:R-:W-:Y:S01]  /*2f90*/  SHF.R.S32.HI R25, RZ, 0x1f, R5 ;  /* 0x0000001fff197819 */ /* 0x004fe20000011405 */
[-C--:B---3--:R-:W-:Y:S02]  /*2fa0*/  IMAD R0, R11, R5.reuse, RZ ;  /* 0x000000050b007224 */ /* 0x088fe400078e02ff */
[----:B------:R-:W-:-:S04]  /*2fb0*/  IMAD.WIDE.U32 R50, R10, R5, R50 ;  /* 0x000000050a327225 */ /* 0x000fc800078e0032 */
[----:B------:R-:W-:Y:S01]  /*2fc0*/  IMAD R25, R10, R25, R0 ;  /* 0x000000190a197224 */ /* 0x000fe200078e0200 */
[----:B-----5:R-:W-:Y:S01]  /*2fd0*/  SHF.R.S32.HI R5, RZ, 0x1f, R7 ;  /* 0x0000001fff057819 */ /* 0x020fe20000011407 */
[----:B----4-:R-:W-:Y:S02]  /*2fe0*/  IMAD R0, R23, R7, RZ ;  /* 0x0000000717007224 */ /* 0x010fe400078e02ff */
[----:B------:R-:W-:Y:S02]  /*2ff0*/  IMAD.IADD R51, R51, 0x1, R25 ;  /* 0x0000000133337824 */ /* 0x000fe400078e0219 */
[C---:B------:R-:W-:Y:S02]  /*3000*/  IMAD R5, R22.reuse, R5, R0 ;  /* 0x0000000516057224 */ /* 0x040fe400078e0200 */
[----:B------:R-:W-:-:S04]  /*3010*/  IMAD.WIDE.U32 R50, R22, R7, R50 ;  /* 0x0000000716327225 */ /* 0x000fc800078e0032 */
[----:B------:R-:W-:-:S07]  /*3020*/  IMAD.IADD R48, R51, 0x1, R5 ;  /* 0x0000000133307824 */ /* 0x000fce00078e0205 */
.L_x_1981:
[----:B------:R-:W-:Y:S05]  /*3030*/  @P0 BRA `(.L_x_1977) ;  /* 0x0000000000500947 */ /* 0x000fea0003800000 */
[----:B------:R-:W1:Y:S01]  /*3040*/  LDCU.64 UR6, c[0x0][0x590] ;  /* 0x0000b200ff0677ac */ /* 0x000e620008000a00 */
[----:B------:R-:W-:Y:S01]  /*3050*/  MOV R9, R15 ;  /* 0x0000000f00097202 */ /* 0x000fe20000000f00 */
[-C--:B0-----:R-:W-:Y:S01]  /*3060*/  IMAD R0, R4, R18.reuse, RZ ;  /* 0x0000001204007224 */ /* 0x081fe200078e02ff */
        /* <DEDUP_REMOVED lines=8> */
[----:B------:R-:W-:-:S04]  /*30f0*/  LEA.HI.X R7, R3, UR5, R4, 0x3, P0 ;  /* 0x0000000503077c11 */ /* 0x000fc800080f1c04 */
[----:B------:R-:W2:Y:S04]  /*3100*/  LDG.E R11, desc[UR36][R10.64] ;  /* 0x000000240a0b7981 */ /* 0x000ea8000c1e1900 */
[----:B------:R-:W3:Y:S01]  /*3110*/  LDG.E.64 R4, desc[UR36][R6.64] ;  /* 0x0000002406047981 */ /* 0x000ee2000c1e1b00 */
[----:B------:R-:W-:Y:S01]  /*3120*/  IMAD.MOV.U32 R51, RZ, RZ, R48 ;  /* 0x000000ffff337224 */ /* 0x000fe200078e0030 */
[----:B--2---:R-:W-:Y:S01]  /*3130*/  SHF.R.S32.HI R3, RZ, 0x1f, R11 ;  /* 0x0000001fff037819 */ /* 0x004fe2000001140b */
[-C--:B---3--:R-:W-:Y:S02]  /*3140*/  IMAD R0, R5, R11.reuse, RZ ;  /* 0x0000000b05007224 */ /* 0x088fe400078e02ff */
[----:B------:R-:W-:-:S04]  /*3150*/  IMAD.WIDE.U32 R50, R4, R11, R50 ;  /* 0x0000000b04327225 */ /* 0x000fc800078e0032 */
[----:B------:R-:W-:-:S05]  /*3160*/  IMAD R3, R4, R3, R0 ;  /* 0x0000000304037224 */ /* 0x000fca00078e0200 */
[----:B------:R-:W-:-:S07]  /*3170*/  IADD3 R48, PT, PT, R51, R3, RZ ;  /* 0x0000000333307210 */ /* 0x000fce0007ffe0ff */
.L_x_1977:
[----:B------:R-:W1:Y:S01]  /*3180*/  LDCU.64 UR6, c[0x0][0x580] ;  /* 0x0000b000ff0677ac */ /* 0x000e620008000a00 */
[----:B------:R-:W-:Y:S01]  /*3190*/  IMAD.MOV.U32 R51, RZ, RZ, R48 ;  /* 0x000000ffff337224 */ /* 0x000fe200078e0030 */
        /* <DEDUP_REMOVED lines=15> */
.L_x_1985:
[----:B------:R1:W-:Y:S01]  /*3290*/  STG.E.U8 desc[UR36][R2.64], R50 ;  /* 0x0000003202007986 */ /* 0x0003e2000c101124 */
[----:B------:R-:W-:Y:S05]  /*32a0*/  BRA `(.L_x_1987) ;  /* 0x0000000c00387947 */ /* 0x000fea0003800000 */
.L_x_1984:
        /* <DEDUP_REMOVED lines=8> */
.L_x_1989:
[----:B------:R1:W-:Y:S01]  /*3330*/  STG.E desc[UR36][R2.64], R50 ;  /* 0x0000003202007986 */ /* 0x0003e2000c101924 */
[----:B------:R-:W-:Y:S05]  /*3340*/  BRA `(.L_x_1987) ;  /* 0x0000000c00107947 */ /* 0x000fea0003800000 */
.L_x_1988:
[----:B------:R1:W-:Y:S01]  /*3350*/  STG.E.U16 desc[UR36][R2.64], R50 ;  /* 0x0000003202007986 */ /* 0x0003e2000c101524 */
[----:B------:R-:W-:Y:S05]  /*3360*/  BRA `(.L_x_1987) ;  /* 0x0000000c00087947 */ /* 0x000fea0003800000 */
.L_x_1983:
        /* <DEDUP_REMOVED lines=9> */
.L_x_1991:
[----:B------:R-:W1:Y:S02]  /*3400*/  I2F.S64 R0, R50 ;  /* 0x0000003200007312 */ /* 0x000e640000301400 */
[----:B-1----:R-:W-:-:S05]  /*3410*/  F2FP.F16.F32.PACK_AB R0, RZ, R0 ;  /* 0x00000000ff00723e */ /* 0x002fca00000000ff */
[----:B------:R1:W-:Y:S01]  /*3420*/  STG.E.U16 desc[UR36][R2.64], R0 ;  /* 0x0000000002007986 */ /* 0x0003e2000c101524 */
[----:B------:R-:W-:Y:S05]  /*3430*/  BRA `(.L_x_1987) ;  /* 0x0000000800d47947 */ /* 0x000fea0003800000 */
.L_x_1990:
        /* <DEDUP_REMOVED lines=10> */
.L_x_1993:
[----:B------:R-:W1:Y:S02]  /*34e0*/  I2F.S64 R50, R50 ;  /* 0x0000003200327312 */ /* 0x000e640000301400 */
[----:B-1----:R-:W-:-:S04]  /*34f0*/  F2FP.F16.F32.PACK_AB R5, RZ, R50 ;  /* 0x00000032ff05723e */ /* 0x002fc800000000ff */
[----:B------:R-:W-:-:S05]  /*3500*/  PRMT R5, R5, 0x5410, RZ ;  /* 0x0000541005057816 */ /* 0x000fca00000000ff */
[----:B------:R1:W-:Y:S01]  /*3510*/  STG.E desc[UR36][R2.64], R5 ;  /* 0x0000000502007986 */ /* 0x0003e2000c101924 */
[----:B------:R-:W-:Y:S05]  /*3520*/  BRA `(.L_x_1987) ;  /* 0x0000000800987947 */ /* 0x000fea0003800000 */
.L_x_1992:
[----:B------:R-:W1:Y:S02]  /*3530*/  I2F.F64.S64 R4, R50 ;  /* 0x0000003200047312 */ /* 0x000e640000301c00 */
[----:B-1----:R1:W-:Y:S01]  /*3540*/  STG.E.64 desc[UR36][R2.64], R4 ;  /* 0x0000000402007986 */ /* 0x0023e2000c101b24 */
[----:B------:R-:W-:Y:S05]  /*3550*/  BRA `(.L_x_1987) ;  /* 0x00000008008c7947 */ /* 0x000fea0003800000 */
.L_x_1982:
        /* <DEDUP_REMOVED lines=13> */
.L_x_1996:
[----:B------:R-:W1:Y:S01]  /*3630*/  I2F.F64.S64 R4, R50 ;  /* 0x0000003200047312 */ /* 0x000e620000301c00 */
[----:B------:R-:W-:-:S05]  /*3640*/  CS2R R6, SRZ ;  /* 0x0000000000067805 */ /* 0x000fca000001ff00 */
[----:B-1----:R1:W-:Y:S01]  /*3650*/  STG.E.128 desc[UR36][R2.64], R4 ;  /* 0x0000000402007986 */ /* 0x0023e2000c101d24 */
[----:B------:R-:W-:Y:S05]  /*3660*/  BRA `(.L_x_1987) ;  /* 0x0000000800487947 */ /* 0x000fea0003800000 */
.L_x_1995:
        /* <DEDUP_REMOVED lines=19> */
.L_x_2000:
[----:B------:R-:W-:Y:S05]  /*37a0*/  BSYNC.RECONVERGENT B0 ;  /* 0x0000000000007941 */ /* 0x000fea0003800200 */
.L_x_1999:
[----:B------:R-:W-:-:S05]  /*37b0*/  LOP3.LUT R5, R0, 0x80, R5, 0xf8, !PT ;  /* 0x0000008000057812 */ /* 0x000fca00078ef805 */
[----:B------:R1:W-:Y:S01]  /*37c0*/  STG.E.U8 desc[UR36][R2.64], R5 ;  /* 0x0000000502007986 */ /* 0x0003e2000c101124 */
[----:B------:R-:W-:Y:S05]  /*37d0*/  BRA `(.L_x_1987) ;  /* 0x0000000400ec7947 */ /* 0x000fea0003800000 */
.L_x_1998:
        /* <DEDUP_REMOVED lines=15> */
.L_x_2002:
[----:B------:R-:W-:Y:S05]  /*38d0*/  BSYNC.RECONVERGENT B0 ;  /* 0x0000000000007941 */ /* 0x000fea0003800200 */
.L_x_2001:
[----:B------:R-:W-:-:S05]  /*38e0*/  LOP3.LUT R5, R0, 0x80, R5, 0xf8, !PT ;  /* 0x0000008000057812 */ /* 0x000fca00078ef805 */
[----:B------:R1:W-:Y:S01]  /*38f0*/  STG.E.U8 desc[UR36][R2.64], R5 ;  /* 0x0000000502007986 */ /* 0x0003e2000c101124 */
[----:B------:R-:W-:Y:S05]  /*3900*/  BRA `(.L_x_1987) ;  /* 0x0000000400a07947 */ /* 0x000fea0003800000 */
.L_x_1997:
[----:B------:R-:W1:Y:S02]  /*3910*/  I2F.S64 R0, R50 ;  /* 0x0000003200007312 */ /* 0x000e640000301400 */
[----:B-1----:R-:W-:-:S05]  /*3920*/  F2FP.BF16.F32.PACK_AB R0, RZ, R0 ;  /* 0x00000000ff00723e */ /* 0x002fca00000010ff */
[----:B------:R1:W-:Y:S01]  /*3930*/  STG.E.U16 desc[UR36][R2.64], R0 ;  /* 0x0000000002007986 */ /* 0x0003e2000c101524 */
[----:B------:R-:W-:Y:S05]  /*3940*/  BRA `(.L_x_1987) ;  /* 0x0000000400907947 */ /* 0x000fea0003800000 */
.L_x_1994:
        /* <DEDUP_REMOVED lines=10> */
.L_x_2005:
        /* <DEDUP_REMOVED lines=13> */
.L_x_2008:
[----:B------:R-:W-:-:S04]  /*3ac0*/  SHF.R.U32.HI R0, RZ, 0x14, R5 ;  /* 0x00000014ff007819 */ /* 0x000fc80000011605 */
[----:B------:R-:W-:-:S04]  /*3ad0*/  LOP3.LUT R0, R0, 0x1, RZ, 0xc0, !PT ;  /* 0x0000000100007812 */ /* 0x000fc800078ec0ff */
[----:B------:R-:W-:-:S04]  /*3ae0*/  IADD3 R0, PT, PT, R5, 0x487ffff, R0 ;  /* 0x0487ffff05007810 */ /* 0x000fc80007ffe000 */
[----:B------:R-:W-:-:S04]  /*3af0*/  SHF.R.U32.HI R0, RZ, 0x14, R0 ;  /* 0x00000014ff007819 */ /* 0x000fc80000011600 */
[----:B------:R-:W-:-:S07]  /*3b00*/  LOP3.LUT R4, R0, 0xff, RZ, 0xc0, !PT ;  /* 0x000000ff00047812 */ /* 0x000fce00078ec0ff */
.L_x_2009:
[----:B------:R-:W-:-:S04]  /*3b10*/  SHF.R.U32.HI R5, RZ, 0x18, R5 ;  /* 0x00000018ff057819 */ /* 0x000fc80000011605 */
[----:B------:R-:W-:-:S04]  /*3b20*/  LOP3.LUT R4, R4, 0x80, R5, 0xf8, !PT ;  /* 0x0000008004047812 */ /* 0x000fc800078ef805 */
[----:B------:R-:W-:-:S07]  /*3b30*/  PRMT R0, R4, 0x7610, R0 ;  /* 0x0000761004007816 */ /* 0x000fce0000000000 */
.L_x_2007:
[----:B------:R-:W-:Y:S05]  /*3b40*/  BSYNC.RECONVERGENT B0 ;  /* 0x0000000000007941 */ /* 0x000fea0003800200 */
.L_x_2006:
[----:B------:R2:W-:Y:S01]  /*3b50*/  STG.E.U8 desc[UR36][R2.64], R0 ;  /* 0x0000000002007986 */ /* 0x0005e2000c101124 */
[----:B------:R-:W-:Y:S05]  /*3b60*/  BRA `(.L_x_1987) ;  /* 0x0000000400087947 */ /* 0x000fea0003800000 */
.L_x_2004:
        /* <DEDUP_REMOVED lines=13> */
.L_x_2012:
[----:B------:R-:W-:-:S04]  /*3c40*/  SHF.R.U32.HI R0, RZ, 0x15, R5 ;  /* 0x00000015ff007819 */ /* 0x000fc80000011605 */
[----:B------:R-:W-:-:S04]  /*3c50*/  LOP3.LUT R0, R0, 0x1, RZ, 0xc0, !PT ;  /* 0x0000000100007812 */ /* 0x000fc800078ec0ff */
[----:B------:R-:W-:-:S04]  /*3c60*/  IADD3 R0, PT, PT, R5, 0x88fffff, R0 ;  /* 0x088fffff05007810 */ /* 0x000fc80007ffe000 */
[----:B------:R-:W-:-:S04]  /*3c70*/  SHF.R.U32.HI R0, RZ, 0x15, R0 ;  /* 0x00000015ff007819 */ /* 0x000fc80000011600 */
[----:B------:R-:W-:-:S07]  /*3c80*/  LOP3.LUT R4, R0, 0xff, RZ, 0xc0, !PT ;  /* 0x000000ff00047812 */ /* 0x000fce00078ec0ff */
.L_x_2013:
[----:B------:R-:W-:-:S04]  /*3c90*/  SHF.R.U32.HI R5, RZ, 0x18, R5 ;  /* 0x00000018ff057819 */ /* 0x000fc80000011605 */
[----:B------:R-:W-:-:S04]  /*3ca0*/  LOP3.LUT R4, R4, 0x80, R5, 0xf8, !PT ;  /* 0x0000008004047812 */ /* 0x000fc800078ef805 */
[----:B------:R-:W-:-:S07]  /*3cb0*/  PRMT R0, R4, 0x7610, R0 ;  /* 0x0000761004007816 */ /* 0x000fce0000000000 */
.L_x_2011:
[----:B------:R-:W-:Y:S05]  /*3cc0*/  BSYNC.RECONVERGENT B0 ;  /* 0x0000000000007941 */ /* 0x000fea0003800200 */
.L_x_2010:
[----:B------:R3:W-:Y:S01]  /*3cd0*/  STG.E.U8 desc[UR36][R2.64], R0 ;  /* 0x0000000002007986 */ /* 0x0007e2000c101124 */
[----:B------:R-:W-:Y:S05]  /*3ce0*/  BRA `(.L_x_1987) ;  /* 0x0000000000a87947 */ /* 0x000fea0003800000 */
.L_x_2003:
[----:B------:R-:W-:-:S09]  /*3cf0*/  UISETP.NE.AND UP0, UPT, UR4, 0x1c, UPT ;  /* 0x0000001c0400788c */ /* 0x000fd2000bf05270 */
[----:B------:R-:W-:Y:S05]  /*3d00*/  BRA.U !UP0, `(.L_x_2014) ;  /* 0x00000001089c7547 */ /* 0x000fea000b800000 */
[----:B------:R-:W-:-:S09]  /*3d10*/  UISETP.NE.AND UP0, UPT, UR4, 0x1d, UPT ;  /* 0x0000001d0400788c */ /* 0x000fd2000bf05270 */
[----:B------:R-:W-:Y:S05]  /*3d20*/  BRA.U !UP0, `(.L_x_2015) ;  /* 0x00000001088c7547 */ /* 0x000fea000b800000 */
[----:B------:R-:W-:-:S09]  /*3d30*/  UISETP.NE.AND UP0, UPT, UR4, 0x2c, UPT ;  /* 0x0000002c0400788c */ /* 0x000fd2000bf05270 */
[----:B------:R-:W-:Y:S05]  /*3d40*/  BRA.U !UP0, `(.L_x_2016) ;  /* 0x0000000108447547 */ /* 0x000fea000b800000 */
.L_x_1986:
        /* <DEDUP_REMOVED lines=16> */
.L_x_2017:
[----:B------:R-:W-:Y:S05]  /*3e50*/  BRA `(.L_x_1987) ;  /* 0x00000000004c7947 */ /* 0x000fea0003800000 */
.L_x_2016:
        /* <DEDUP_REMOVED lines=16> */
.L_x_2015:
[----:B------:R1:W-:Y:S01]  /*3f60*/  STG.E.64 desc[UR36][R2.64], R50 ;  /* 0x0000003202007986 */ /* 0x0003e2000c101b24 */
[----:B------:R-:W-:Y:S05]  /*3f70*/  BRA `(.L_x_1987) ;  /* 0x0000000000047947 */ /* 0x000fea0003800000 */
.L_x_2014:
[----:B------:R4:W-:Y:S02]  /*3f80*/  STG.E desc[UR36][R2.64], R50 ;  /* 0x0000003202007986 */ /* 0x0009e4000c101924 */
.L_x_1987:
[----:B------:R-:W-:-:S07]  /*3f90*/  IADD3 R17, PT, PT, R17, 0x80, RZ ;  /* 0x0000008011117810 */ /* 0x000fce0007ffe0ff */
.L_x_1941:
[----:B------:R-:W-:Y:S05]  /*3fa0*/  BSYNC.RECONVERGENT B6 ;  /* 0x0000000000067941 */ /* 0x000fea0003800200 */
.L_x_1940:
        /* <DEDUP_REMOVED lines=307> */
.L_x_2020:
        /* <DEDUP_REMOVED lines=17> */
.L_x_2024:
[----:B------:R1:W5:Y:S01]  /*53f0*/  LDG.E.U8 R4, desc[UR36][R6.64] ;  /* 0x0000002406047981 */ /* 0x000362000c1e1100 */
[----:B------:R-:W-:Y:S01]  /*5400*/  MOV R5, RZ ;  /* 0x000000ff00057202 */ /* 0x000fe20000000f00 */
[----:B------:R-:W-:Y:S06]  /*5410*/  BRA `(.L_x_2026) ;  /* 0x0000000c00447947 */ /* 0x000fec0003800000 */
.L_x_2023:
        /* <DEDUP_REMOVED lines=8> */
.L_x_2028:
[----:B------:R-:W2:Y:S02]  /*54a0*/  LDG.E R4, desc[UR36][R6.64] ;  /* 0x0000002406047981 */ /* 0x000ea4000c1e1900 */
[----:B--2---:R-:W-:Y:S01]  /*54b0*/  SHF.R.S32.HI R5, RZ, 0x1f, R4 ;  /* 0x0000001fff057819 */ /* 0x004fe20000011404 */
[----:B------:R-:W-:Y:S06]  /*54c0*/  BRA `(.L_x_2026) ;  /* 0x0000000c00187947 */ /* 0x000fec0003800000 */
.L_x_2027:
[----:B------:R-:W2:Y:S02]  /*54d0*/  LDG.E.S16 R4, desc[UR36][R6.64] ;  /* 0x0000002406047981 */ /* 0x000ea4000c1e1700 */
[----:B--2---:R-:W-:Y:S01]  /*54e0*/  SHF.R.S32.HI R5, RZ, 0x1f, R4 ;  /* 0x0000001fff057819 */ /* 0x004fe20000011404 */
[----:B------:R-:W-:Y:S06]  /*54f0*/  BRA `(.L_x_2026) ;  /* 0x0000000c000c7947 */ /* 0x000fec0003800000 */
.L_x_2022:
        /* <DEDUP_REMOVED lines=9> */
.L_x_2030:
[----:B------:R-:W2:Y:S02]  /*5590*/  LDG.E.U16 R6, desc[UR36][R6.64] ;  /* 0x0000002406067981 */ /* 0x000ea4000c1e1500 */
[----:B--2---:R-:W-:-:S06]  /*55a0*/  HADD2.F32 R4, -RZ, R6.H0_H0 ;  /* 0x20000006ff047230 */ /* 0x004fcc0000004100 */
[----:B------:R-:W1:Y:S01]  /*55b0*/  F2I.S64.TRUNC R4, R4 ;  /* 0x0000000400047311 */ /* 0x000e62000020d900 */
[----:B------:R-:W-:Y:S05]  /*55c0*/  BRA `(.L_x_2026) ;  /* 0x0000000800d87947 */ /* 0x000fea0003800000 */
.L_x_2029:
        /* <DEDUP_REMOVED lines=9> */
.L_x_2032:
[----:B------:R-:W2:Y:S02]  /*5660*/  LDG.E.U16 R6, desc[UR36][R6.64] ;  /* 0x0000002406067981 */ /* 0x000ea4000c1e1500 */
[----:B--2---:R-:W-:-:S06]  /*5670*/  HADD2.F32 R4, -RZ, R6.H0_H0 ;  /* 0x20000006ff047230 */ /* 0x004fcc0000004100 */
[----:B------:R-:W1:Y:S01]  /*5680*/  F2I.S64.TRUNC R4, R4 ;  /* 0x0000000400047311 */ /* 0x000e62000020d900 */
[----:B------:R-:W-:Y:S05]  /*5690*/  BRA `(.L_x_2026) ;  /* 0x0000000800a47947 */ /* 0x000fea0003800000 */
.L_x_2031:
[----:B------:R-:W2:Y:S02]  /*56a0*/  LDG.E.64 R4, desc[UR36][R6.64] ;  /* 0x0000002406047981 */ /* 0x000ea4000c1e1b00 */
[----:B--2---:R-:W1:Y:S01]  /*56b0*/  F2I.S64.F64.TRUNC R4, R4 ;  /* 0x0000000400047311 */ /* 0x004e62000030d900 */
[----:B------:R-:W-:Y:S05]  /*56c0*/  BRA `(.L_x_2026) ;  /* 0x0000000800987947 */ /* 0x000fea0003800000 */
.L_x_2021:
        /* <DEDUP_REMOVED lines=13> */
.L_x_2035:
[----:B------:R-:W2:Y:S02]  /*57a0*/  LDG.E.64 R4, desc[UR36][R6.64] ;  /* 0x0000002406047981 */ /* 0x000ea4000c1e1b00 */
[----:B--2---:R-:W1:Y:S01]  /*57b0*/  F2I.S64.F64.TRUNC R4, R4 ;  /* 0x0000000400047311 */ /* 0x004e62000030d900 */
[----:B------:R-:W-:Y:S05]  /*57c0*/  BRA `(.L_x_2026) ;  /* 0x0000000800587947 */ /* 0x000fea0003800000 */
.L_x_2034:
        /* <DEDUP_REMOVED lines=26> */
.L_x_2037:
        /* <DEDUP_REMOVED lines=14> */
.L_x_2036:
[----:B------:R-:W2:Y:S02]  /*5a50*/  LDG.E.U16 R4, desc[UR36][R6.64] ;  /* 0x0000002406047981 */ /* 0x000ea4000c1e1500 */
[----:B--2---:R-:W-:-:S06]  /*5a60*/  SHF.L.U32 R4, R4, 0x10, RZ ;  /* 0x0000001004047819 */ /* 0x004fcc00000006ff */
[----:B------:R-:W1:Y:S01]  /*5a70*/  F2I.S64.TRUNC R4, R4 ;  /* 0x0000000400047311 */ /* 0x000e62000020d900 */
[----:B------:R-:W-:Y:S05]  /*5a80*/  BRA `(.L_x_2026) ;  /* 0x0000000400a87947 */ /* 0x000fea0003800000 */
.L_x_2033:
        /* <DEDUP_REMOVED lines=11> */
.L_x_2040:
        /* <DEDUP_REMOVED lines=21> */
.L_x_2044:
[----:B------:R-:W-:Y:S05]  /*5c90*/  BSYNC.RECONVERGENT B1 ;  /* 0x0000000000017941 */ /* 0x000fea0003800200 */
.L_x_2043:
[----:B------:R-:W-:Y:S02]  /*5ca0*/  SHF.L.U32 R0, R0, 0x14, RZ ;  /* 0x0000001400007819 */ /* 0x000fe400000006ff */
[----:B------:R-:W-:-:S04]  /*5cb0*/  LEA R3, R3, 0x3b800000, 0x17 ;  /* 0x3b80000003037811 */ /* 0x000fc800078eb8ff */
[----:B------:R-:W-:-:S07]  /*5cc0*/  LOP3.LUT R4, R3, R0, R7, 0xfe, !PT ;  /* 0x0000000003047212 */ /* 0x000fce00078efe07 */
.L_x_2042:
[----:B------:R-:W-:Y:S05]  /*5cd0*/  BSYNC.RECONVERGENT B0 ;  /* 0x0000000000007941 */ /* 0x000fea0003800200 */
.L_x_2041:
[----:B------:R-:W2:Y:S01]  /*5ce0*/  F2I.S64.TRUNC R4, R4 ;  /* 0x0000000400047311 */ /* 0x000ea2000020d900 */
[----:B------:R-:W-:Y:S05]  /*5cf0*/  BRA `(.L_x_2026) ;  /* 0x00000004000c7947 */ /* 0x000fea0003800000 */
.L_x_2039:
        /* <DEDUP_REMOVED lines=21> */
.L_x_2048:
[----:B------:R-:W-:Y:S05]  /*5e50*/  BSYNC.RECONVERGENT B1 ;  /* 0x0000000000017941 */ /* 0x000fea0003800200 */
.L_x_2047:
[----:B------:R-:W-:Y:S01]  /*5e60*/  IMAD.SHL.U32 R0, R0, 0x200000, RZ ;  /* 0x0020000000007824 */ /* 0x000fe200078e00ff */
[----:B------:R-:W-:-:S04]  /*5e70*/  LEA R3, R3, 0x37800000, 0x17 ;  /* 0x3780000003037811 */ /* 0x000fc800078eb8ff */
[----:B------:R-:W-:-:S07]  /*5e80*/  LOP3.LUT R4, R3, R0, R7, 0xfe, !PT ;  /* 0x0000000003047212 */ /* 0x000fce00078efe07 */
.L_x_2046:
[----:B------:R-:W-:Y:S05]  /*5e90*/  BSYNC.RECONVERGENT B0 ;  /* 0x0000000000007941 */ /* 0x000fea0003800200 */
.L_x_2045:
[----:B------:R-:W3:Y:S01]  /*5ea0*/  F2I.S64.TRUNC R4, R4 ;  /* 0x0000000400047311 */ /* 0x000ee2000020d900 */
[----:B------:R-:W-:Y:S05]  /*5eb0*/  BRA `(.L_x_2026) ;  /* 0x00000000009c7947 */ /* 0x000fea0003800000 */
.L_x_2038:
        /* <DEDUP_REMOVED lines=14> */
.L_x_2052:
[----:B------:R-:W-:Y:S05]  /*5fa0*/  BSYNC.RECONVERGENT B0 ;  /* 0x0000000000007941 */ /* 0x000fea0003800200 */
.L_x_2051:
[----:B------:R-:W1:Y:S01]  /*5fb0*/  F2I.S64.TRUNC R4, R4 ;  /* 0x0000000400047311 */ /* 0x000e62000020d900 */
[----:B------:R-:W-:Y:S05]  /*5fc0*/  BRA `(.L_x_2026) ;  /* 0x0000000000587947 */ /* 0x000fea0003800000 */
.L_x_2025:
[----:B------:R-:W-:Y:S01]  /*5fd0*/  MOV R0, 0x0 ;  /* 0x0000000000007802 */ /* 0x000fe20000000f00 */
[----:B------:R-:W1:Y:S01]  /*5fe0*/  LDCU.64 UR4, c[0x4][0xf8] ;  /* 0x01001f00ff0477ac */ /* 0x000e620008000a00 */
[----:B------:R-:W-:Y:S02]  /*5ff0*/  HFMA2 R8, -RZ, RZ, 0, 4.64916229248046875e-06 ;  /* 0x0000004eff087431 */ /* 0x000fe400000001ff */
[----:B------:R-:W-:Y:S01]  /*6000*/  IMAD.MOV.U32 R12, RZ, RZ, 0x1 ;  /* 0x00000001ff0c7424 */ /* 0x000fe200078e00ff */
[----:B------:R2:W3:Y:S01]  /*6010*/  LDC.64 R14, c[0x4][R0] ;  /* 0x01000000000e7b82 */ /* 0x0004e20000000a00 */
[----:B------:R-:W4:Y:S01]  /*6020*/  LDCU.64 UR6, c[0x4][0x100] ;  /* 0x01002000ff0677ac */ /* 0x000f220008000a00 */
[----:B------:R-:W-:Y:S01]  /*6030*/  IMAD.MOV.U32 R13, RZ, RZ, RZ ;  /* 0x000000ffff0d7224 */ /* 0x000fe200078e00ff */
[----:B------:R-:W5:Y:S01]  /*6040*/  LDCU.64 UR8, c[0x4][0x8] ;  /* 0x01000100ff0877ac */ /* 0x000f620008000a00 */
[----:B-1----:R-:W-:Y:S01]  /*6050*/  MOV R4, UR4 ;  /* 0x0000000400047c02 */ /* 0x002fe20008000f00 */
[----:B------:R-:W-:-:S02]  /*6060*/  IMAD.U32 R5, RZ, RZ, UR5 ;  /* 0x00000005ff057e24 */ /* 0x000fc4000f8e00ff */
[----:B----4-:R-:W-:Y:S01]  /*6070*/  IMAD.U32 R6, RZ, RZ, UR6 ;  /* 0x00000006ff067e24 */ /* 0x010fe2000f8e00ff */
[----:B------:R-:W-:Y:S01]  /*6080*/  MOV R7, UR7 ;  /* 0x0000000700077c02 */ /* 0x000fe20008000f00 */
[----:B-----5:R-:W-:Y:S02]  /*6090*/  IMAD.U32 R10, RZ, RZ, UR8 ;  /* 0x00000008ff0a7e24 */ /* 0x020fe4000f8e00ff */
[----:B--2---:R-:W-:-:S07]  /*60a0*/  IMAD.U32 R11, RZ, RZ, UR9 ;  /* 0x00000009ff0b7e24 */ /* 0x004fce000f8e00ff */
[----:B------:R-:W-:-:S07]  /*60b0*/  LEPC R20, `(.L_x_2053) ;  /* 0x000000001014794e */ /* 0x000fce0000000000 */
[----:B0--3--:R-:W-:Y:S05]  /*60c0*/  CALL.ABS.NOINC R14 ;  /* 0x000000000e007343 */ /* 0x009fea0003c00000 */
.L_x_2053:
[----:B------:R-:W-:Y:S01]  /*60d0*/  CS2R R4, SRZ ;  /* 0x0000000000047805 */ /* 0x000fe2000001ff00 */
[----:B------:R-:W-:Y:S06]  /*60e0*/  BRA `(.L_x_2026) ;  /* 0x0000000000107947 */ /* 0x000fec0003800000 */
.L_x_2050:
[----:B------:R1:W5:Y:S01]  /*60f0*/  LDG.E.64 R4, desc[UR36][R6.64] ;  /* 0x0000002406047981 */ /* 0x000362000c1e1b00 */
[----:B------:R-:W-:Y:S05]  /*6100*/  BRA `(.L_x_2026) ;  /* 0x0000000000087947 */ /* 0x000fea0003800000 */
.L_x_2049:
[----:B------:R4:W5:Y:S01]  /*6110*/  LDG.E R4, desc[UR36][R6.64] ;  /* 0x0000002406047981 */ /* 0x000962000c1e1900 */
[----:B------:R-:W-:-:S07]  /*6120*/  MOV R5, RZ ;  /* 0x000000ff00057202 */ /* 0x000fce0000000f00 */
.L_x_2026:
[----:B-1--4-:R-:W1:Y:S01]  /*6130*/  LDC.64 R6, c[0x0][0x5a0] ;  /* 0x00016800ff067b82 */ /* 0x012e620000000a00 */
[----:B------:R-:W2:Y:S01]  /*6140*/  LDCU.64 UR4, c[0x0][0x598] ;  /* 0x0000b300ff0477ac */ /* 0x000ea20008000a00 */
[----:B------:R-:W-:Y:S02]  /*6150*/  IMAD.MOV.U32 R50, RZ, RZ, RZ ;  /* 0x000000ffff327224 */ /* 0x000fe400078e00ff */
[----:B------:R-:W-:Y:S02]  /*6160*/  IMAD.MOV.U32 R48, RZ, RZ, RZ ;  /* 0x000000ffff307224 */ /* 0x000fe400078e00ff */
        /* <DEDUP_REMOVED lines=11> */
[----:B------:R-:W-:Y:S01]  /*6220*/  ISETP.GE.U32.AND.EX P0, PT, R7, RZ, PT, P0 ;  /* 0x000000ff0700720c */ /* 0x000fe20003f06100 */
[----:B------:R-:W-:Y:S02]  /*6230*/  IMAD.MOV.U32 R4, RZ, RZ, RZ ;  /* 0x000000ffff047224 */ /* 0x000fe400078e00ff */
[----:B------:R-:W-:-:S10]  /*6240*/  IMAD.MOV.U32 R48, RZ, RZ, RZ ;  /* 0x000000ffff307224 */ /* 0x000fd400078e00ff */
        /* <DEDUP_REMOVED lines=9> */
[----:B------:R-:W-:Y:S01]  /*62e0*/  IMAD.IADD R10, R23, 0x1, R7 ;  /* 0x00000001170a7824 */ /* 0x000fe200078e0207 */
[----:B------:R-:W-:Y:S01]  /*62f0*/  MOV R50, RZ ;  /* 0x000000ff00327202 */ /* 0x000fe20000000f00 */
[----:B------:R-:W-:Y:S01]  /*6300*/  IMAD.MOV.U32 R48, RZ, RZ, RZ ;  /* 0x000000ffff307224 */ /* 0x000fe200078e00ff */
        /* <DEDUP_REMOVED lines=8> */
.L_x_2056:
        /* <DEDUP_REMOVED lines=84> */
.L_x_2055:
        /* <DEDUP_REMOVED lines=14> */
[----:B------:R-:W-:Y:S01]  /*69b0*/  IMAD.IADD R5, R9, 0x1, R5 ;  /* 0x0000000109057824 */ /* 0x000fe200078e0205 */
[----:B------:R-:W-:Y:S02]  /*69c0*/  SHF.L.U32 R9, R18, 0x2, RZ ;  /* 0x0000000212097819 */ /* 0x000fe400000006ff */
[C---:B-1----:R-:W-:Y:S02]  /*69d0*/  LEA R10, P1, R8.reuse, UR6, 0x2 ;  /* 0x00000006080a7c11 */ /* 0x042fe4000f8210ff */
[C---:B0-----:R-:W-:Y:S02]  /*69e0*/  LEA R24, P0, R3.reuse, UR4, 0x3 ;  /* 0x0000000403187c11 */ /* 0x041fe4000f8018ff */
[----:B------:R-:W-:Y:S02]  /*69f0*/  LEA.HI.X R11, R8, UR7, R5, 0x2, P1 ;  /* 0x00000007080b7c11 */ /* 0x000fe400088f1405 */
[----:B------:R-:W-:Y:S02]  /*6a00*/  LEA.HI.X R25, R3, UR5, R4, 0x3, P0 ;  /* 0x0000000503197c11 */ /* 0x000fe400080f1c04 */
[----:B------:R-:W-:Y:S01]  /*6a10*/  SHF.L.U64.HI R31, R18, 0x2, R19 ;  /* 0x00000002121f7819 */ /* 0x000fe20000010213 */
[----:B------:R-:W2:Y:S01]  /*6a20*/  LDG.E R5, desc[UR36][R10.64] ;  /* 0x000000240a057981 */ /* 0x000ea2000c1e1900 */
[----:B------:R-:W-:-:S03]  /*6a30*/  IADD3 R26, P0, PT, R10, R9, RZ ;  /* 0x000000090a1a7210 */ /* 0x000fc60007f1e0ff */
[----:B------:R-:W3:Y:S02]  /*6a40*/  LDG.E.64 R22, desc[UR36][R24.64] ;  /* 0x0000002418167981 */ /* 0x000ee4000c1e1b00 */
[--C-:B------:R-:W-:Y:S01]  /*6a50*/  IMAD.X R27, R11, 0x1, R31.reuse, P0 ;  /* 0x000000010b1b7824 */ /* 0x100fe200000e061f */
[-C--:B------:R-:W-:Y:S01]  /*6a60*/  IADD3 R28, P0, PT, R26, R9.reuse, RZ ;  /* 0x000000091a1c7210 */ /* 0x080fe20007f1e0ff */
[----:B------:R-:W4:Y:S04]  /*6a70*/  LDG.E.64 R20, desc[UR36][R24.64+0x8] ;  /* 0x0000082418147981 */ /* 0x000f28000c1e1b00 */
[----:B------:R0:W5:Y:S01]  /*6a80*/  LDG.E R7, desc[UR36][R26.64] ;  /* 0x000000241a077981 */ /* 0x000162000c1e1900 */
[----:B------:R-:W-:Y:S01]  /*6a90*/  IMAD.X R29, R27, 0x1, R31, P0 ;  /* 0x000000011b1d7824 */ /* 0x000fe200000e061f */
[----:B------:R-:W-:-:S02]  /*6aa0*/  IADD3 R30, P0, PT, R28, R9, RZ ;  /* 0x000000091c1e7210 */ /* 0x000fc40007f1e0ff */
        /* <DEDUP_REMOVED lines=28> */
.L_x_2057:
        /* <DEDUP_REMOVED lines=38> */
.L_x_2058:
        /* <DEDUP_REMOVED lines=21> */
.L_x_2054:
        /* <DEDUP_REMOVED lines=17> */
.L_x_2062:
[----:B------:R1:W-:Y:S01]  /*7130*/  STG.E.U8 desc[UR36][R2.64], R50 ;  /* 0x0000003202007986 */ /* 0x0003e2000c101124 */
[----:B------:R-:W-:Y:S05]  /*7140*/  BRA `(.L_x_2064) ;  /* 0x0000000c00347947 */ /* 0x000fea0003800000 */
.L_x_2061:
        /* <DEDUP_REMOVED lines=8> */
.L_x_2066:
[----:B------:R1:W-:Y:S01]  /*71d0*/  STG.E desc[UR36][R2.64], R50 ;  /* 0x0000003202007986 */ /* 0x0003e2000c101924 */
[----:B------:R-:W-:Y:S05]  /*71e0*/  BRA `(.L_x_2064) ;  /* 0x0000000c000c7947 */ /* 0x000fea0003800000 */
.L_x_2065:
[----:B------:R1:W-:Y:S01]  /*71f0*/  STG.E.U16 desc[UR36][R2.64], R50 ;  /* 0x0000003202007986 */ /* 0x0003e2000c101524 */
[----:B------:R-:W-:Y:S05]  /*7200*/  BRA `(.L_x_2064) ;  /* 0x0000000c00047947 */ /* 0x000fea0003800000 */
.L_x_2060:
        /* <DEDUP_REMOVED lines=9> */
.L_x_2068:
[----:B------:R-:W1:Y:S02]  /*72a0*/  I2F.S64 R0, R50 ;  /* 0x0000003200007312 */ /* 0x000e640000301400 */
[----:B-1----:R-:W-:-:S05]  /*72b0*/  F2FP.F16.F32.PACK_AB R0, RZ, R0 ;  /* 0x00000000ff00723e */ /* 0x002fca00000000ff */
[----:B------:R1:W-:Y:S01]  /*72c0*/  STG.E.U16 desc[UR36][R2.64], R0 ;  /* 0x0000000002007986 */ /* 0x0003e2000c101524 */
[----:B------:R-:W-:Y:S05]  /*72d0*/  BRA `(.L_x_2064) ;  /* 0x0000000800d07947 */ /* 0x000fea0003800000 */
.L_x_2067:
        /* <DEDUP_REMOVED lines=10> */
.L_x_2070:
[----:B------:R-:W1:Y:S02]  /*7380*/  I2F.S64 R50, R50 ;  /* 0x0000003200327312 */ /* 0x000e640000301400 */
[----:B-1----:R-:W-:-:S04]  /*7390*/  F2FP.F16.F32.PACK_AB R5, RZ, R50 ;  /* 0x00000032ff05723e */ /* 0x002fc800000000ff */
[----:B------:R-:W-:-:S05]  /*73a0*/  PRMT R5, R5, 0x5410, RZ ;  /* 0x0000541005057816 */ /* 0x000fca00000000ff */
[----:B------:R1:W-:Y:S01]  /*73b0*/  STG.E desc[UR36][R2.64], R5 ;  /* 0x0000000502007986 */ /* 0x0003e2000c101924 */
[----:B------:R-:W-:Y:S05]  /*73c0*/  BRA `(.L_x_2064) ;  /* 0x0000000800947947 */ /* 0x000fea0003800000 */
.L_x_2069:
[----:B------:R-:W1:Y:S02]  /*73d0*/  I2F.F64.S64 R4, R50 ;  /* 0x0000003200047312 */ /* 0x000e640000301c00 */
[----:B-1----:R1:W-:Y:S01]  /*73e0*/  STG.E.64 desc[UR36][R2.64], R4 ;  /* 0x0000000402007986 */ /* 0x0023e2000c101b24 */
[----:B------:R-:W-:Y:S05]  /*73f0*/  BRA `(.L_x_2064) ;  /* 0x0000000800887947 */ /* 0x000fea0003800000 */
.L_x_2059:
        /* <DEDUP_REMOVED lines=12> */
.L_x_2074:
        /* <DEDUP_REMOVED lines=18> */
.L_x_2077:
[----:B------:R-:W-:-:S04]  /*75e0*/  SHF.R.U32.HI R5, RZ, 0x18, R5 ;  /* 0x00000018ff057819 */ /* 0x000fc80000011605 */
[----:B------:R-:W-:-:S07]  /*75f0*/  LOP3.LUT R0, R0, 0x80, R5, 0xf8, !PT ;  /* 0x0000008000007812 */ /* 0x000fce00078ef805 */
.L_x_2076:
[----:B------:R-:W-:Y:S05]  /*7600*/  BSYNC.RECONVERGENT B0 ;  /* 0x0000000000007941 */ /* 0x000fea0003800200 */
.L_x_2075:
[----:B------:R1:W-:Y:S01]  /*7610*/  STG.E.U8 desc[UR36][R2.64], R0 ;  /* 0x0000000002007986 */ /* 0x0003e2000c101124 */
[----:B------:R-:W-:Y:S05]  /*7620*/  BRA `(.L_x_2064) ;  /* 0x0000000400fc7947 */ /* 0x000fea0003800000 */
.L_x_2073:
        /* <DEDUP_REMOVED lines=18> */
.L_x_2080:
[----:B------:R-:W-:-:S04]  /*7750*/  SHF.R.U32.HI R5, RZ, 0x18, R5 ;  /* 0x00000018ff057819 */ /* 0x000fc80000011605 */
[----:B------:R-:W-:-:S07]  /*7760*/  LOP3.LUT R0, R0, 0x80, R5, 0xf8, !PT ;  /* 0x0000008000007812 */ /* 0x000fce00078ef805 */
.L_x_2079:
[----:B------:R-:W-:Y:S05]  /*7770*/  BSYNC.RECONVERGENT B0 ;  /* 0x0000000000007941 */ /* 0x000fea0003800200 */
.L_x_2078:
[----:B------:R1:W-:Y:S01]  /*7780*/  STG.E.U8 desc[UR36][R2.64], R0 ;  /* 0x0000000002007986 */ /* 0x0003e2000c101124 */
[----:B------:R-:W-:Y:S05]  /*7790*/  BRA `(.L_x_2064) ;  /* 0x0000000400a07947 */ /* 0x000fea0003800000 */
.L_x_2072:
        /* <DEDUP_REMOVED lines=22> */
.L_x_2082:
[----:B------:R1:W-:Y:S01]  /*7900*/  STG.E.64 desc[UR36][R2.64], R50 ;  /* 0x0000003202007986 */ /* 0x0003e2000c101b24 */
[----:B------:R-:W-:Y:S05]  /*7910*/  BRA `(.L_x_2064) ;  /* 0x0000000400407947 */ /* 0x000fea0003800000 */
.L_x_2081:
[----:B------:R1:W-:Y:S01]  /*7920*/  STG.E desc[UR36][R2.64], R50 ;  /* 0x0000003202007986 */ /* 0x0003e2000c101924 */
[----:B------:R-:W-:Y:S05]  /*7930*/  BRA `(.L_x_2064) ;  /* 0x0000000400387947 */ /* 0x000fea0003800000 */
.L_x_2071:
        /* <DEDUP_REMOVED lines=11> */
.L_x_2084:
[----:B------:R-:W1:Y:S01]  /*79f0*/  I2F.F64.S64 R4, R50 ;  /* 0x0000003200047312 */ /* 0x000e620000301c00 */
[----:B------:R-:W-:-:S05]  /*7a00*/  CS2R R6, SRZ ;  /* 0x0000000000067805 */ /* 0x000fca000001ff00 */
[----:B-1----:R1:W-:Y:S01]  /*7a10*/  STG.E.128 desc[UR36][R2.64], R4 ;  /* 0x0000000402007986 */ /* 0x0023e2000c101d24 */
[----:B------:R-:W-:Y:S05]  /*7a20*/  BRA `(.L_x_2064) ;  /* 0x0000000000fc7947 */ /* 0x000fea0003800000 */
.L_x_2083:
[----:B------:R-:W-:-:S09]  /*7a30*/  UISETP.NE.AND UP0, UPT, UR4, 0xf, UPT ;  /* 0x0000000f0400788c */ /* 0x000fd2000bf05270 */
[----:B------:R-:W-:Y:S05]  /*7a40*/  BRA.U !UP0, `(.L_x_2085) ;  /* 0x0000000108e87547 */ /* 0x000fea000b800000 */
[----:B------:R-:W-:-:S09]  /*7a50*/  UISETP.NE.AND UP0, UPT, UR4, 0x17, UPT ;  /* 0x000000170400788c */ /* 0x000fd2000bf05270 */
[----:B------:R-:W-:Y:S05]  /*7a60*/  BRA.U !UP0, `(.L_x_2086) ;  /* 0x0000000108907547 */ /* 0x000fea000b800000 */
[----:B------:R-:W-:-:S09]  /*7a70*/  UISETP.NE.AND UP0, UPT, UR4, 0x18, UPT ;  /* 0x000000180400788c */ /* 0x000fd2000bf05270 */
[----:B------:R-:W-:Y:S05]  /*7a80*/  BRA.U !UP0, `(.L_x_2087) ;  /* 0x0000000108447547 */ /* 0x000fea000b800000 */
.L_x_2063:
[----:B------:R-:W-:Y:S01]  /*7a90*/  MOV R0, 0x0 ;  /* 0x0000000000007802 */ /* 0x000fe20000000f00 */
[----:B------:R-:W1:Y:S01]  /*7aa0*/  LDCU.64 UR4, c[0x4][0xf8] ;  /* 0x01001f00ff0477ac */ /* 0x000e620008000a00 */
[----:B------:R-:W-:Y:S02]  /*7ab0*/  HFMA2 R8, -RZ, RZ, 0, 6.020069122314453125e-06 ;  /* 0x00000065ff087431 */ /* 0x000fe400000001ff */
        /* <DEDUP_REMOVED lines=13> */
.L_x_2088:
[----:B------:R-:W-:Y:S05]  /*7b90*/  BRA `(.L_x_2064) ;  /* 0x0000000000a07947 */ /* 0x000fea0003800000 */
.L_x_2087:
        /* <DEDUP_REMOVED lines=13> */
.L_x_2090:
[----:B------:R-:W-:Y:S05]  /*7c70*/  BSYNC.RECONVERGENT B0 ;  /* 0x0000000000007941 */ /* 0x000fea0003800200 */
.L_x_2089:
[----:B------:R-:W-:-:S05]  /*7c80*/  LOP3.LUT R5, R0, 0x80, R5, 0xf8, !PT ;  /* 0x0000008000057812 */ /* 0x000fca00078ef805 */
[----:B------:R4:W-:Y:S01]  /*7c90*/  STG.E.U8 desc[UR36][R2.64], R5 ;  /* 0x0000000502007986 */ /* 0x0009e2000c101124 */
[----:B------:R-:W-:Y:S05]  /*7ca0*/  BRA `(.L_x_2064) ;  /* 0x00000000005c7947 */ /* 0x000fea0003800000 */
.L_x_2086:
        /* <DEDUP_REMOVED lines=12> */
.L_x_2092:
[----:B------:R-:W-:Y:S01]  /*7d70*/  IMAD.MOV.U32 R0, RZ, RZ, 0x7f ;  /* 0x0000007fff007424 */ /* 0x000fe200078e00ff */
[----:B------:R-:W-:-:S04]  /*7d80*/  ISETP.GT.U32.AND P0, PT, R4, 0x7f800000, PT ;  /* 0x7f8000000400780c */ /* 0x000fc80003f04070 */
[----:B------:R-:W-:-:S09]  /*7d90*/  SEL R0, R0, 0x7c, P0 ;  /* 0x0000007c00007807 */ /* 0x000fd20000000000 */
.L_x_2093:
[----:B------:R-:W-:Y:S05]  /*7da0*/  BSYNC.RECONVERGENT B0 ;  /* 0x0000000000007941 */ /* 0x000fea0003800200 */
.L_x_2091:
[----:B------:R-:W-:-:S04]  /*7db0*/  SHF.R.U32.HI R5, RZ, 0x18, R5 ;  /* 0x00000018ff057819 */ /* 0x000fc80000011605 */
[----:B------:R-:W-:-:S05]  /*7dc0*/  LOP3.LUT R5, R0, 0x80, R5, 0xf8, !PT ;  /* 0x0000008000057812 */ /* 0x000fca00078ef805 */
[----:B------:R3:W-:Y:S01]  /*7dd0*/  STG.E.U8 desc[UR36][R2.64], R5 ;  /* 0x0000000502007986 */ /* 0x0007e2000c101124 */
[----:B------:R-:W-:Y:S05]  /*7de0*/  BRA `(.L_x_2064) ;  /* 0x00000000000c7947 */ /* 0x000fea0003800000 */
.L_x_2085:
[----:B------:R-:W1:Y:S02]  /*7df0*/  I2F.S64 R0, R50 ;  /* 0x0000003200007312 */ /* 0x000e640000301400 */
[----:B-1----:R-:W-:-:S05]  /*7e00*/  F2FP.BF16.F32.PACK_AB R0, RZ, R0 ;  /* 0x00000000ff00723e */ /* 0x002fca00000010ff */
[----:B------:R1:W-:Y:S02]  /*7e10*/  STG.E.U16 desc[UR36][R2.64], R0 ;  /* 0x0000000002007986 */ /* 0x0003e4000c101524 */
.L_x_2064:
[----:B------:R-:W-:-:S07]  /*7e20*/  VIADD R17, R17, 0x80 ;  /* 0x0000008011117836 */ /* 0x000fce0000000000 */
.L_x_2019:
[----:B------:R-:W-:Y:S05]  /*7e30*/  BSYNC.RECONVERGENT B6 ;  /* 0x0000000000067941 */ /* 0x000fea0003800200 */
.L_x_2018:
        /* <DEDUP_REMOVED lines=307> */
.L_x_2096:
        /* <DEDUP_REMOVED lines=17> */
.L_x_2100:
[----:B------:R1:W5:Y:S01]  /*9280*/  LDG.E.U8 R4, desc[UR36][R6.64] ;  /* 0x0000002406047981 */ /* 0x000362000c1e1100 */
[----:B------:R-:W-:Y:S01]  /*9290*/  IMAD.MOV.U32 R5, RZ, RZ, RZ ;  /* 0x000000ffff057224 */ /* 0x000fe200078e00ff */
[----:B------:R-:W-:Y:S06]  /*92a0*/  BRA `(.L_x_2102) ;  /* 0x0000000c00447947 */ /* 0x000fec0003800000 */
.L_x_2099:
        /* <DEDUP_REMOVED lines=8> */
.L_x_2104:
[----:B------:R-:W2:Y:S02]  /*9330*/  LDG.E R4, desc[UR36][R6.64] ;  /* 0x0000002406047981 */ /* 0x000ea4000c1e1900 */
[----:B--2---:R-:W-:Y:S01]  /*9340*/  SHF.R.S32.HI R5, RZ, 0x1f, R4 ;  /* 0x0000001fff057819 */ /* 0x004fe20000011404 */
[----:B------:R-:W-:Y:S06]  /*9350*/  BRA `(.L_x_2102) ;  /* 0x0000000c00187947 */ /* 0x000fec0003800000 */
.L_x_2103:
[----:B------:R-:W2:Y:S02]  /*9360*/  LDG.E.S16 R4, desc[UR36][R6.64] ;  /* 0x0000002406047981 */ /* 0x000ea4000c1e1700 */
[----:B--2---:R-:W-:Y:S01]  /*9370*/  SHF.R.S32.HI R5, RZ, 0x1f, R4 ;  /* 0x0000001fff057819 */ /* 0x004fe20000011404 */
[----:B------:R-:W-:Y:S06]  /*9380*/  BRA `(.L_x_2102) ;  /* 0x0000000c000c7947 */ /* 0x000fec0003800000 */
.L_x_2098:
        /* <DEDUP_REMOVED lines=9> */
.L_x_2106:
[----:B------:R-:W2:Y:S02]  /*9420*/  LDG.E.U16 R6, desc[UR36][R6.64] ;  /* 0x0000002406067981 */ /* 0x000ea4000c1e1500 */
[----:B--2---:R-:W-:-:S06]  /*9430*/  HADD2.F32 R4, -RZ, R6.H0_H0 ;  /* 0x20000006ff047230 */ /* 0x004fcc0000004100 */
[----:B------:R-:W1:Y:S01]  /*9440*/  F2I.S64.TRUNC R4, R4 ;  /* 0x0000000400047311 */ /* 0x000e62000020d900 */
[----:B------:R-:W-:Y:S05]  /*9450*/  BRA `(.L_x_2102) ;  /* 0x0000000800d87947 */ /* 0x000fea0003800000 */
.L_x_2105:
        /* <DEDUP_REMOVED lines=9> */
.L_x_2108:
[----:B------:R-:W2:Y:S02]  /*94f0*/  LDG.E.U16 R6, desc[UR36][R6.64] ;  /* 0x0000002406067981 */ /* 0x000ea4000c1e1500 */
[----:B--2---:R-:W-:-:S06]  /*9500*/  HADD2.F32 R4, -RZ, R6.H0_H0 ;  /* 0x20000006ff047230 */ /* 0x004fcc0000004100 */
[----:B------:R-:W1:Y:S01]  /*9510*/  F2I.S64.TRUNC R4, R4 ;  /* 0x0000000400047311 */ /* 0x000e62000020d900 */
[----:B------:R-:W-:Y:S05]  /*9520*/  BRA `(.L_x_2102) ;  /* 0x0000000800a47947 */ /* 0x000fea0003800000 */
.L_x_2107:
[----:B------:R-:W2:Y:S02]  /*9530*/  LDG.E.64 R4, desc[UR36][R6.64] ;  /* 0x0000002406047981 */ /* 0x000ea4000c1e1b00 */
[----:B--2---:R-:W1:Y:S01]  /*9540*/  F2I.S64.F64.TRUNC R4, R4 ;  /* 0x0000000400047311 */ /* 0x004e62000030d900 */
[----:B------:R-:W-:Y:S05]  /*9550*/  BRA `(.L_x_2102) ;  /* 0x0000000800987947 */ /* 0x000fea0003800000 */
.L_x_2097:
        /* <DEDUP_REMOVED lines=13> */
.L_x_2111:
[----:B------:R-:W2:Y:S02]  /*9630*/  LDG.E.64 R4, desc[UR36][R6.64] ;  /* 0x0000002406047981 */ /* 0x000ea4000c1e1b00 */
[----:B--2---:R-:W1:Y:S01]  /*9640*/  F2I.S64.F64.TRUNC R4, R4 ;  /* 0x0000000400047311 */ /* 0x004e62000030d900 */
[----:B------:R-:W-:Y:S05]  /*9650*/  BRA `(.L_x_2102) ;  /* 0x0000000800587947 */ /* 0x000fea0003800000 */
.L_x_2110:
        /* <DEDUP_REMOVED lines=11> */
[----:B------:R-:W1:Y:S02]  /*9710*/  FLO.U32 R4, R3 ;  /* 0x0000000300047300 */ /* 0x000e6400000e0000 */
[----:B-1----:R-:W-:-:S04]  /*9720*/  IADD3 R4, PT, PT, -R4, RZ, RZ ;  /* 0x000000ff04047210 */ /* 0x002fc80007ffe1ff */
[----:B------:R-:W-:-:S05]  /*9730*/  VIADDMNMX.U32 R4, R4, R5, 0x4, !PT ;  /* 0x0000000404047446 */ /* 0x000fca0007800005 */
[----:B------:R-:W-:-:S04]  /*9740*/  VIADD R4, R4, 0xfffffffc ;  /* 0xfffffffc04047836 */ /* 0x000fc80000000000 */
[----:B------:R-:W-:Y:S01]  /*9750*/  IMAD.SHL.U32 R8, R4, 0x800000, RZ ;  /* 0x0080000004087824 */ /* 0x000fe200078e00ff */
[C---:B------:R-:W-:Y:S02]  /*9760*/  SHF.L.U32 R5, R3.reuse, R4, RZ ;  /* 0x0000000403057219 */ /* 0x040fe400000006ff */
[----:B------:R-:W-:Y:S02]  /*9770*/  IADD3 R4, PT, PT, R3, 0x1000000, RZ ;  /* 0x0100000003047810 */ /* 0x000fe40007ffe0ff */
        /* <DEDUP_REMOVED lines=8> */
.L_x_2113:
        /* <DEDUP_REMOVED lines=14> */
.L_x_2112:
[----:B------:R-:W2:Y:S02]  /*98e0*/  LDG.E.U16 R4, desc[UR36][R6.64] ;  /* 0x0000002406047981 */ /* 0x000ea4000c1e1500 */
[----:B--2---:R-:W-:-:S06]  /*98f0*/  IMAD.U32 R4, R4, 0x10000, RZ ;  /* 0x0001000004047824 */ /* 0x004fcc00078e00ff */
[----:B------:R-:W1:Y:S01]  /*9900*/  F2I.S64.TRUNC R4, R4 ;  /* 0x0000000400047311 */ /* 0x000e62000020d900 */
[----:B------:R-:W-:Y:S05]  /*9910*/  BRA `(.L_x_2102) ;  /* 0x0000000400a87947 */ /* 0x000fea0003800000 */
.L_x_2109:
        /* <DEDUP_REMOVED lines=11> */
.L_x_2116:
        /* <DEDUP_REMOVED lines=21> */
.L_x_2120:
[----:B------:R-:W-:Y:S05]  /*9b20*/  BSYNC.RECONVERGENT B1 ;  /* 0x0000000000017941 */ /* 0x000fea0003800200 */
.L_x_2119:
[----:B------:R-:W-:Y:S02]  /*9b30*/  SHF.L.U32 R0, R0, 0x14, RZ ;  /* 0x0000001400007819 */ /* 0x000fe400000006ff */
[----:B------:R-:W-:-:S04]  /*9b40*/  LEA R3, R3, 0x3b800000, 0x17 ;  /* 0x3b80000003037811 */ /* 0x000fc800078eb8ff */
[----:B------:R-:W-:-:S07]  /*9b50*/  LOP3.LUT R4, R3, R0, R7, 0xfe, !PT ;  /* 0x0000000003047212 */ /* 0x000fce00078efe07 */
.L_x_2118:
[----:B------:R-:W-:Y:S05]  /*9b60*/  BSYNC.RECONVERGENT B0 ;  /* 0x0000000000007941 */ /* 0x000fea0003800200 */
.L_x_2117:
[----:B------:R-:W1:Y:S01]  /*9b70*/  F2I.S64.TRUNC R4, R4 ;  /* 0x0000000400047311 */ /* 0x000e62000020d900 */
[----:B------:R-:W-:Y:S05]  /*9b80*/  BRA `(.L_x_2102) ;  /* 0x00000004000c7947 */ /* 0x000fea0003800000 */
.L_x_2115:
        /* <DEDUP_REMOVED lines=21> */
.L_x_2124:
[----:B------:R-:W-:Y:S05]  /*9ce0*/  BSYNC.RECONVERGENT B1 ;  /* 0x0000000000017941 */ /* 0x000fea0003800200 */
.L_x_2123:
[----:B------:R-:W-:Y:S01]  /*9cf0*/  IMAD.SHL.U32 R0, R0, 0x200000, RZ ;  /* 0x0020000000007824 */ /* 0x000fe200078e00ff */
[----:B------:R-:W-:-:S04]  /*9d00*/  LEA R3, R3, 0x37800000, 0x17 ;  /* 0x3780000003037811 */ /* 0x000fc800078eb8ff */
[----:B------:R-:W-:-:S07]  /*9d10*/  LOP3.LUT R4, R3, R0, R7, 0xfe, !PT ;  /* 0x0000000003047212 */ /* 0x000fce00078efe07 */
.L_x_2122:
[----:B------:R-:W-:Y:S05]  /*9d20*/  BSYNC.RECONVERGENT B0 ;  /* 0x0000000000007941 */ /* 0x000fea0003800200 */
.L_x_2121:
[----:B------:R-:W1:Y:S01]  /*9d30*/  F2I.S64.TRUNC R4, R4 ;  /* 0x0000000400047311 */ /* 0x000e62000020d900 */
[----:B------:R-:W-:Y:S05]  /*9d40*/  BRA `(.L_x_2102) ;  /* 0x00000000009c7947 */ /* 0x000fea0003800000 */
.L_x_2114:
        /* <DEDUP_REMOVED lines=14> */
.L_x_2128:
[----:B------:R-:W-:Y:S05]  /*9e30*/  BSYNC.RECONVERGENT B0 ;  /* 0x0000000000007941 */ /* 0x000fea0003800200 */
.L_x_2127:
[----:B------:R-:W1:Y:S01]  /*9e40*/  F2I.S64.TRUNC R4, R4 ;  /* 0x0000000400047311 */ /* 0x000e62000020d900 */
[----:B------:R-:W-:Y:S05]  /*9e50*/  BRA `(.L_x_2102) ;  /* 0x0000000000587947 */ /* 0x000fea0003800000 */
.L_x_2101:
        /* <DEDUP_REMOVED lines=16> */
.L_x_2129:
[----:B------:R-:W-:Y:S01]  /*9f60*/  CS2R R4, SRZ ;  /* 0x0000000000047805 */ /* 0x000fe2000001ff00 */
[----:B------:R-:W-:Y:S06]  /*9f70*/  BRA `(.L_x_2102) ;  /* 0x0000000000107947 */ /* 0x000fec0003800000 */
.L_x_2126:
[----:B------:R1:W5:Y:S01]  /*9f80*/  LDG.E.64 R4, desc[UR36][R6.64] ;  /* 0x0000002406047981 */ /* 0x000362000c1e1b00 */
[----:B------:R-:W-:Y:S05]  /*9f90*/  BRA `(.L_x_2102) ;  /* 0x0000000000087947 */ /* 0x000fea0003800000 */
.L_x_2125:
[----:B------:R1:W5:Y:S01]  /*9fa0*/  LDG.E R4, desc[UR36][R6.64] ;  /* 0x0000002406047981 */ /* 0x000362000c1e1900 */
[----:B------:R-:W-:-:S07]  /*9fb0*/  MOV R5, RZ ;  /* 0x000000ff00057202 */ /* 0x000fce0000000f00 */
.L_x_2102:
[----:B-1----:R-:W1:Y:S01]  /*9fc0*/  LDC.64 R6, c[0x0][0x5a0] ;  /* 0x00016800ff067b82 */ /* 0x002e620000000a00 */
[----:B------:R-:W2:Y:S01]  /*9fd0*/  LDCU.64 UR4, c[0x0][0x598] ;  /* 0x0000b300ff0477ac */ /* 0x000ea20008000a00 */
[----:B------:R-:W-:Y:S01]  /*9fe0*/  IMAD.MOV.U32 R50, RZ, RZ, RZ ;  /* 0x000000ffff327224 */ /* 0x000fe200078e00ff */
[----:B------:R-:W-:Y:S01]  /*9ff0*/  MOV R48, RZ ;  /* 0x000000ff00307202 */ /* 0x000fe20000000f00 */
        /* <DEDUP_REMOVED lines=11> */
[----:B------:R-:W-:Y:S01]  /*a0b0*/  ISETP.GE.U32.AND.EX P0, PT, R7, RZ, PT, P0 ;  /* 0x000000ff0700720c */ /* 0x000fe20003f06100 */
[----:B------:R-:W-:Y:S01]  /*a0c0*/  IMAD.MOV.U32 R48, RZ, RZ, RZ ;  /* 0x000000ffff307224 */ /* 0x000fe200078e00ff */
[----:B------:R-:W-:-:S11]  /*a0d0*/  MOV R50, RZ ;  /* 0x000000ff00327202 */ /* 0x000fd60000000f00 */
[----:B------:R-:W-:Y:S05]  /*a0e0*/  @!P0 BRA `(.L_x_2131) ;  /* 0x00000004009c8947 */ /* 0x000fea0003800000 */
[----:B------:R-:W1:Y:S01]  /*a0f0*/  LDCU.64 UR4, c[0x0][0x5a8] ;  /* 0x0000b500ff0477ac */ /* 0x000e620008000a00 */
[----:B------:R-:W-:Y:S01]  /*a100*/  LOP3.LUT R4, R7, 0x7fffffff, RZ, 0xc0, !PT ;  /* 0x7fffffff07047812 */ /* 0x000fe200078ec0ff */
[----:B0-----:R-:W-:Y:S01]  /*a110*/  IMAD.WIDE.U32 R22, R18, 0x4, RZ ;  /* 0x0000000412167825 */ /* 0x001fe200078e00ff */
[----:B------:R-:W-:Y:S01]  /*a120*/  SHF.L.U32 R7, R19, 0x2, RZ ;  /* 0x0000000213077819 */ /* 0x000fe200000006ff */
[----:B------:R-:W4:Y:S01]  /*a130*/  LDCU.64 UR6, c[0x0][0x590] ;  /* 0x0000b200ff0677ac */ /* 0x000f220008000a00 */
[----:B------:R-:W-:Y:S01]  /*a140*/  LOP3.LUT R3, R6, 0xfffffff8, RZ, 0xc0, !PT ;  /* 0xfffffff806037812 */ /* 0x000fe200078ec0ff */
[----:B------:R-:W-:Y:S01]  /*a150*/  BSSY.RECONVERGENT B0, `(.L_x_2131) ;  /* 0x0000060000007945 */ /* 0x000fe20003800200 */
[----:B------:R-:W-:Y:S01]  /*a160*/  SHF.L.U64.HI R8, R18, 0x5, R19 ;  /* 0x0000000512087819 */ /* 0x000fe20000010213 */
[----:B------:R-:W-:Y:S01]  /*a170*/  IMAD.IADD R10, R23, 0x1, R7 ;  /* 0x00000001170a7824 */ /* 0x000fe200078e0207 */
[----:B------:R-:W-:Y:S01]  /*a180*/  MOV R48, RZ ;  /* 0x000000ff00307202 */ /* 0x000fe20000000f00 */
[----:B------:R-:W-:Y:S01]  /*a190*/  IMAD.MOV.U32 R50, RZ, RZ, RZ ;  /* 0x000000ffff327224 */ /* 0x000fe200078e00ff */
[----:B------:R-:W-:Y:S01]  /*a1a0*/  MOV R9, R3 ;  /* 0x0000000300097202 */ /* 0x000fe20000000f00 */
[----:B------:R-:W-:Y:S01]  /*a1b0*/  IMAD.MOV.U32 R7, RZ, RZ, R4 ;  /* 0x000000ffff077224 */ /* 0x000fe200078e0004 */
[----:B-1----:R-:W-:-:S04]  /*a1c0*/  UIADD3 UR4, UP0, UPT, UR4, 0x20, URZ ;  /* 0x0000002004047890 */ /* 0x002fc8000ff1e0ff */
[----:B------:R-:W-:Y:S01]  /*a1d0*/  UIADD3.X UR5, UPT, UPT, URZ, UR5, URZ, UP0, !UPT ;  /* 0x00000005ff057290 */ /* 0x000fe200087fe4ff */
[C---:B----4-:R-:W-:Y:S02]  /*a1e0*/  LEA R0, P0, R12.reuse, UR6, 0x2 ;  /* 0x000000060c007c11 */ /* 0x050fe4000f8010ff */
[----:B------:R-:W-:Y:S02]  /*a1f0*/  MOV R20, UR4 ;  /* 0x0000000400147c02 */ /* 0x000fe40008000f00 */
[----:B------:R-:W-:Y:S01]  /*a200*/  LEA.HI.X R5, R12, UR7, R15, 0x2, P0 ;  /* 0x000000070c057c11 */ /* 0x000fe200080f140f */
[----:B------:R-:W-:-:S08]  /*a210*/  IMAD.U32 R21, RZ, RZ, UR5 ;  /* 0x00000005ff157e24 */ /* 0x000fd0000f8e00ff */
.L_x_2132:
[----:B------:R-:W-:Y:S01]  /*a220*/  MOV R26, R0 ;  /* 0x00000000001a7202 */ /* 0x000fe20000000f00 */
[----:B------:R-:W-:Y:S01]  /*a230*/  IMAD.MOV.U32 R27, RZ, RZ, R5 ;  /* 0x000000ffff1b7224 */ /* 0x000fe200078e0005 */
[----:B------:R-:W-:Y:S01]  /*a240*/  IADD3 R28, P0, PT, R0, R22, RZ ;  /* 0x00000016001c7210 */ /* 0x000fe20007f1e0ff */
[----:B------:R-:W2:Y:S04]  /*a250*/  LDG.E.64 R36, desc[UR36][R20.64+-0x20] ;  /* 0xffffe02414247981 */ /* 0x000ea8000c1e1b00 */
[----:B------:R-:W3:Y:S01]  /*a260*/  LDG.E R46, desc[UR36][R26.64] ;  /* 0x000000241a2e7981 */ /* 0x000ee2000c1e1900 */
[----:B------:R-:W-:Y:S02]  /*a270*/  IADD3.X R29, PT, PT, R5, R10, RZ, P0, !PT ;  /* 0x0000000a051d7210 */ /* 0x000fe400007fe4ff */
[-C--:B------:R-:W-:Y:S01]  /*a280*/  IADD3 R38, P0, PT, R28, R22.reuse, RZ ;  /* 0x000000161c267210 */ /* 0x080fe20007f1e0ff */
[----:B------:R-:W4:Y:S04]  /*a290*/  LDG.E.64 R34, desc[UR36][R20.64+-0x18] ;  /* 0xffffe82414227981 */ /* 0x000f28000c1e1b00 */
[----:B------:R-:W4:Y:S01]  /*a2a0*/  LDG.E R11, desc[UR36][R28.64] ;  /* 0x000000241c0b7981 */ /* 0x000f22000c1e1900 */
[----:B------:R-:W-:Y:S01]  /*a2b0*/  IMAD.X R39, R29, 0x1, R10, P0 ;  /* 0x000000011d277824 */ /* 0x000fe200000e060a */
[----:B------:R-:W-:-:S02]  /*a2c0*/  IADD3 R24, P0, PT, R38, R22, RZ ;  /* 0x0000001626187210 */ /* 0x000fc40007f1e0ff */
[----:B------:R-:W5:Y:S04]  /*a2d0*/  LDG.E.64 R32, desc[UR36][R20.64+-0x10] ;  /* 0xfffff02414207981 */ /* 0x000f68000c1e1b00 */
[----:B------:R0:W5:Y:S01]  /*a2e0*/  LDG.E R51, desc[UR36][R38.64] ;  /* 0x0000002426337981 */ /* 0x000162000c1e1900 */
[----:B------:R-:W-:Y:S02]  /*a2f0*/  IADD3.X R25, PT, PT, R39, R10, RZ, P0, !PT ;  /* 0x0000000a27197210 */ /* 0x000fe400007fe4ff */
[-C--:B------:R-:W-:Y:S01]  /*a300*/  IADD3 R42, P0, PT, R24, R22.reuse, RZ ;  /* 0x00000016182a7210 */ /* 0x080fe20007f1e0ff */
[----:B------:R-:W5:Y:S04]  /*a310*/  LDG.E.64 R30, desc[UR36][R20.64+-0x8] ;  /* 0xfffff824141e7981 */ /* 0x000f68000c1e1b00 */
[----:B------:R-:W5:Y:S01]  /*a320*/  LDG.E R49, desc[UR36][R24.64] ;  /* 0x0000002418317981 */ /* 0x000f62000c1e1900 */
[----:B------:R-:W-:Y:S01]  /*a330*/  IMAD.X R43, R25, 0x1, R10, P0 ;  /* 0x00000001192b7824 */ /* 0x000fe200000e060a */
[----:B------:R-:W-:-:S02]  /*a340*/  IADD3 R44, P0, PT, R42, R22, RZ ;  /* 0x000000162a2c7210 */ /* 0x000fc40007f1e0ff */
[----:B------:R-:W5:Y:S04]  /*a350*/  LDG.E.64 R28, desc[UR36][R20.64] ;  /* 0x00000024141c7981 */ /* 0x000f68000c1e1b00 */
[----:B------:R-:W5:Y:S01]  /*a360*/  LDG.E R47, desc[UR36][R42.64] ;  /* 0x000000242a2f7981 */ /* 0x000f62000c1e1900 */
[----:B------:R-:W-:Y:S02]  /*a370*/  IADD3.X R45, PT, PT, R43, R10, RZ, P0, !PT ;  /* 0x0000000a2b2d7210 */ /* 0x000fe400007fe4ff */
[-C--:B0-----:R-:W-:Y:S01]  /*a380*/  IADD3 R38, P0, PT, R44, R22.reuse, RZ ;  /* 0x000000162c267210 */ /* 0x081fe20007f1e0ff */
[----:B------:R-:W5:Y:S04]  /*a390*/  LDG.E.64 R26, desc[UR36][R20.64+0x8] ;  /* 0x00000824141a7981 */ /* 0x000f68000c1e1b00 */
[----:B------:R-:W5:Y:S01]  /*a3a0*/  LDG.E R53, desc[UR36][R44.64] ;  /* 0x000000242c357981 */ /* 0x000f62000c1e1900 */
[----:B------:R-:W-:Y:S01]  /*a3b0*/  IMAD.X R39, R45, 0x1, R10, P0 ;  /* 0x000000012d277824 */ /* 0x000fe200000e060a */
[----:B------:R-:W-:-:S02]  /*a3c0*/  IADD3 R40, P0, PT, R38, R22, RZ ;  /* 0x0000001626287210 */ /* 0x000fc40007f1e0ff */
[----:B------:R-:W5:Y:S04]  /*a3d0*/  LDG.E.64 R24, desc[UR36][R20.64+0x10] ;  /* 0x0000102414187981 */ /* 0x000f68000c1e1b00 */
[----:B------:R0:W5:Y:S01]  /*a3e0*/  LDG.E R16, desc[UR36][R38.64] ;  /* 0x0000002426107981 */ /* 0x000162000c1e1900 */
[----:B------:R-:W-:-:S03]  /*a3f0*/  IADD3.X R41, PT, PT, R39, R10, RZ, P0, !PT ;  /* 0x0000000a27297210 */ /* 0x000fc600007fe4ff */
[----:B------:R1:W5:Y:S04]  /*a400*/  LDG.E.64 R42, desc[UR36][R20.64+0x18] ;  /* 0x00001824142a7981 */ /* 0x000368000c1e1b00 */
[----:B------:R-:W5:Y:S01]  /*a410*/  LDG.E R41, desc[UR36][R40.64] ;  /* 0x0000002428297981 */ /* 0x000f62000c1e1900 */
[----:B0-----:R-:W-:Y:S01]  /*a420*/  MOV R39, R48 ;  /* 0x0000003000277202 */ /* 0x001fe20000000f00 */
[----:B------:R-:W-:Y:S01]  /*a430*/  IMAD.MOV.U32 R38, RZ, RZ, R50 ;  /* 0x000000ffff267224 */ /* 0x000fe200078e0032 */
[----:B------:R-:W-:-:S04]  /*a440*/  IADD3 R9, P0, PT, R9, -0x8, RZ ;  /* 0xfffffff809097810 */ /* 0x000fc80007f1e0ff */
[----:B------:R-:W-:Y:S02]  /*a450*/  IADD3.X R7, PT, PT, R7, -0x1, RZ, P0, !PT ;  /* 0xffffffff07077810 */ /* 0x000fe400007fe4ff */
[----:B------:R-:W-:-:S04]  /*a460*/  ISETP.NE.U32.AND P0, PT, R9, RZ, PT ;  /* 0x000000ff0900720c */ /* 0x000fc80003f05070 */
[----:B------:R-:W-:Y:S02]  /*a470*/  ISETP.NE.AND.EX P0, PT, R7, RZ, PT, P0 ;  /* 0x000000ff0700720c */ /* 0x000fe40003f05300 */
[----:B------:R-:W-:Y:S02]  /*a480*/  LEA R0, P1, R18, R0, 0x5 ;  /* 0x0000000012007211 */ /* 0x000fe400078228ff */
[----:B-1----:R-:W-:Y:S02]  /*a490*/  IADD3 R20, P2, PT, R20, 0x40, RZ ;  /* 0x0000004014147810 */ /* 0x002fe40007f5e0ff */
[----:B------:R-:W-:Y:S02]  /*a4a0*/  IADD3.X R5, PT, PT, R5, R8, RZ, P1, !PT ;  /* 0x0000000805057210 */ /* 0x000fe40000ffe4ff */
[----:B------:R-:W-:Y:S02]  /*a4b0*/  IADD3.X R21, PT, PT, RZ, R21, RZ, P2, !PT ;  /* 0x00000015ff157210 */ /* 0x000fe400017fe4ff */
[----:B---3--:R-:W-:Y:S01]  /*a4c0*/  SHF.R.S32.HI R52, RZ, 0x1f, R46 ;  /* 0x0000001fff347819 */ /* 0x008fe2000001142e */
[----:B--2---:R-:W-:-:S02]  /*a4d0*/  IMAD R37, R37, R46, RZ ;  /* 0x0000002e25257224 */ /* 0x004fc400078e02ff */
[----:B------:R-:W-:-:S04]  /*a4e0*/  IMAD.WIDE.U32 R44, R36, R46, R38 ;  /* 0x0000002e242c7225 */ /* 0x000fc800078e0026 */
[----:B------:R-:W-:Y:S02]  /*a4f0*/  IMAD R37, R36, R52, R37 ;  /* 0x0000003424257224 */ /* 0x000fe400078e0225 */
[----:B----4-:R-:W-:Y:S02]  /*a500*/  IMAD R35, R35, R11, RZ ;  /* 0x0000000b23237224 */ /* 0x010fe400078e02ff */
[----:B------:R-:W-:Y:S01]  /*a510*/  IMAD.IADD R45, R45, 0x1, R37 ;  /* 0x000000012d2d7824 */ /* 0x000fe200078e0225 */
[----:B------:R-:W-:-:S05]  /*a520*/  SHF.R.S32.HI R37, RZ, 0x1f, R11 ;  /* 0x0000001fff257819 */ /* 0x000fca000001140b */
[C---:B------:R-:W-:Y:S02]  /*a530*/  IMAD R37, R34.reuse, R37, R35 ;  /* 0x0000002522257224 */ /* 0x040fe400078e0223 */
[----:B------:R-:W-:Y:S01]  /*a540*/  IMAD.WIDE.U32 R34, R34, R11, R44 ;  /* 0x0000000b22227225 */ /* 0x000fe200078e002c */
[----:B-----5:R-:W-:-:S03]  /*a550*/  SHF.R.S32.HI R11, RZ, 0x1f, R51 ;  /* 0x0000001fff0b7819 */ /* 0x020fc60000011433 */
[----:B------:R-:W-:Y:S01]  /*a560*/  IMAD R33, R33, R51, RZ ;  /* 0x0000003321217224 */ /* 0x000fe200078e02ff */
[----:B------:R-:W-:-:S03]  /*a570*/  IADD3 R35, PT, PT, R35, R37, RZ ;  /* 0x0000002523237210 */ /* 0x000fc60007ffe0ff */
        /* <DEDUP_REMOVED lines=26> */
[----:B------:R-:W-:-:S04]  /*a720*/  IMAD.WIDE.U32 R50, R42, R41, R24 ;  /* 0x000000292a327225 */ /* 0x000fc800078e0018 */
[----:B------:R-:W-:Y:S01]  /*a730*/  IMAD.IADD R48, R51, 0x1, R11 ;  /* 0x0000000133307824 */ /* 0x000fe200078e020b */
[----:B------:R-:W-:Y:S06]  /*a740*/  @P0 BRA `(.L_x_2132) ;  /* 0xfffffff800b40947 */ /* 0x000fec000383ffff */
[----:B------:R-:W-:Y:S05]  /*a750*/  BSYNC.RECONVERGENT B0 ;  /* 0x0000000000007941 */ /* 0x000fea0003800200 */
.L_x_2131:
        /* <DEDUP_REMOVED lines=9> */
[-C--:B0---4-:R-:W-:Y:S02]  /*a7f0*/  IMAD R0, R4, R18.reuse, RZ ;  /* 0x0000001204007224 */ /* 0x091fe400078e02ff */
[----:B------:R-:W-:Y:S01]  /*a800*/  IMAD.MOV.U32 R14, RZ, RZ, R12 ;  /* 0x000000ffff0e7224 */ /* 0x000fe200078e000c */
[----:B------:R-:W0:Y:S01]  /*a810*/  LDCU.64 UR4, c[0x0][0x5a8] ;  /* 0x0000b500ff0477ac */ /* 0x000e220008000a00 */
[C---:B------:R-:W-:Y:S02]  /*a820*/  IMAD R5, R3.reuse, R19, R0 ;  /* 0x0000001303057224 */ /* 0x040fe400078e0200 */
[----:B------:R-:W-:-:S05]  /*a830*/  IMAD.WIDE.U32 R8, R3, R18, R14 ;  /* 0x0000001203087225 */ /* 0x000fca00078e000e */
[----:B------:R-:W-:Y:S01]  /*a840*/  IADD3 R5, PT, PT, R9, R5, RZ ;  /* 0x0000000509057210 */ /* 0x000fe20007ffe0ff */
[----:B------:R-:W-:Y:S01]  /*a850*/  IMAD.SHL.U32 R9, R18, 0x4, RZ ;  /* 0x0000000412097824 */ /* 0x000fe200078e00ff */
[C---:B-1----:R-:W-:Y:S02]  /*a860*/  LEA R10, P1, R8.reuse, UR6, 0x2 ;  /* 0x00000006080a7c11 */ /* 0x042fe4000f8210ff */
[C---:B0-----:R-:W-:Y:S02]  /*a870*/  LEA R24, P0, R3.reuse, UR4, 0x3 ;  /* 0x0000000403187c11 */ /* 0x041fe4000f8018ff */
[----:B------:R-:W-:Y:S02]  /*a880*/  LEA.HI.X R11, R8, UR7, R5, 0x2, P1 ;  /* 0x00000007080b7c11 */ /* 0x000fe400088f1405 */
[----:B------:R-:W-:Y:S02]  /*a890*/  LEA.HI.X R25, R3, UR5, R4, 0x3, P0 ;  /* 0x0000000503197c11 */ /* 0x000fe400080f1c04 */
[----:B------:R-:W-:Y:S01]  /*a8a0*/  SHF.L.U64.HI R31, R18, 0x2, R19 ;  /* 0x00000002121f7819 */ /* 0x000fe20000010213 */
[----:B------:R-:W2:Y:S01]  /*a8b0*/  LDG.E R5, desc[UR36][R10.64] ;  /* 0x000000240a057981 */ /* 0x000ea2000c1e1900 */
[----:B------:R-:W-:-:S03]  /*a8c0*/  IADD3 R26, P0, PT, R10, R9, RZ ;  /* 0x000000090a1a7210 */ /* 0x000fc60007f1e0ff */
[----:B------:R-:W3:Y:S01]  /*a8d0*/  LDG.E.64 R22, desc[UR36][R24.64] ;  /* 0x0000002418167981 */ /* 0x000ee2000c1e1b00 */
[----:B------:R-:W-:Y:S02]  /*a8e0*/  IADD3.X R27, PT, PT, R11, R31, RZ, P0, !PT ;  /* 0x0000001f0b1b7210 */ /* 0x000fe400007fe4ff */
        /* <DEDUP_REMOVED lines=18> */
[----:B----4-:R-:W-:-:S03]  /*aa10*/  IMAD R0, R21, R7, RZ ;  /* 0x0000000715007224 */ /* 0x010fc600078e02ff */
[----:B------:R-:W-:Y:S01]  /*aa20*/  IADD3 R27, PT, PT, R27, R35, RZ ;  /* 0x000000231b1b7210 */ /* 0x000fe20007ffe0ff */
        /* <DEDUP_REMOVED lines=11> */
[----:B------:R-:W-:-:S05]  /*aae0*/  IMAD.WIDE.U32 R50, R10, R31, R8 ;  /* 0x0000001f0a327225 */ /* 0x000fca00078e0008 */
[----:B------:R-:W-:-:S07]  /*aaf0*/  IADD3 R48, PT, PT, R51, R5, RZ ;  /* 0x0000000533307210 */ /* 0x000fce0007ffe0ff */
.L_x_2133:
        /* <DEDUP_REMOVED lines=20> */
[----:B------:R-:W2:Y:S03]  /*ac40*/  LDG.E R5, desc[UR36][R20.64] ;  /* 0x0000002414057981 */ /* 0x000ea6000c1e1900 */
[----:B------:R-:W-:Y:S01]  /*ac50*/  LEA.HI.X R7, R18, R21, R19, 0x2, P1 ;  /* 0x0000001512077211 */ /* 0x000fe200008f1413 */
[----:B------:R-:W3:Y:S04]  /*ac60*/  LDG.E.64 R10, desc[UR36][R8.64] ;  /* 0x00000024080a7981 */ /* 0x000ee8000c1e1b00 */
[----:B------:R-:W4:Y:S04]  /*ac70*/  LDG.E.64 R22, desc[UR36][R8.64+0x8] ;  /* 0x0000082408167981 */ /* 0x000f28000c1e1b00 */
[----:B------:R-:W5:Y:S01]  /*ac80*/  LDG.E R7, desc[UR36][R6.64] ;  /* 0x0000002406077981 */ /* 0x000f62000c1e1900 */
[----:B------:R-:W-:-:S02]  /*ac90*/  MOV R51, R48 ;  /* 0x0000003000337202 */ /* 0x000fc40000000f00 */
        /* <DEDUP_REMOVED lines=12> */
.L_x_2134:
[----:B------:R-:W-:Y:S05]  /*ad60*/  @P0 BRA `(.L_x_2130) ;  /* 0x0000000000500947 */ /* 0x000fea0003800000 */
[----:B------:R-:W1:Y:S01]  /*ad70*/  LDCU.64 UR6, c[0x0][0x590] ;  /* 0x0000b200ff0677ac */ /* 0x000e620008000a00 */
[----:B------:R-:W-:Y:S01]  /*ad80*/  MOV R8, R12 ;  /* 0x0000000c00087202 */ /* 0x000fe20000000f00 */
[-C--:B0---4-:R-:W-:Y:S01]  /*ad90*/  IMAD R0, R4, R18.reuse, RZ ;  /* 0x0000001204007224 */ /* 0x091fe200078e02ff */
        /* <DEDUP_REMOVED lines=17> */
.L_x_2130:
[----:B------:R-:W1:Y:S01]  /*aeb0*/  LDCU.64 UR6, c[0x0][0x580] ;  /* 0x0000b000ff0677ac */ /* 0x000e620008000a00 */
[----:B------:R-:W-:Y:S01]  /*aec0*/  MOV R51, R48 ;  /* 0x0000003000337202 */ /* 0x000fe20000000f00 */
        /* <DEDUP_REMOVED lines=15> */
.L_x_2138:
[----:B------:R1:W-:Y:S01]  /*afc0*/  STG.E.U8 desc[UR36][R2.64], R50 ;  /* 0x0000003202007986 */ /* 0x0003e2000c101124 */
[----:B------:R-:W-:Y:S05]  /*afd0*/  BRA `(.L_x_2140) ;  /* 0x0000000c00347947 */ /* 0x000fea0003800000 */
.L_x_2137:
        /* <DEDUP_REMOVED lines=8> */
.L_x_2142:
[----:B------:R1:W-:Y:S01]  /*b060*/  STG.E desc[UR36][R2.64], R50 ;  /* 0x0000003202007986 */ /* 0x0003e2000c101924 */
[----:B------:R-:W-:Y:S05]  /*b070*/  BRA `(.L_x_2140) ;  /* 0x0000000c000c7947 */ /* 0x000fea0003800000 */
.L_x_2141:
[----:B------:R1:W-:Y:S01]  /*b080*/  STG.E.U16 desc[UR36][R2.64], R50 ;  /* 0x0000003202007986 */ /* 0x0003e2000c101524 */
[----:B------:R-:W-:Y:S05]  /*b090*/  BRA `(.L_x_2140) ;  /* 0x0000000c00047947 */ /* 0x000fea0003800000 */
.L_x_2136:
        /* <DEDUP_REMOVED lines=9> */
.L_x_2144:
[----:B----4-:R-:W1:Y:S02]  /*b130*/  I2F.S64 R0, R50 ;  /* 0x0000003200007312 */ /* 0x010e640000301400 */
[----:B-1----:R-:W-:-:S05]  /*b140*/  F2FP.F16.F32.PACK_AB R0, RZ, R0 ;  /* 0x00000000ff00723e */ /* 0x002fca00000000ff */
[----:B------:R1:W-:Y:S01]  /*b150*/  STG.E.U16 desc[UR36][R2.64], R0 ;  /* 0x0000000002007986 */ /* 0x0003e2000c101524 */
[----:B------:R-:W-:Y:S05]  /*b160*/  BRA `(.L_x_2140) ;  /* 0x0000000800d07947 */ /* 0x000fea0003800000 */
.L_x_2143:
        /* <DEDUP_REMOVED lines=10> */
.L_x_2146:
[----:B------:R-:W1:Y:S02]  /*b210*/  I2F.S64 R50, R50 ;  /* 0x0000003200327312 */ /* 0x000e640000301400 */
[----:B-1----:R-:W-:-:S04]  /*b220*/  F2FP.F16.F32.PACK_AB R5, RZ, R50 ;  /* 0x00000032ff05723e */ /* 0x002fc800000000ff */
[----:B------:R-:W-:-:S05]  /*b230*/  PRMT R5, R5, 0x5410, RZ ;  /* 0x0000541005057816 */ /* 0x000fca00000000ff */
[----:B------:R1:W-:Y:S01]  /*b240*/  STG.E desc[UR36][R2.64], R5 ;  /* 0x0000000502007986 */ /* 0x0003e2000c101924 */
[----:B------:R-:W-:Y:S05]  /*b250*/  BRA `(.L_x_2140) ;  /* 0x0000000800947947 */ /* 0x000fea0003800000 */
.L_x_2145:
[----:B------:R-:W1:Y:S02]  /*b260*/  I2F.F64.S64 R4, R50 ;  /* 0x0000003200047312 */ /* 0x000e640000301c00 */
[----:B-1----:R1:W-:Y:S01]  /*b270*/  STG.E.64 desc[UR36][R2.64], R4 ;  /* 0x0000000402007986 */ /* 0x0023e2000c101b24 */
[----:B------:R-:W-:Y:S05]  /*b280*/  BRA `(.L_x_2140) ;  /* 0x0000000800887947 */ /* 0x000fea0003800000 */
.L_x_2135:
        /* <DEDUP_REMOVED lines=12> */
.L_x_2150:
        /* <DEDUP_REMOVED lines=18> */
.L_x_2153:
[----:B------:R-:W-:-:S04]  /*b470*/  SHF.R.U32.HI R5, RZ, 0x18, R5 ;  /* 0x00000018ff057819 */ /* 0x000fc80000011605 */
[----:B------:R-:W-:-:S07]  /*b480*/  LOP3.LUT R0, R0, 0x80, R5, 0xf8, !PT ;  /* 0x0000008000007812 */ /* 0x000fce00078ef805 */
.L_x_2152:
[----:B------:R-:W-:Y:S05]  /*b490*/  BSYNC.RECONVERGENT B0 ;  /* 0x0000000000007941 */ /* 0x000fea0003800200 */
.L_x_2151:
[----:B------:R1:W-:Y:S01]  /*b4a0*/  STG.E.U8 desc[UR36][R2.64], R0 ;  /* 0x0000000002007986 */ /* 0x0003e2000c101124 */
[----:B------:R-:W-:Y:S05]  /*b4b0*/  BRA `(.L_x_2140) ;  /* 0x0000000400fc7947 */ /* 0x000fea0003800000 */
.L_x_2149:
        /* <DEDUP_REMOVED lines=18> */
.L_x_2156:
[----:B------:R-:W-:-:S04]  /*b5e0*/  SHF.R.U32.HI R5, RZ, 0x18, R5 ;  /* 0x00000018ff057819 */ /* 0x000fc80000011605 */
[----:B------:R-:W-:-:S07]  /*b5f0*/  LOP3.LUT R0, R0, 0x80, R5, 0xf8, !PT ;  /* 0x0000008000007812 */ /* 0x000fce00078ef805 */
.L_x_2155:
[----:B------:R-:W-:Y:S05]  /*b600*/  BSYNC.RECONVERGENT B0 ;  /* 0x0000000000007941 */ /* 0x000fea0003800200 */
.L_x_2154:
[----:B------:R1:W-:Y:S01]  /*b610*/  STG.E.U8 desc[UR36][R2.64], R0 ;  /* 0x0000000002007986 */ /* 0x0003e2000c101124 */
[----:B------:R-:W-:Y:S05]  /*b620*/  BRA `(.L_x_2140) ;  /* 0x0000000400a07947 */ /* 0x000fea0003800000 */
.L_x_2148:
        /* <DEDUP_REMOVED lines=22> */
.L_x_2158:
[----:B------:R1:W-:Y:S01]  /*b790*/  STG.E.64 desc[UR36][R2.64], R50 ;  /* 0x0000003202007986 */ /* 0x0003e2000c101b24 */
[----:B------:R-:W-:Y:S05]  /*b7a0*/  BRA `(.L_x_2140) ;  /* 0x0000000400407947 */ /* 0x000fea0003800000 */
.L_x_2157:
[----:B------:R1:W-:Y:S01]  /*b7b0*/  STG.E desc[UR36][R2.64], R50 ;  /* 0x0000003202007986 */ /* 0x0003e2000c101924 */
[----:B------:R-:W-:Y:S05]  /*b7c0*/  BRA `(.L_x_2140) ;  /* 0x0000000400387947 */ /* 0x000fea0003800000 */
.L_x_2147:
        /* <DEDUP_REMOVED lines=11> */
.L_x_2160:
[----:B------:R-:W1:Y:S01]  /*b880*/  I2F.F64.S64 R4, R50 ;  /* 0x0000003200047312 */ /* 0x000e620000301c00 */
[----:B------:R-:W-:-:S05]  /*b890*/  CS2R R6, SRZ ;  /* 0x0000000000067805 */ /* 0x000fca000001ff00 */
[----:B-1----:R1:W-:Y:S01]  /*b8a0*/  STG.E.128 desc[UR36][R2.64], R4 ;  /* 0x0000000402007986 */ /* 0x0023e2000c101d24 */
[----:B------:R-:W-:Y:S05]  /*b8b0*/  BRA `(.L_x_2140) ;  /* 0x0000000000fc7947 */ /* 0x000fea0003800000 */
.L_x_2159:
[----:B------:R-:W-:-:S09]  /*b8c0*/  UISETP.NE.AND UP0, UPT, UR4, 0xf, UPT ;  /* 0x0000000f0400788c */ /* 0x000fd2000bf05270 */
[----:B------:R-:W-:Y:S05]  /*b8d0*/  BRA.U !UP0, `(.L_x_2161) ;  /* 0x0000000108e87547 */ /* 0x000fea000b800000 */
[----:B------:R-:W-:-:S09]  /*b8e0*/  UISETP.NE.AND UP0, UPT, UR4, 0x17, UPT ;  /* 0x000000170400788c */ /* 0x000fd2000bf05270 */
[----:B------:R-:W-:Y:S05]  /*b8f0*/  BRA.U !UP0, `(.L_x_2162) ;  /* 0x0000000108907547 */ /* 0x000fea000b800000 */
[----:B------:R-:W-:-:S09]  /*b900*/  UISETP.NE.AND UP0, UPT, UR4, 0x18, UPT ;  /* 0x000000180400788c */ /* 0x000fd2000bf05270 */
[----:B------:R-:W-:Y:S05]  /*b910*/  BRA.U !UP0, `(.L_x_2163) ;  /* 0x0000000108447547 */ /* 0x000fea000b800000 */
.L_x_2139:
[----:B----4-:R-:W-:Y:S01]  /*b920*/  MOV R0, 0x0 ;  /* 0x0000000000007802 */ /* 0x010fe20000000f00 */
        /* <DEDUP_REMOVED lines=15> */
.L_x_2164:
[----:B------:R-:W-:Y:S05]  /*ba20*/  BRA `(.L_x_2140) ;  /* 0x0000000000a07947 */ /* 0x000fea0003800000 */
.L_x_2163:
        /* <DEDUP_REMOVED lines=13> */
.L_x_2166:
[----:B------:R-:W-:Y:S05]  /*bb00*/  BSYNC.RECONVERGENT B0 ;  /* 0x0000000000007941 */ /* 0x000fea0003800200 */
.L_x_2165:
[----:B------:R-:W-:-:S05]  /*bb10*/  LOP3.LUT R5, R0, 0x80, R5, 0xf8, !PT ;  /* 0x0000008000057812 */ /* 0x000fca00078ef805 */
[----:B------:R3:W-:Y:S01]  /*bb20*/  STG.E.U8 desc[UR36][R2.64], R5 ;  /* 0x0000000502007986 */ /* 0x0007e2000c101124 */
[----:B------:R-:W-:Y:S05]  /*bb30*/  BRA `(.L_x_2140) ;  /* 0x00000000005c7947 */ /* 0x000fea0003800000 */
.L_x_2162:
        /* <DEDUP_REMOVED lines=12> */
.L_x_2168:
[----:B----4-:R-:W-:Y:S01]  /*bc00*/  HFMA2 R0, -RZ, RZ, 0, 7.569789886474609375e-06 ;  /* 0x0000007fff007431 */ /* 0x010fe200000001ff */
[----:B------:R-:W-:-:S04]  /*bc10*/  ISETP.GT.U32.AND P0, PT, R4, 0x7f800000, PT ;  /* 0x7f8000000400780c */ /* 0x000fc80003f04070 */
[----:B------:R-:W-:-:S09]  /*bc20*/  SEL R0, R0, 0x7c, P0 ;  /* 0x0000007c00007807 */ /* 0x000fd20000000000 */
.L_x_2169:
[----:B------:R-:W-:Y:S05]  /*bc30*/  BSYNC.RECONVERGENT B0 ;  /* 0x0000000000007941 */ /* 0x000fea0003800200 */
.L_x_2167:
[----:B------:R-:W-:-:S04]  /*bc40*/  SHF.R.U32.HI R5, RZ, 0x18, R5 ;  /* 0x00000018ff057819 */ /* 0x000fc80000011605 */
[----:B------:R-:W-:-:S05]  /*bc50*/  LOP3.LUT R5, R0, 0x80, R5, 0xf8, !PT ;  /* 0x0000008000057812 */ /* 0x000fca00078ef805 */
[----:B------:R1:W-:Y:S01]  /*bc60*/  STG.E.U8 desc[UR36][R2.64], R5 ;  /* 0x0000000502007986 */ /* 0x0003e2000c101124 */
[----:B------:R-:W-:Y:S05]  /*bc70*/  BRA `(.L_x_2140) ;  /* 0x00000000000c7947 */ /* 0x000fea0003800000 */
.L_x_2161:
[----:B----4-:R-:W1:Y:S02]  /*bc80*/  I2F.S64 R0, R50 ;  /* 0x0000003200007312 */ /* 0x010e640000301400 */
[----:B-1----:R-:W-:-:S05]  /*bc90*/  F2FP.BF16.F32.PACK_AB R0, RZ, R0 ;  /* 0x00000000ff00723e */ /* 0x002fca00000010ff */
[----:B------:R1:W-:Y:S02]  /*bca0*/  STG.E.U16 desc[UR36][R2.64], R0 ;  /* 0x0000000002007986 */ /* 0x0003e4000c101524 */
.L_x_2140:
[----:B------:R-:W-:-:S07]  /*bcb0*/  VIADD R17, R17, 0x80 ;  /* 0x0000008011117836 */ /* 0x000fce0000000000 */
.L_x_2095:
[----:B------:R-:W-:Y:S05]  /*bcc0*/  BSYNC.RECONVERGENT B6 ;  /* 0x0000000000067941 */ /* 0x000fea0003800200 */
.L_x_2094:
        /* <DEDUP_REMOVED lines=306> */
.L_x_2170:
        /* <DEDUP_REMOVED lines=19> */
.L_x_2174:
[----:B------:R1:W5:Y:S01]  /*d120*/  LDG.E.U8 R2, desc[UR36][R4.64] ;  /* 0x0000002404027981 */ /* 0x000362000c1e1100 */
[----:B------:R-:W-:Y:S01]  /*d130*/  MOV R3, RZ ;  /* 0x000000ff00037202 */ /* 0x000fe20000000f00 */
[----:B------:R-:W-:Y:S06]  /*d140*/  BRA `(.L_x_2176) ;  /* 0x0000000c00407947 */ /* 0x000fec0003800000 */
.L_x_2173:
        /* <DEDUP_REMOVED lines=8> */
.L_x_2178:
[----:B------:R-:W2:Y:S02]  /*d1d0*/  LDG.E R2, desc[UR36][R4.64] ;  /* 0x0000002404027981 */ /* 0x000ea4000c1e1900 */
[----:B--2---:R-:W-:Y:S01]  /*d1e0*/  SHF.R.S32.HI R3, RZ, 0x1f, R2 ;  /* 0x0000001fff037819 */ /* 0x004fe20000011402 */
[----:B------:R-:W-:Y:S06]  /*d1f0*/  BRA `(.L_x_2176) ;  /* 0x0000000c00147947 */ /* 0x000fec0003800000 */
.L_x_2177:
[----:B------:R-:W2:Y:S02]  /*d200*/  LDG.E.S16 R2, desc[UR36][R4.64] ;  /* 0x0000002404027981 */ /* 0x000ea4000c1e1700 */
[----:B--2---:R-:W-:Y:S01]  /*d210*/  SHF.R.S32.HI R3, RZ, 0x1f, R2 ;  /* 0x0000001fff037819 */ /* 0x004fe20000011402 */
[----:B------:R-:W-:Y:S06]  /*d220*/  BRA `(.L_x_2176) ;  /* 0x0000000c00087947 */ /* 0x000fec0003800000 */
.L_x_2172:
        /* <DEDUP_REMOVED lines=9> */
.L_x_2180:
[----:B------:R-:W2:Y:S02]  /*d2c0*/  LDG.E.U16 R4, desc[UR36][R4.64] ;  /* 0x0000002404047981 */ /* 0x000ea4000c1e1500 */
[----:B--2---:R-:W-:-:S06]  /*d2d0*/  HADD2.F32 R2, -RZ, R4.H0_H0 ;  /* 0x20000004ff027230 */ /* 0x004fcc0000004100 */
[----:B------:R-:W1:Y:S01]  /*d2e0*/  F2I.S64.TRUNC R2, R2 ;  /* 0x0000000200027311 */ /* 0x000e62000020d900 */
[----:B------:R-:W-:Y:S05]  /*d2f0*/  BRA `(.L_x_2176) ;  /* 0x0000000800d47947 */ /* 0x000fea0003800000 */
.L_x_2179:
        /* <DEDUP_REMOVED lines=9> */
.L_x_2182:
[----:B------:R-:W2:Y:S02]  /*d390*/  LDG.E.U16 R4, desc[UR36][R4.64] ;  /* 0x0000002404047981 */ /* 0x000ea4000c1e1500 */
[----:B--2---:R-:W-:-:S06]  /*d3a0*/  HADD2.F32 R2, -RZ, R4.H0_H0 ;  /* 0x20000004ff027230 */ /* 0x004fcc0000004100 */
[----:B------:R-:W4:Y:S01]  /*d3b0*/  F2I.S64.TRUNC R2, R2 ;  /* 0x0000000200027311 */ /* 0x000f22000020d900 */
[----:B------:R-:W-:Y:S05]  /*d3c0*/  BRA `(.L_x_2176) ;  /* 0x0000000800a07947 */ /* 0x000fea0003800000 */
.L_x_2181:
[----:B------:R-:W2:Y:S02]  /*d3d0*/  LDG.E.64 R2, desc[UR36][R4.64] ;  /* 0x0000002404027981 */ /* 0x000ea4000c1e1b00 */
[----:B--2---:R-:W1:Y:S01]  /*d3e0*/  F2I.S64.F64.TRUNC R2, R2 ;  /* 0x0000000200027311 */ /* 0x004e62000030d900 */
[----:B------:R-:W-:Y:S05]  /*d3f0*/  BRA `(.L_x_2176) ;  /* 0x0000000800947947 */ /* 0x000fea0003800000 */
.L_x_2171:
        /* <DEDUP_REMOVED lines=13> */
.L_x_2185:
[----:B------:R-:W2:Y:S02]  /*d4d0*/  LDG.E.64 R2, desc[UR36][R4.64] ;  /* 0x0000002404027981 */ /* 0x000ea4000c1e1b00 */
[----:B--2---:R-:W1:Y:S01]  /*d4e0*/  F2I.S64.F64.TRUNC R2, R2 ;  /* 0x0000000200027311 */ /* 0x004e62000030d900 */
[----:B------:R-:W-:Y:S05]  /*d4f0*/  BRA `(.L_x_2176) ;  /* 0x0000000800547947 */ /* 0x000fea0003800000 */
.L_x_2184:
        /* <DEDUP_REMOVED lines=26> */
.L_x_2187:
        /* <DEDUP_REMOVED lines=13> */
.L_x_2186:
[----:B------:R-:W2:Y:S02]  /*d770*/  LDG.E.U16 R2, desc[UR36][R4.64] ;  /* 0x0000002404027981 */ /* 0x000ea4000c1e1500 */
[----:B--2---:R-:W-:-:S06]  /*d780*/  IMAD.U32 R2, R2, 0x10000, RZ ;  /* 0x0001000002027824 */ /* 0x004fcc00078e00ff */
[----:B------:R-:W1:Y:S01]  /*d790*/  F2I.S64.TRUNC R2, R2 ;  /* 0x0000000200027311 */ /* 0x000e62000020d900 */
[----:B------:R-:W-:Y:S05]  /*d7a0*/  BRA `(.L_x_2176) ;  /* 0x0000000400a87947 */ /* 0x000fea0003800000 */
.L_x_2183:
        /* <DEDUP_REMOVED lines=11> */
.L_x_2190:
        /* <DEDUP_REMOVED lines=21> */
.L_x_2194:
[----:B------:R-:W-:Y:S05]  /*d9b0*/  BSYNC.RECONVERGENT B1 ;  /* 0x0000000000017941 */ /* 0x000fea0003800200 */
.L_x_2193:
[----:B------:R-:W-:Y:S01]  /*d9c0*/  IMAD.SHL.U32 R0, R0, 0x100000, RZ ;  /* 0x0010000000007824 */ /* 0x000fe200078e00ff */
[----:B------:R-:W-:-:S04]  /*d9d0*/  LEA R2, R2, 0x3b800000, 0x17 ;  /* 0x3b80000002027811 */ /* 0x000fc800078eb8ff */
[----:B------:R-:W-:-:S07]  /*d9e0*/  LOP3.LUT R2, R2, R0, R7, 0xfe, !PT ;  /* 0x0000000002027212 */ /* 0x000fce00078efe07 */
.L_x_2192:
[----:B------:R-:W-:Y:S05]  /*d9f0*/  BSYNC.RECONVERGENT B0 ;  /* 0x0000000000007941 */ /* 0x000fea0003800200 */
.L_x_2191:
[----:B------:R-:W1:Y:S01]  /*da00*/  F2I.S64.TRUNC R2, R2 ;  /* 0x0000000200027311 */ /* 0x000e62000020d900 */
[----:B------:R-:W-:Y:S05]  /*da10*/  BRA `(.L_x_2176) ;  /* 0x00000004000c7947 */ /* 0x000fea0003800000 */
.L_x_2189:
        /* <DEDUP_REMOVED lines=21> */
.L_x_2198:
[----:B------:R-:W-:Y:S05]  /*db70*/  BSYNC.RECONVERGENT B1 ;  /* 0x0000000000017941 */ /* 0x000fea0003800200 */
.L_x_2197:
[----:B------:R-:W-:Y:S02]  /*db80*/  SHF.L.U32 R0, R0, 0x15, RZ ;  /* 0x0000001500007819 */ /* 0x000fe400000006ff */
[----:B------:R-:W-:-:S04]  /*db90*/  LEA R2, R2, 0x37800000, 0x17 ;  /* 0x3780000002027811 */ /* 0x000fc800078eb8ff */
[----:B------:R-:W-:-:S07]  /*dba0*/  LOP3.LUT R2, R2, R0, R7, 0xfe, !PT ;  /* 0x0000000002027212 */ /* 0x000fce00078efe07 */
.L_x_2196:
[----:B------:R-:W-:Y:S05]  /*dbb0*/  BSYNC.RECONVERGENT B0 ;  /* 0x0000000000007941 */ /* 0x000fea0003800200 */
.L_x_2195:
[----:B------:R-:W1:Y:S01]  /*dbc0*/  F2I.S64.TRUNC R2, R2 ;  /* 0x0000000200027311 */ /* 0x000e62000020d900 */
[----:B------:R-:W-:Y:S05]  /*dbd0*/  BRA `(.L_x_2176) ;  /* 0x00000000009c7947 */ /* 0x000fea0003800000 */
.L_x_2188:
        /* <DEDUP_REMOVED lines=14> */
.L_x_2202:
[----:B------:R-:W-:Y:S05]  /*dcc0*/  BSYNC.RECONVERGENT B0 ;  /* 0x0000000000007941 */ /* 0x000fea0003800200 */
.L_x_2201:
[----:B------:R-:W1:Y:S01]  /*dcd0*/  F2I.S64.TRUNC R2, R2 ;  /* 0x0000000200027311 */ /* 0x000e62000020d900 */
[----:B------:R-:W-:Y:S05]  /*dce0*/  BRA `(.L_x_2176) ;  /* 0x0000000000587947 */ /* 0x000fea0003800000 */
.L_x_2175:
[----:B------:R-:W-:Y:S01]  /*dcf0*/  MOV R0, 0x0 ;  /* 0x0000000000007802 */ /* 0x000fe20000000f00 */
[----:B------:R-:W1:Y:S01]  /*dd00*/  LDCU.64 UR4, c[0x4][0xf8] ;  /* 0x01001f00ff0477ac */ /* 0x000e620008000a00 */
[----:B------:R-:W-:Y:S02]  /*dd10*/  HFMA2 R8, -RZ, RZ, 0, 4.64916229248046875e-06 ;  /* 0x0000004eff087431 */ /* 0x000fe400000001ff */
        /* <DEDUP_REMOVED lines=13> */
.L_x_2203:
[----:B------:R-:W-:Y:S01]  /*ddf0*/  CS2R R2, SRZ ;  /* 0x0000000000027805 */ /* 0x000fe2000001ff00 */
[----:B------:R-:W-:Y:S06]  /*de00*/  BRA `(.L_x_2176) ;  /* 0x0000000000107947 */ /* 0x000fec0003800000 */
.L_x_2200:
[----:B------:R1:W5:Y:S01]  /*de10*/  LDG.E.64 R2, desc[UR36][R4.64] ;  /* 0x0000002404027981 */ /* 0x000362000c1e1b00 */
[----:B------:R-:W-:Y:S05]  /*de20*/  BRA `(.L_x_2176) ;  /* 0x0000000000087947 */ /* 0x000fea0003800000 */
.L_x_2199:
[----:B------:R1:W5:Y:S01]  /*de30*/  LDG.E R2, desc[UR36][R4.64] ;  /* 0x0000002404027981 */ /* 0x000362000c1e1900 */
[----:B------:R-:W-:-:S07]  /*de40*/  IMAD.MOV.U32 R3, RZ, RZ, RZ ;  /* 0x000000ffff037224 */ /* 0x000fce00078e00ff */
.L_x_2176:
[----:B------:R-:W0:Y:S01]  /*de50*/  LDC.64 R12, c[0x0][0x5a0] ;  /* 0x00016800ff0c7b82 */ /* 0x000e220000000a00 */
[----:B------:R-:W1:Y:S01]  /*de60*/  LDCU.64 UR4, c[0x0][0x598] ;  /* 0x0000b300ff0477ac */ /* 0x000e620008000a00 */
[----:B------:R-:W-:Y:S01]  /*de70*/  MOV R50, RZ ;  /* 0x000000ff00327202 */ /* 0x000fe20000000f00 */
[----:B------:R-:W-:Y:S02]  /*de80*/  IMAD.MOV.U32 R48, RZ, RZ, RZ ;  /* 0x000000ffff307224 */ /* 0x000fe400078e00ff */
        /* <DEDUP_REMOVED lines=11> */
[----:B------:R-:W-:Y:S01]  /*df40*/  ISETP.GE.U32.AND.EX P0, PT, R13, RZ, PT, P0 ;  /* 0x000000ff0d00720c */ /* 0x000fe20003f06100 */
[----:B------:R-:W-:Y:S01]  /*df50*/  IMAD.MOV.U32 R50, RZ, RZ, RZ ;  /* 0x000000ffff327224 */ /* 0x000fe200078e00ff */
[----:B------:R-:W-:-:S11]  /*df60*/  MOV R48, RZ ;  /* 0x000000ff00307202 */ /* 0x000fd60000000f00 */
[----:B------:R-:W-:Y:S05]  /*df70*/  @!P0 BRA `(.L_x_2205) ;  /* 0x0000000400948947 */ /* 0x000fea0003800000 */
[----:B------:R-:W1:Y:S01]  /*df80*/  LDCU.64 UR4, c[0x0][0x5a8] ;  /* 0x0000b500ff0477ac */ /* 0x000e620008000a00 */
[----:B0-----:R-:W-:Y:S01]  /*df90*/  IMAD.SHL.U32 R7, R21, 0x4, RZ ;  /* 0x0000000415077824 */ /* 0x001fe200078e00ff */
[----:B------:R-:W-:Y:S01]  /*dfa0*/  LOP3.LUT R0, R12, 0xfffffff8, RZ, 0xc0, !PT ;  /* 0xfffffff80c007812 */ /* 0x000fe200078ec0ff */
[C---:B------:R-:W-:Y:S01]  /*dfb0*/  IMAD.WIDE.U32 R24, R20.reuse, 0x4, RZ ;  /* 0x0000000414187825 */ /* 0x040fe200078e00ff */
[----:B------:R-:W0:Y:S01]  /*dfc0*/  LDCU.64 UR6, c[0x0][0x590] ;  /* 0x0000b200ff0677ac */ /* 0x000e220008000a00 */
[----:B------:R-:W-:Y:S01]  /*dfd0*/  LOP3.LUT R5, R13, 0x7fffffff, RZ, 0xc0, !PT ;  /* 0x7fffffff0d057812 */ /* 0x000fe200078ec0ff */
[----:B------:R-:W-:Y:S01]  /*dfe0*/  BSSY.RECONVERGENT B0, `(.L_x_2205) ;  /* 0x000005e000007945 */ /* 0x000fe20003800200 */
[----:B------:R-:W-:Y:S01]  /*dff0*/  SHF.L.U64.HI R6, R20, 0x5, R21 ;  /* 0x0000000514067819 */ /* 0x000fe20000010215 */
[----:B------:R-:W-:Y:S01]  /*e000*/  IMAD.MOV.U32 R48, RZ, RZ, RZ ;  /* 0x000000ffff307224 */ /* 0x000fe200078e00ff */
[----:B------:R-:W-:Y:S01]  /*e010*/  IADD3 R8, PT, PT, R25, R7, RZ ;  /* 0x0000000719087210 */ /* 0x000fe20007ffe0ff */
[----:B------:R-:W-:Y:S01]  /*e020*/  IMAD.MOV.U32 R7, RZ, RZ, R0 ;  /* 0x000000ffff077224 */ /* 0x000fe200078e0000 */
[----:B------:R-:W-:-:S02]  /*e030*/  MOV R50, RZ ;  /* 0x000000ff00327202 */ /* 0x000fc40000000f00 */
[----:B------:R-:W-:Y:S01]  /*e040*/  MOV R4, R5 ;  /* 0x0000000500047202 */ /* 0x000fe20000000f00 */
[----:B-1----:R-:W-:-:S04]  /*e050*/  UIADD3 UR4, UP0, UPT, UR4, 0x20, URZ ;  /* 0x0000002004047890 */ /* 0x002fc8000ff1e0ff */
[----:B------:R-:W-:Y:S01]  /*e060*/  UIADD3.X UR5, UPT, UPT, URZ, UR5, URZ, UP0, !UPT ;  /* 0x00000005ff057290 */ /* 0x000fe200087fe4ff */
[----:B0-----:R-:W-:Y:S01]  /*e070*/  LEA R2, P0, R14, UR6, 0x2 ;  /* 0x000000060e027c11 */ /* 0x001fe2000f8010ff */
[----:B------:R-:W-:-:S03]  /*e080*/  IMAD.U32 R22, RZ, RZ, UR4 ;  /* 0x00000004ff167e24 */ /* 0x000fc6000f8e00ff */
[----:B------:R-:W-:Y:S02]  /*e090*/  LEA.HI.X R3, R14, UR7, R19, 0x2, P0 ;  /* 0x000000070e037c11 */ /* 0x000fe400080f1413 */
[----:B------:R-:W-:-:S07]  /*e0a0*/  MOV R23, UR5 ;  /* 0x0000000500177c02 */ /* 0x000fce0008000f00 */
.L_x_2206:
[----:B------:R-:W2:Y:S01]  /*e0b0*/  LDG.E R53, desc[UR36][R2.64] ;  /* 0x0000002402357981 */ /* 0x000ea2000c1e1900 */
[----:B------:R-:W-:-:S03]  /*e0c0*/  IADD3 R26, P0, PT, R2, R24, RZ ;  /* 0x00000018021a7210 */ /* 0x000fc60007f1e0ff */
[----:B------:R-:W3:Y:S02]  /*e0d0*/  LDG.E.64 R38, desc[UR36][R22.64+-0x20] ;  /* 0xffffe02416267981 */ /* 0x000ee4000c1e1b00 */
[--C-:B------:R-:W-:Y:S01]  /*e0e0*/  IMAD.X R27, R3, 0x1, R8.reuse, P0 ;  /* 0x00000001031b7824 */ /* 0x100fe200000e0608 */
[----:B------:R-:W-:Y:S01]  /*e0f0*/  IADD3 R28, P0, PT, R26, R24, RZ ;  /* 0x000000181a1c7210 */ /* 0x000fe20007f1e0ff */
[----:B------:R-:W4:Y:S04]  /*e100*/  LDG.E.64 R36, desc[UR36][R22.64+-0x18] ;  /* 0xffffe82416247981 */ /* 0x000f28000c1e1b00 */
[----:B------:R-:W4:Y:S01]  /*e110*/  LDG.E R9, desc[UR36][R26.64] ;  /* 0x000000241a097981 */ /* 0x000f22000c1e1900 */
[----:B------:R-:W-:Y:S02]  /*e120*/  IADD3.X R29, PT, PT, R27, R8, RZ, P0, !PT ;  /* 0x000000081b1d7210 */ /* 0x000fe400007fe4ff */
[-C--:B------:R-:W-:Y:S01]  /*e130*/  IADD3 R42, P0, PT, R28, R24.reuse, RZ ;  /* 0x000000181c2a7210 */ /* 0x080fe20007f1e0ff */
[----:B------:R-:W5:Y:S04]  /*e140*/  LDG.E.64 R34, desc[UR36][R22.64+-0x10] ;  /* 0xfffff02416227981 */ /* 0x000f68000c1e1b00 */
[----:B------:R-:W5:Y:S01]  /*e150*/  LDG.E R13, desc[UR36][R28.64] ;  /* 0x000000241c0d7981 */ /* 0x000f62000c1e1900 */
        /* <DEDUP_REMOVED lines=13> */
[----:B0-----:R-:W-:Y:S01]  /*e230*/  IADD3 R42, P0, PT, R40, R24, RZ ;  /* 0x00000018282a7210 */ /* 0x001fe20007f1e0ff */
[----:B------:R-:W5:Y:S04]  /*e240*/  LDG.E.64 R26, desc[UR36][R22.64+0x10] ;  /* 0x00001024161a7981 */ /* 0x000f68000c1e1b00 */
[----:B------:R0:W5:Y:S01]  /*e250*/  LDG.E R51, desc[UR36][R40.64] ;  /* 0x0000002428337981 */ /* 0x000162000c1e1900 */
[----:B------:R-:W-:-:S03]  /*e260*/  IMAD.X R43, R41, 0x1, R8, P0 ;  /* 0x00000001292b7824 */ /* 0x000fc600000e0608 */
        /* <DEDUP_REMOVED lines=9> */
[----:B-1----:R-:W-:-:S03]  /*e300*/  IADD3 R22, P2, PT, R22, 0x40, RZ ;  /* 0x0000004016167810 */ /* 0x002fc60007f5e0ff */
[----:B------:R-:W-:Y:S02]  /*e310*/  IMAD.X R3, R3, 0x1, R6, P1 ;  /* 0x0000000103037824 */ /* 0x000fe400008e0606 */
[----:B------:R-:W-:Y:S01]  /*e320*/  IMAD.X R23, RZ, RZ, R23, P2 ;  /* 0x000000ffff177224 */ /* 0x000fe200010e0617 */
[----:B--2---:R-:W-:Y:S01]  /*e330*/  SHF.R.S32.HI R52, RZ, 0x1f, R53 ;  /* 0x0000001fff347819 */ /* 0x004fe20000011435 */
[-C--:B---3--:R-:W-:Y:S02]  /*e340*/  IMAD R39, R39, R53.reuse, RZ ;  /* 0x0000003527277224 */ /* 0x088fe400078e02ff */
[----:B------:R-:W-:-:S04]  /*e350*/  IMAD.WIDE.U32 R46, R38, R53, R40 ;  /* 0x00000035262e7225 */ /* 0x000fc800078e0028 */
[----:B------:R-:W-:Y:S02]  /*e360*/  IMAD R39, R38, R52, R39 ;  /* 0x0000003426277224 */ /* 0x000fe400078e0227 */
[----:B----4-:R-:W-:-:S03]  /*e370*/  IMAD R37, R37, R9, RZ ;  /* 0x0000000925257224 */ /* 0x010fc600078e02ff */
        /* <DEDUP_REMOVED lines=34> */
[----:B------:R-:W-:Y:S01]  /*e5a0*/  IADD3 R48, PT, PT, R51, R9, RZ ;  /* 0x0000000933307210 */ /* 0x000fe20007ffe0ff */
[----:B------:R-:W-:Y:S06]  /*e5b0*/  @P0 BRA `(.L_x_2206) ;  /* 0xfffffff800bc0947 */ /* 0x000fec000383ffff */
[----:B------:R-:W-:Y:S05]  /*e5c0*/  BSYNC.RECONVERGENT B0 ;  /* 0x0000000000007941 */ /* 0x000fea0003800200 */
.L_x_2205:
        /* <DEDUP_REMOVED lines=10> */
[-C--:B0-----:R-:W-:Y:S01]  /*e670*/  IMAD R4, R5, R20.reuse, RZ ;  /* 0x0000001405047224 */ /* 0x081fe200078e02ff */
[----:B------:R-:W0:Y:S03]  /*e680*/  LDCU.64 UR4, c[0x0][0x5a8] ;  /* 0x0000b500ff0477ac */ /* 0x000e260008000a00 */
[----:B------:R-:W-:-:S04]  /*e690*/  IMAD.WIDE.U32 R2, R0, R20, R18 ;  /* 0x0000001400027225 */ /* 0x000fc800078e0012 */
[----:B------:R-:W-:-:S04]  /*e6a0*/  IMAD R7, R0, R21, R4 ;  /* 0x0000001500077224 */ /* 0x000fc800078e0204 */
[----:B------:R-:W-:Y:S01]  /*e6b0*/  IMAD.IADD R3, R3, 0x1, R7 ;  /* 0x0000000103037824 */ /* 0x000fe200078e0207 */
[----:B-1----:R-:W-:Y:S02]  /*e6c0*/  LEA R6, P1, R2, UR6, 0x2 ;  /* 0x0000000602067c11 */ /* 0x002fe4000f8210ff */
[----:B0-----:R-:W-:Y:S02]  /*e6d0*/  LEA R22, P0, R0, UR4, 0x3 ;  /* 0x0000000400167c11 */ /* 0x001fe4000f8018ff */
[----:B------:R-:W-:Y:S02]  /*e6e0*/  LEA.HI.X R7, R2, UR7, R3, 0x2, P1 ;  /* 0x0000000702077c11 */ /* 0x000fe400088f1403 */
[----:B------:R-:W-:Y:S02]  /*e6f0*/  SHF.L.U32 R3, R20, 0x2, RZ ;  /* 0x0000000214037819 */ /* 0x000fe400000006ff */
[----:B------:R-:W-:Y:S01]  /*e700*/  LEA.HI.X R23, R0, UR5, R5, 0x3, P0 ;  /* 0x0000000500177c11 */ /* 0x000fe200080f1c05 */
[----:B------:R-:W2:Y:S01]  /*e710*/  LDG.E R13, desc[UR36][R6.64] ;  /* 0x00000024060d7981 */ /* 0x000ea2000c1e1900 */
[----:B------:R-:W-:-:S02]  /*e720*/  SHF.L.U64.HI R29, R20, 0x2, R21 ;  /* 0x00000002141d7819 */ /* 0x000fc40000010215 */
[-C--:B------:R-:W-:Y:S01]  /*e730*/  IADD3 R24, P0, PT, R6, R3.reuse, RZ ;  /* 0x0000000306187210 */ /* 0x080fe20007f1e0ff */
[----:B------:R-:W3:Y:S04]  /*e740*/  LDG.E.64 R10, desc[UR36][R22.64] ;  /* 0x00000024160a7981 */ /* 0x000ee8000c1e1b00 */
[----:B------:R-:W-:Y:S01]  /*e750*/  IMAD.X R25, R7, 0x1, R29, P0 ;  /* 0x0000000107197824 */ /* 0x000fe200000e061d */
[----:B------:R-:W4:Y:S01]  /*e760*/  LDG.E.64 R8, desc[UR36][R22.64+0x8] ;  /* 0x0000082416087981 */ /* 0x000f22000c1e1b00 */
[----:B------:R-:W-:-:S03]  /*e770*/  IADD3 R26, P0, PT, R24, R3, RZ ;  /* 0x00000003181a7210 */ /* 0x000fc60007f1e0ff */
[----:B------:R0:W5:Y:S01]  /*e780*/  LDG.E R31, desc[UR36][R24.64] ;  /* 0x00000024181f7981 */ /* 0x000162000c1e1900 */
[----:B------:R-:W-:Y:S02]  /*e790*/  IADD3.X R27, PT, PT, R25, R29, RZ, P0, !PT ;  /* 0x0000001d191b7210 */ /* 0x000fe400007fe4ff */
[----:B------:R-:W-:Y:S01]  /*e7a0*/  IADD3 R28, P0, PT, R26, R3, RZ ;  /* 0x000000031a1c7210 */ /* 0x000fe20007f1e0ff */
[----:B------:R-:W4:Y:S04]  /*e7b0*/  LDG.E.64 R6, desc[UR36][R22.64+0x18] ;  /* 0x0000182416067981 */ /* 0x000f28000c1e1b00 */
[----:B------:R-:W4:Y:S01]  /*e7c0*/  LDG.E R33, desc[UR36][R26.64] ;  /* 0x000000241a217981 */ /* 0x000f22000c1e1900 */
[----:B------:R-:W-:-:S03]  /*e7d0*/  IMAD.X R29, R27, 0x1, R29, P0 ;  /* 0x000000011b1d7824 */ /* 0x000fc600000e061d */
[----:B------:R-:W4:Y:S04]  /*e7e0*/  LDG.E.64 R2, desc[UR36][R22.64+0x10] ;  /* 0x0000102416027981 */ /* 0x000f28000c1e1b00 */
[----:B------:R-:W4:Y:S01]  /*e7f0*/  LDG.E R29, desc[UR36][R28.64] ;  /* 0x000000241c1d7981 */ /* 0x000f22000c1e1900 */
[----:B------:R-:W-:Y:S02]  /*e800*/  MOV R51, R48 ;  /* 0x0000003000337202 */ /* 0x000fe40000000f00 */
[----:B------:R-:W-:-:S04]  /*e810*/  IADD3 R0, P0, PT, R0, 0x4, RZ ;  /* 0x0000000400007810 */ /* 0x000fc80007f1e0ff */
[----:B------:R-:W-:Y:S02]  /*e820*/  IADD3.X R5, PT, PT, RZ, R5, RZ, P0, !PT ;  /* 0x00000005ff057210 */ /* 0x000fe400007fe4ff */
        /* <DEDUP_REMOVED lines=19> */
[----:B------:R-:W-:-:S07]  /*e960*/  IMAD.IADD R48, R51, 0x1, R9 ;  /* 0x0000000133307824 */ /* 0x000fce00078e0209 */
.L_x_2207:
        /* <DEDUP_REMOVED lines=20> */
[----:B------:R-:W2:Y:S04]  /*eab0*/  LDG.E R23, desc[UR36][R10.64] ;  /* 0x000000240a177981 */ /* 0x000ea8000c1e1900 */
[----:B------:R-:W3:Y:S01]  /*eac0*/  LDG.E.64 R8, desc[UR36][R6.64] ;  /* 0x0000002406087981 */ /* 0x000ee2000c1e1b00 */
[----:B------:R-:W-:-:S03]  /*ead0*/  LEA.HI.X R3, R20, R11, R21, 0x2, P1 ;  /* 0x0000000b14037211 */ /* 0x000fc600008f1415 */
[----:B------:R-:W4:Y:S04]  /*eae0*/  LDG.E.64 R12, desc[UR36][R6.64+0x8] ;  /* 0x00000824060c7981 */ /* 0x000f28000c1e1b00 */
[----:B------:R-:W5:Y:S01]  /*eaf0*/  LDG.E R3, desc[UR36][R2.64] ;  /* 0x0000002402037981 */ /* 0x000f62000c1e1900 */
[----:B------:R-:W-:Y:S01]  /*eb00*/  IMAD.MOV.U32 R51, RZ, RZ, R48 ;  /* 0x000000ffff337224 */ /* 0x000fe200078e0030 */
[----:B------:R-:W-:-:S05]  /*eb10*/  IADD3 R0, P1, PT, R0, 0x2, RZ ;  /* 0x0000000200007810 */ /* 0x000fca0007f3e0ff */
[----:B------:R-:W-:Y:S01]  /*eb20*/  IMAD.X R5, RZ, RZ, R5, P1 ;  /* 0x000000ffff057224 */ /* 0x000fe200008e0605 */
[----:B--2---:R-:W-:Y:S01]  /*eb30*/  SHF.R.S32.HI R25, RZ, 0x1f, R23 ;  /* 0x0000001fff197819 */ /* 0x004fe20000011417 */
[-C--:B---3--:R-:W-:Y:S02]  /*eb40*/  IMAD R4, R9, R23.reuse, RZ ;  /* 0x0000001709047224 */ /* 0x088fe400078e02ff */
[----:B------:R-:W-:-:S04]  /*eb50*/  IMAD.WIDE.U32 R50, R8, R23, R50 ;  /* 0x0000001708327225 */ /* 0x000fc800078e0032 */
[----:B------:R-:W-:Y:S01]  /*eb60*/  IMAD R25, R8, R25, R4 ;  /* 0x0000001908197224 */ /* 0x000fe200078e0204 */
[----:B-----5:R-:W-:Y:S01]  /*eb70*/  SHF.R.S32.HI R9, RZ, 0x1f, R3 ;  /* 0x0000001fff097819 */ /* 0x020fe20000011403 */
[----:B----4-:R-:W-:-:S03]  /*eb80*/  IMAD R4, R13, R3, RZ ;  /* 0x000000030d047224 */ /* 0x010fc600078e02ff */
[----:B------:R-:W-:Y:S01]  /*eb90*/  IADD3 R51, PT, PT, R51, R25, RZ ;  /* 0x0000001933337210 */ /* 0x000fe20007ffe0ff */
[C---:B------:R-:W-:Y:S02]  /*eba0*/  IMAD R9, R12.reuse, R9, R4 ;  /* 0x000000090c097224 */ /* 0x040fe400078e0204 */
[----:B------:R-:W-:-:S05]  /*ebb0*/  IMAD.WIDE.U32 R50, R12, R3, R50 ;  /* 0x000000030c327225 */ /* 0x000fca00078e0032 */
[----:B------:R-:W-:-:S07]  /*ebc0*/  IADD3 R48, PT, PT, R51, R9, RZ ;  /* 0x0000000933307210 */ /* 0x000fce0007ffe0ff */
.L_x_2208:
        /* <DEDUP_REMOVED lines=14> */
[----:B------:R-:W3:Y:S01]  /*ecb0*/  LDG.E R5, desc[UR36][R4.64] ;  /* 0x0000002404057981 */ /* 0x000ee2000c1e1900 */
[----:B------:R-:W-:Y:S02]  /*ecc0*/  MOV R51, R48 ;  /* 0x0000003000337202 */ /* 0x000fe40000000f00 */
[----:B---3--:R-:W-:Y:S01]  /*ecd0*/  SHF.R.S32.HI R7, RZ, 0x1f, R5 ;  /* 0x0000001fff077819 */ /* 0x008fe20000011405 */
[-C--:B--2---:R-:W-:Y:S02]  /*ece0*/  IMAD R0, R3, R5.reuse, RZ ;  /* 0x0000000503007224 */ /* 0x084fe400078e02ff */
[----:B------:R-:W-:-:S04]  /*ecf0*/  IMAD.WIDE.U32 R50, R2, R5, R50 ;  /* 0x0000000502327225 */ /* 0x000fc800078e0032 */
[----:B------:R-:W-:-:S04]  /*ed00*/  IMAD R7, R2, R7, R0 ;  /* 0x0000000702077224 */ /* 0x000fc800078e0200 */
[----:B------:R-:W-:-:S07]  /*ed10*/  IMAD.IADD R48, R51, 0x1, R7 ;  /* 0x0000000133307824 */ /* 0x000fce00078e0207 */
.L_x_2204:
[----:B------:R-:W-:Y:S01]  /*ed20*/  UPRMT UR4, UR41, 0x9910, URZ ;  /* 0x0000991029047896 */ /* 0x000fe200080000ff */
[----:B------:R-:W-:-:S03]  /*ed30*/  MOV R51, R48 ;  /* 0x0000003000337202 */ /* 0x000fc60000000f00 */
        /* <DEDUP_REMOVED lines=12> */
.L_x_2212:
[----:B------:R-:W-:Y:S01]  /*ee00*/  STG.E.U8 desc[UR36][R16.64], R50 ;  /* 0x0000003210007986 */ /* 0x000fe2000c101124 */
[----:B------:R-:W-:Y:S05]  /*ee10*/  EXIT ;  /* 0x000000000000794d */ /* 0x000fea0003800000 */
.L_x_2211:
        /* <DEDUP_REMOVED lines=8> */
.L_x_2215:
[----:B------:R-:W-:Y:S01]  /*eea0*/  STG.E desc[UR36][R16.64], R50 ;  /* 0x0000003210007986 */ /* 0x000fe2000c101924 */
[----:B------:R-:W-:Y:S05]  /*eeb0*/  EXIT ;  /* 0x000000000000794d */ /* 0x000fea0003800000 */
.L_x_2214:
[----:B------:R-:W-:Y:S01]  /*eec0*/  STG.E.U16 desc[UR36][R16.64], R50 ;  /* 0x0000003210007986 */ /* 0x000fe2000c101524 */
[----:B------:R-:W-:Y:S05]  /*eed0*/  EXIT ;  /* 0x000000000000794d */ /* 0x000fea0003800000 */
.L_x_2210:
        /* <DEDUP_REMOVED lines=9> */
.L_x_2217:
[----:B------:R-:W1:Y:S02]  /*ef70*/  I2F.S64 R0, R50 ;  /* 0x0000003200007312 */ /* 0x000e640000301400 */
[----:B-1----:R-:W-:-:S05]  /*ef80*/  F2FP.F16.F32.PACK_AB R0, RZ, R0 ;  /* 0x00000000ff00723e */ /* 0x002fca00000000ff */
[----:B------:R-:W-:Y:S01]  /*ef90*/  STG.E.U16 desc[UR36][R16.64], R0 ;  /* 0x0000000010007986 */ /* 0x000fe2000c101524 */
[----:B------:R-:W-:Y:S05]  /*efa0*/  EXIT ;  /* 0x000000000000794d */ /* 0x000fea0003800000 */
.L_x_2216:
        /* <DEDUP_REMOVED lines=10> */
.L_x_2219:
[----:B------:R-:W1:Y:S02]  /*f050*/  I2F.S64 R50, R50 ;  /* 0x0000003200327312 */ /* 0x000e640000301400 */
[----:B-1----:R-:W-:-:S04]  /*f060*/  F2FP.F16.F32.PACK_AB R3, RZ, R50 ;  /* 0x00000032ff03723e */ /* 0x002fc800000000ff */
[----:B------:R-:W-:-:S05]  /*f070*/  PRMT R3, R3, 0x5410, RZ ;  /* 0x0000541003037816 */ /* 0x000fca00000000ff */
[----:B------:R-:W-:Y:S01]  /*f080*/  STG.E desc[UR36][R16.64], R3 ;  /* 0x0000000310007986 */ /* 0x000fe2000c101924 */
[----:B------:R-:W-:Y:S05]  /*f090*/  EXIT ;  /* 0x000000000000794d */ /* 0x000fea0003800000 */
.L_x_2218:
[----:B------:R-:W1:Y:S02]  /*f0a0*/  I2F.F64.S64 R2, R50 ;  /* 0x0000003200027312 */ /* 0x000e640000301c00 */
[----:B-1----:R-:W-:Y:S01]  /*f0b0*/  STG.E.64 desc[UR36][R16.64], R2 ;  /* 0x0000000210007986 */ /* 0x002fe2000c101b24 */
[----:B------:R-:W-:Y:S05]  /*f0c0*/  EXIT ;  /* 0x000000000000794d */ /* 0x000fea0003800000 */
.L_x_2209:
        /* <DEDUP_REMOVED lines=12> */
.L_x_2223:
        /* <DEDUP_REMOVED lines=17> */
.L_x_2226:
[----:B------:R-:W-:-:S04]  /*f2a0*/  SHF.R.U32.HI R3, RZ, 0x18, R3 ;  /* 0x00000018ff037819 */ /* 0x000fc80000011603 */
[----:B------:R-:W-:-:S04]  /*f2b0*/  LOP3.LUT R0, R0, 0x80, R3, 0xf8, !PT ;  /* 0x0000008000007812 */ /* 0x000fc800078ef803 */
[----:B------:R-:W-:-:S07]  /*f2c0*/  PRMT R8, R0, 0x7610, R8 ;  /* 0x0000761000087816 */ /* 0x000fce0000000008 */
.L_x_2225:
[----:B------:R-:W-:Y:S05]  /*f2d0*/  BSYNC.RECONVERGENT B0 ;  /* 0x0000000000007941 */ /* 0x000fea0003800200 */
.L_x_2224:
[----:B------:R-:W-:Y:S01]  /*f2e0*/  STG.E.U8 desc[UR36][R16.64], R8 ;  /* 0x0000000810007986 */ /* 0x000fe2000c101124 */
[----:B------:R-:W-:Y:S05]  /*f2f0*/  EXIT ;  /* 0x000000000000794d */ /* 0x000fea0003800000 */
.L_x_2222:
        /* <DEDUP_REMOVED lines=17> */
.L_x_2229:
[----:B------:R-:W-:-:S04]  /*f410*/  SHF.R.U32.HI R3, RZ, 0x18, R3 ;  /* 0x00000018ff037819 */ /* 0x000fc80000011603 */
[----:B------:R-:W-:-:S04]  /*f420*/  LOP3.LUT R0, R0, 0x80, R3, 0xf8, !PT ;  /* 0x0000008000007812 */ /* 0x000fc800078ef803 */
[----:B------:R-:W-:-:S07]  /*f430*/  PRMT R8, R0, 0x7610, R8 ;  /* 0x0000761000087816 */ /* 0x000fce0000000008 */
.L_x_2228:
[----:B------:R-:W-:Y:S05]  /*f440*/  BSYNC.RECONVERGENT B0 ;  /* 0x0000000000007941 */ /* 0x000fea0003800200 */
.L_x_2227:
[----:B------:R-:W-:Y:S01]  /*f450*/  STG.E.U8 desc[UR36][R16.64], R8 ;  /* 0x0000000810007986 */ /* 0x000fe2000c101124 */
[----:B------:R-:W-:Y:S05]  /*f460*/  EXIT ;  /* 0x000000000000794d */ /* 0x000fea0003800000 */
.L_x_2221:
        /* <DEDUP_REMOVED lines=22> */
.L_x_2231:
[----:B------:R-:W-:Y:S01]  /*f5d0*/  STG.E.64 desc[UR36][R16.64], R50 ;  /* 0x0000003210007986 */ /* 0x000fe2000c101b24 */
[----:B------:R-:W-:Y:S05]  /*f5e0*/  EXIT ;  /* 0x000000000000794d */ /* 0x000fea0003800000 */
.L_x_2230:
[----:B------:R-:W-:Y:S01]  /*f5f0*/  STG.E desc[UR36][R16.64], R50 ;  /* 0x0000003210007986 */ /* 0x000fe2000c101924 */
[----:B------:R-:W-:Y:S05]  /*f600*/  EXIT ;  /* 0x000000000000794d */ /* 0x000fea0003800000 */
.L_x_2220:
        /* <DEDUP_REMOVED lines=11> */
.L_x_2233:
[----:B------:R-:W1:Y:S01]  /*f6c0*/  I2F.F64.S64 R4, R50 ;  /* 0x0000003200047312 */ /* 0x000e620000301c00 */
[----:B------:R-:W-:-:S05]  /*f6d0*/  CS2R R6, SRZ ;  /* 0x0000000000067805 */ /* 0x000fca000001ff00 */
[----:B-1----:R-:W-:Y:S01]  /*f6e0*/  STG.E.128 desc[UR36][R16.64], R4 ;  /* 0x0000000410007986 */ /* 0x002fe2000c101d24 */
[----:B------:R-:W-:Y:S05]  /*f6f0*/  EXIT ;  /* 0x000000000000794d */ /* 0x000fea0003800000 */
.L_x_2232:
[----:B------:R-:W-:-:S09]  /*f700*/  UISETP.NE.AND UP0, UPT, UR4, 0xf, UPT ;  /* 0x0000000f0400788c */ /* 0x000fd2000bf05270 */
[----:B------:R-:W-:Y:S05]  /*f710*/  BRA.U !UP0, `(.L_x_2234) ;  /* 0x0000000108e87547 */ /* 0x000fea000b800000 */
[----:B------:R-:W-:-:S09]  /*f720*/  UISETP.NE.AND UP0, UPT, UR4, 0x17, UPT ;  /* 0x000000170400788c */ /* 0x000fd2000bf05270 */
[----:B------:R-:W-:Y:S05]  /*f730*/  BRA.U !UP0, `(.L_x_2235) ;  /* 0x0000000108907547 */ /* 0x000fea000b800000 */
[----:B------:R-:W-:-:S09]  /*f740*/  UISETP.NE.AND UP0, UPT, UR4, 0x18, UPT ;  /* 0x000000180400788c */ /* 0x000fd2000bf05270 */
[----:B------:R-:W-:Y:S05]  /*f750*/  BRA.U !UP0, `(.L_x_2236) ;  /* 0x0000000108447547 */ /* 0x000fea000b800000 */
.L_x_2213:
        /* <DEDUP_REMOVED lines=14> */
[----:B0-----:R-:W-:-:S07]  /*f840*/  LEPC R20, `(.L_x_2237) ;  /* 0x000000001014794e */ /* 0x001fce0000000000 */
[----:B---3--:R-:W-:Y:S05]  /*f850*/  CALL.ABS.NOINC R2 ;  /* 0x0000000002007343 */ /* 0x008fea0003c00000 */
.L_x_2237:
[----:B------:R-:W-:Y:S05]  /*f860*/  EXIT ;  /* 0x000000000000794d */ /* 0x000fea0003800000 */
.L_x_2236:
        /* <DEDUP_REMOVED lines=13> */
.L_x_2239:
[----:B------:R-:W-:Y:S05]  /*f940*/  BSYNC.RECONVERGENT B0 ;  /* 0x0000000000007941 */ /* 0x000fea0003800200 */
.L_x_2238:
[----:B------:R-:W-:-:S05]  /*f950*/  LOP3.LUT R3, R0, 0x80, R3, 0xf8, !PT ;  /* 0x0000008000037812 */ /* 0x000fca00078ef803 */
[----:B------:R-:W-:Y:S01]  /*f960*/  STG.E.U8 desc[UR36][R16.64], R3 ;  /* 0x0000000310007986 */ /* 0x000fe2000c101124 */
[----:B------:R-:W-:Y:S05]  /*f970*/  EXIT ;  /* 0x000000000000794d */ /* 0x000fea0003800000 */
.L_x_2235:
        /* <DEDUP_REMOVED lines=12> */
.L_x_2241:
[----:B------:R-:W-:Y:S01]  /*fa40*/  HFMA2 R0, -RZ, RZ, 0, 7.569789886474609375e-06 ;  /* 0x0000007fff007431 */ /* 0x000fe200000001ff */
[----:B------:R-:W-:-:S04]  /*fa50*/  ISETP.GT.U32.AND P0, PT, R2, 0x7f800000, PT ;  /* 0x7f8000000200780c */ /* 0x000fc80003f04070 */
[----:B------:R-:W-:-:S09]  /*fa60*/  SEL R0, R0, 0x7c, P0 ;  /* 0x0000007c00007807 */ /* 0x000fd20000000000 */
.L_x_2242:
[----:B------:R-:W-:Y:S05]  /*fa70*/  BSYNC.RECONVERGENT B0 ;  /* 0x0000000000007941 */ /* 0x000fea0003800200 */
.L_x_2240:
[----:B------:R-:W-:-:S04]  /*fa80*/  SHF.R.U32.HI R3, RZ, 0x18, R3 ;  /* 0x00000018ff037819 */ /* 0x000fc80000011603 */
[----:B------:R-:W-:-:S05]  /*fa90*/  LOP3.LUT R3, R0, 0x80, R3, 0xf8, !PT ;  /* 0x0000008000037812 */ /* 0x000fca00078ef803 */
[----:B------:R-:W-:Y:S01]  /*faa0*/  STG.E.U8 desc[UR36][R16.64], R3 ;  /* 0x0000000310007986 */ /* 0x000fe2000c101124 */
[----:B------:R-:W-:Y:S05]  /*fab0*/  EXIT ;  /* 0x000000000000794d */ /* 0x000fea0003800000 */
.L_x_2234:
[----:B------:R-:W1:Y:S02]  /*fac0*/  I2F.S64 R0, R50 ;  /* 0x0000003200007312 */ /* 0x000e640000301400 */
[----:B-1----:R-:W-:-:S05]  /*fad0*/  F2FP.BF16.F32.PACK_AB R0, RZ, R0 ;  /* 0x00000000ff00723e */ /* 0x002fca00000010ff */
[----:B------:R-:W-:Y:S01]  /*fae0*/  STG.E.U16 desc[UR36][R16.64], R0 ;  /* 0x0000000010007986 */ /* 0x000fe2000c101524 */
[----:B------:R-:W-:Y:S05]  /*faf0*/  EXIT ;  /* 0x000000000000794d */ /* 0x000fea0003800000 */
.L_x_2243:
        /* <DEDUP_REMOVED lines=16> */
.L_x_3894:


//--------------------- .text._ZN2at6native27unrolled_elementwise_kernelIZZNS0_61_GLOBAL__N__ae8afa13_23_FlattenIndicesKernel_cu_7dd49032_311621_flatten_indices_implINS2_18CUDAKernelLauncherEiLl0EEENS_6TensorERKS5_N3c108ArrayRefIlEEENKUlvE0_clEvEUllE_St5arrayIPcLm2EELi4E23TrivialOffsetCalculatorILi1EjESH_NS0_6memory12LoadWithCastILi1EEENSI_13StoreWithCastILi1EEEEEviT_T0_T2_T3_T4_T5_ --------------------------
	.section	.text._ZN2at6native27unrolled_elementwise_kernelIZZNS0_61_GLOBAL__N__ae8afa13_23_FlattenIndicesKernel_cu_7dd49032_311621_flatten_indices_implINS2_18CUDAKernelLauncherEiLl0EEENS_6TensorERKS5_N3c108ArrayRefIlEEENKUlvE0_clEvEUllE_St5arrayIPcLm2EELi4E23TrivialOffsetCalculatorILi1EjESH_NS0_6memory12LoadWithCastILi1EEENSI_13StoreWithCastILi1EEEEEviT_T0_T2_T3_T4_T5_,"ax",@progbits
	.align	128
        .global         _ZN2at6native27unrolled_elementwise_kernelIZZNS0_61_GLOBAL__N__ae8afa13_23_FlattenIndicesKernel_cu_7dd49032_311621_flatten_indices_implINS2_18CUDAKernelLauncherEiLl0EEENS_6TensorERKS5_N3c108ArrayRefIlEEENKUlvE0_clEvEUllE_St5arrayIPcLm2EELi4E23TrivialOffsetCalculatorILi1EjESH_NS0_6memory12LoadWithCastILi1EEENSI_13StoreWithCastILi1EEEEEviT_T0_T2_T3_T4_T5_
        .type           _ZN2at6native27unrolled_elementwise_kernelIZZNS0_61_GLOBAL__N__ae8afa13_23_FlattenIndicesKernel_cu_7dd49032_311621_flatten_indices_implINS2_18CUDAKernelLauncherEiLl0EEENS_6TensorERKS5_N3c108ArrayRefIlEEENKUlvE0_clEvEUllE_St5arrayIPcLm2EELi4E23TrivialOffsetCalculatorILi1EjESH_NS0_6memory12LoadWithCastILi1EEENSI_13StoreWithCastILi1EEEEEviT_T0_T2_T3_T4_T5_,@function
        .size           _ZN2at6native27unrolled_elementwise_kernelIZZNS0_61_GLOBAL__N__ae8afa13_23_FlattenIndicesKernel_cu_7dd49032_311621_flatten_indices_implINS2_18CUDAKernelLauncherEiLl0EEENS_6TensorERKS5_N3c108ArrayRefIlEEENKUlvE0_clEvEUllE_St5arrayIPcLm2EELi4E23TrivialOffsetCalculatorILi1EjESH_NS0_6memory12LoadWithCastILi1EEENSI_13StoreWithCastILi1EEEEEviT_T0_T2_T3_T4_T5_,(.L_x_3895 - _ZN2at6native27unrolled_elementwise_kernelIZZNS0_61_GLOBAL__N__ae8afa13_23_FlattenIndicesKernel_cu_7dd49032_311621_flatten_indices_implINS2_18CUDAKernelLauncherEiLl0EEENS_6TensorERKS5_N3c108ArrayRefIlEEENKUlvE0_clEvEUllE_St5arrayIPcLm2EELi4E23TrivialOffsetCalculatorILi1EjESH_NS0_6memory12LoadWithCastILi1EEENSI_13StoreWithCastILi1EEEEEviT_T0_T2_T3_T4_T5_)
        .other          _ZN2at6native27unrolled_elementwise_kernelIZZNS0_61_GLOBAL__N__ae8afa13_23_FlattenIndicesKernel_cu_7dd49032_311621_flatten_indices_implINS2_18CUDAKernelLauncherEiLl0EEENS_6TensorERKS5_N3c108ArrayRefIlEEENKUlvE0_clEvEUllE_St5arrayIPcLm2EELi4E23TrivialOffsetCalculatorILi1EjESH_NS0_6memory12LoadWithCastILi1EEENSI_13StoreWithCastILi1EEEEEviT_T0_T2_T3_T4_T5_,@"STO_CUDA_ENTRY STV_DEFAULT"
_ZN2at6native27unrolled_elementwise_kernelIZZNS0_61_GLOBAL__N__ae8afa13_23_FlattenIndicesKernel_cu_7dd49032_311621_flatten_indices_implINS2_18CUDAKernelLauncherEiLl0EEENS_6TensorERKS5_N3c108ArrayRefIlEEENKUlvE0_clEvEUllE_St5arrayIPcLm2EELi4E23TrivialOffsetCalculatorILi1EjESH_NS0_6memory12LoadWithCastILi1EEENSI_13StoreWithCastILi1EEEEEviT_T0_T2_T3_T4_T5_:
.text._ZN2at6native27unrolled_elementwise_kernelIZZNS0_61_GLOBAL__N__ae8afa13_23_FlattenIndicesKernel_cu_7dd49032_311621_flatten_indices_implINS2_18CUDAKernelLauncherEiLl0EEENS_6TensorERKS5_N3c108ArrayRefIlEEENKUlvE0_clEvEUllE_St5arrayIPcLm2EELi4E23TrivialOffsetCalculatorILi1EjESH_NS0_6memory12LoadWithCastILi1EEENSI_13StoreWithCastILi1EEEEEviT_T0_T2_T3_T4_T5_:
        /* <DEDUP_REMOVED lines=32> */
.L_x_2249:
[----:B------:R1:W5:Y:S01]  /*0200*/  LDG.E.U8 R26, desc[UR36][R4.64] ;  /* 0x00000024041a7981 */ /* 0x000362000c1e1100 */
[----:B------:R-:W-:Y:S01]  /*0210*/  IMAD.MOV.U32 R27, RZ, RZ, RZ ;  /* 0x000000ffff1b7224 */ /* 0x000fe200078e00ff */
[----:B------:R-:W-:Y:S06]  /*0220*/  BRA `(.L_x_2251) ;  /* 0x0000000c00447947 */ /* 0x000fec0003800000 */
.L_x_2248:
        /* <DEDUP_REMOVED lines=8> */
.L_x_2253:
[----:B------:R-:W2:Y:S02]  /*02b0*/  LDG.E R26, desc[UR36][R4.64] ;  /* 0x00000024041a7981 */ /* 0x000ea4000c1e1900 */
[----:B--2---:R-:W-:Y:S01]  /*02c0*/  SHF.R.S32.HI R27, RZ, 0x1f, R26 ;  /* 0x0000001fff1b7819 */ /* 0x004fe2000001141a */
[----:B------:R-:W-:Y:S06]  /*02d0*/  BRA `(.L_x_2251) ;  /* 0x0000000c00187947 */ /* 0x000fec0003800000 */
.L_x_2252:
[----:B------:R-:W2:Y:S02]  /*02e0*/  LDG.E.S16 R26, desc[UR36][R4.64] ;  /* 0x00000024041a7981 */ /* 0x000ea4000c1e1700 */
[----:B--2---:R-:W-:Y:S01]  /*02f0*/  SHF.R.S32.HI R27, RZ, 0x1f, R26 ;  /* 0x0000001fff1b7819 */ /* 0x004fe2000001141a */
[----:B------:R-:W-:Y:S06]  /*0300*/  BRA `(.L_x_2251) ;  /* 0x0000000c000c7947 */ /* 0x000fec0003800000 */
.L_x_2247:
        /* <DEDUP_REMOVED lines=9> */
.L_x_2255:
[----:B------:R-:W2:Y:S02]  /*03a0*/  LDG.E.U16 R4, desc[UR36][R4.64] ;  /* 0x0000002404047981 */ /* 0x000ea4000c1e1500 */
[----:B--2---:R-:W-:-:S06]  /*03b0*/  HADD2.F32 R26, -RZ, R4.H0_H0 ;  /* 0x20000004ff1a7230 */ /* 0x004fcc0000004100 */
[----:B------:R-:W0:Y:S01]  /*03c0*/  F2I.S64.TRUNC R26, R26 ;  /* 0x0000001a001a7311 */ /* 0x000e22000020d900 */
[----:B------:R-:W-:Y:S05]  /*03d0*/  BRA `(.L_x_2251) ;  /* 0x0000000800d87947 */ /* 0x000fea0003800000 */
.L_x_2254:
        /* <DEDUP_REMOVED lines=9> */
.L_x_2257:
[----:B------:R-:W2:Y:S02]  /*0470*/  LDG.E.U16 R4, desc[UR36][R4.64] ;  /* 0x0000002404047981 */ /* 0x000ea4000c1e1500 */
[----:B--2---:R-:W-:-:S06]  /*0480*/  HADD2.F32 R26, -RZ, R4.H0_H0 ;  /* 0x20000004ff1a7230 */ /* 0x004fcc0000004100 */
[----:B------:R-:W4:Y:S01]  /*0490*/  F2I.S64.TRUNC R26, R26 ;  /* 0x0000001a001a7311 */ /* 0x000f22000020d900 */
[----:B------:R-:W-:Y:S05]  /*04a0*/  BRA `(.L_x_2251) ;  /* 0x0000000800a47947 */ /* 0x000fea0003800000 */
.L_x_2256:
[----:B------:R-:W2:Y:S02]  /*04b0*/  LDG.E.64 R4, desc[UR36][R4.64] ;  /* 0x0000002404047981 */ /* 0x000ea4000c1e1b00 */
[----:B--2---:R2:W3:Y:S01]  /*04c0*/  F2I.S64.F64.TRUNC R26, R4 ;  /* 0x00000004001a7311 */ /* 0x0044e2000030d900 */
[----:B------:R-:W-:Y:S05]  /*04d0*/  BRA `(.L_x_2251) ;  /* 0x0000000800987947 */ /* 0x000fea0003800000 */
.L_x_2246:
        /* <DEDUP_REMOVED lines=13> */
.L_x_2260:
[----:B------:R-:W2:Y:S02]  /*05b0*/  LDG.E.64 R4, desc[UR36][R4.64] ;  /* 0x0000002404047981 */ /* 0x000ea4000c1e1b00 */
[----:B--2---:R0:W1:Y:S01]  /*05c0*/  F2I.S64.F64.TRUNC R26, R4 ;  /* 0x00000004001a7311 */ /* 0x004062000030d900 */
[----:B------:R-:W-:Y:S05]  /*05d0*/  BRA `(.L_x_2251) ;  /* 0x0000000800587947 */ /* 0x000fea0003800000 */
.L_x_2259:
        /* <DEDUP_REMOVED lines=26> */
.L_x_2262:
        /* <DEDUP_REMOVED lines=14> */
.L_x_2261:
[----:B------:R-:W2:Y:S02]  /*0860*/  LDG.E.U16 R26, desc[UR36][R4.64] ;  /* 0x00000024041a7981 */ /* 0x000ea4000c1e1500 */
[----:B--2---:R-:W-:-:S06]  /*0870*/  IMAD.U32 R26, R26, 0x10000, RZ ;  /* 0x000100001a1a7824 */ /* 0x004fcc00078e00ff */
[----:B------:R-:W0:Y:S01]  /*0880*/  F2I.S64.TRUNC R26, R26 ;  /* 0x0000001a001a7311 */ /* 0x000e22000020d900 */
[----:B------:R-:W-:Y:S05]  /*0890*/  BRA `(.L_x_2251) ;  /* 0x0000000400a87947 */ /* 0x000fea0003800000 */
.L_x_2258:
        /* <DEDUP_REMOVED lines=11> */
.L_x_2265:
        /* <DEDUP_REMOVED lines=21> */
.L_x_2269:
[----:B------:R-:W-:Y:S05]  /*0aa0*/  BSYNC.RECONVERGENT B1 ;  /* 0x0000000000017941 */ /* 0x000fea0003800200 */
.L_x_2268:
[----:B------:R-:W-:Y:S01]  /*0ab0*/  IMAD.SHL.U32 R0, R0, 0x100000, RZ ;  /* 0x0010000000007824 */ /* 0x000fe200078e00ff */
[----:B------:R-:W-:-:S04]  /*0ac0*/  LEA R3, R3, 0x3b800000, 0x17 ;  /* 0x3b80000003037811 */ /* 0x000fc800078eb8ff */
[----:B------:R-:W-:-:S07]  /*0ad0*/  LOP3.LUT R26, R3, R0, R7, 0xfe, !PT ;  /* 0x00000000031a7212 */ /* 0x000fce00078efe07 */
.L_x_2267:
[----:B------:R-:W-:Y:S05]  /*0ae0*/  BSYNC.RECONVERGENT B0 ;  /* 0x0000000000007941 */ /* 0x000fea0003800200 */
.L_x_2266:
[----:B------:R-:W0:Y:S01]  /*0af0*/  F2I.S64.TRUNC R26, R26 ;  /* 0x0000001a001a7311 */ /* 0x000e22000020d900 */
[----:B------:R-:W-:Y:S05]  /*0b00*/  BRA `(.L_x_2251) ;  /* 0x00000004000c7947 */ /* 0x000fea0003800000 */
.L_x_2264:
        /* <DEDUP_REMOVED lines=21> */
.L_x_2273:
[----:B------:R-:W-:Y:S05]  /*0c60*/  BSYNC.RECONVERGENT B1 ;  /* 0x0000000000017941 */ /* 0x000fea0003800200 */
.L_x_2272:
[----:B------:R-:W-:Y:S01]  /*0c70*/  IMAD.SHL.U32 R0, R0, 0x200000, RZ ;  /* 0x0020000000007824 */ /* 0x000fe200078e00ff */
[----:B------:R-:W-:-:S04]  /*0c80*/  LEA R3, R3, 0x37800000, 0x17 ;  /* 0x3780000003037811 */ /* 0x000fc800078eb8ff */
[----:B------:R-:W-:-:S07]  /*0c90*/  LOP3.LUT R26, R3, R0, R7, 0xfe, !PT ;  /* 0x00000000031a7212 */ /* 0x000fce00078efe07 */
.L_x_2271:
[----:B------:R-:W-:Y:S05]  /*0ca0*/  BSYNC.RECONVERGENT B0 ;  /* 0x0000000000007941 */ /* 0x000fea0003800200 */
.L_x_2270:
[----:B------:R-:W0:Y:S01]  /*0cb0*/  F2I.S64.TRUNC R26, R26 ;  /* 0x0000001a001a7311 */ /* 0x000e22000020d900 */
[----:B------:R-:W-:Y:S05]  /*0cc0*/  BRA `(.L_x_2251) ;  /* 0x00000000009c7947 */ /* 0x000fea0003800000 */
.L_x_2263:
[----:B------:R-:W-:-:S09]  /*0cd0*/  UISETP.NE.AND UP0, UPT, UR4, 0x1c, UPT ;  /* 0x0000001c0400788c */ /* 0x000fd2000bf05270 */
[----:B------:R-:W-:Y:S05]  /*0ce0*/  BRA.U !UP0, `(.L_x_2274) ;  /* 0x00000001088c7547 */ /* 0x000fea000b800000 */
[----:B------:R-:W-:-:S09]  /*0cf0*/  UISETP.NE.AND UP0, UPT, UR4, 0x1d, UPT ;  /* 0x0000001d0400788c */ /* 0x000fd2000bf05270 */
[----:B------:R-:W-:Y:S05]  /*0d00*/  BRA.U !UP0, `(.L_x_2275) ;  /* 0x00000001087c7547 */ /* 0x000fea000b800000 */
[----:B------:R-:W-:-:S09]  /*0d10*/  UISETP.NE.AND UP0, UPT, UR4, 0x2c, UPT ;  /* 0x0000002c0400788c */ /* 0x000fd2000bf05270 */
[----:B------:R-:W-:Y:S05]  /*0d20*/  BRA.U !UP0, `(.L_x_2276) ;  /* 0x0000000108487547 */ /* 0x000fea000b800000 */
.L_x_2250:
        /* <DEDUP_REMOVED lines=16> */
.L_x_2277:
[----:B------:R-:W-:Y:S01]  /*0e30*/  CS2R R26, SRZ ;  /* 0x00000000001a7805 */ /* 0x000fe2000001ff00 */
[----:B------:R-:W-:Y:S06]  /*0e40*/  BRA `(.L_x_2251) ;  /* 0x00000000003c7947 */ /* 0x000fec0003800000 */
.L_x_2276:
        /* <DEDUP_REMOVED lines=8> */
.L_x_2279:
[----:B------:R-:W-:Y:S05]  /*0ed0*/  BSYNC.RECONVERGENT B0 ;  /* 0x0000000000007941 */ /* 0x000fea0003800200 */
.L_x_2278:
[----:B------:R-:W0:Y:S01]  /*0ee0*/  F2I.S64.TRUNC R26, R26 ;  /* 0x0000001a001a7311 */ /* 0x000e22000020d900 */
[----:B------:R-:W-:Y:S05]  /*0ef0*/  BRA `(.L_x_2251) ;  /* 0x0000000000107947 */ /* 0x000fea0003800000 */
.L_x_2275:
[----:B------:R0:W5:Y:S01]  /*0f00*/  LDG.E.64 R26, desc[UR36][R4.64] ;  /* 0x00000024041a7981 */ /* 0x000162000c1e1b00 */
[----:B------:R-:W-:Y:S05]  /*0f10*/  BRA `(.L_x_2251) ;  /* 0x0000000000087947 */ /* 0x000fea0003800000 */
.L_x_2274:
[----:B------:R0:W5:Y:S01]  /*0f20*/  LDG.E R26, desc[UR36][R4.64] ;  /* 0x00000024041a7981 */ /* 0x000162000c1e1900 */
[----:B------:R-:W-:-:S07]  /*0f30*/  IMAD.MOV.U32 R27, RZ, RZ, RZ ;  /* 0x000000ffff1b7224 */ /* 0x000fce00078e00ff */
.L_x_2251:
[----:B------:R-:W-:-:S07]  /*0f40*/  VIADD R29, R17, 0x80 ;  /* 0x00000080111d7836 */ /* 0x000fce0000000000 */
.L_x_2245:
[----:B------:R-:W-:Y:S05]  /*0f50*/  BSYNC.RECONVERGENT B6 ;  /* 0x0000000000067941 */ /* 0x000fea0003800200 */
.L_x_2244:
        /* <DEDUP_REMOVED lines=24> */
.L_x_2285:
[----:B------:R0:W5:Y:S01]  /*10e0*/  LDG.E.U8 R24, desc[UR36][R4.64] ;  /* 0x0000002404187981 */ /* 0x000162000c1e1100 */
[----:B------:R-:W-:Y:S01]  /*10f0*/  IMAD.MOV.U32 R25, RZ, RZ, RZ ;  /* 0x000000ffff197224 */ /* 0x000fe200078e00ff */
[----:B------:R-:W-:Y:S06]  /*1100*/  BRA `(.L_x_2287) ;  /* 0x0000000c00447947 */ /* 0x000fec0003800000 */
.L_x_2284:
        /* <DEDUP_REMOVED lines=8> */
.L_x_2289:
[----:B------:R-:W2:Y:S02]  /*1190*/  LDG.E R24, desc[UR36][R4.64] ;  /* 0x0000002404187981 */ /* 0x000ea4000c1e1900 */
[----:B--2---:R-:W-:Y:S01]  /*11a0*/  SHF.R.S32.HI R25, RZ, 0x1f, R24 ;  /* 0x0000001fff197819 */ /* 0x004fe20000011418 */
[----:B------:R-:W-:Y:S06]  /*11b0*/  BRA `(.L_x_2287) ;  /* 0x0000000c00187947 */ /* 0x000fec0003800000 */
.L_x_2288:
[----:B------:R-:W2:Y:S02]  /*11c0*/  LDG.E.S16 R24, desc[UR36][R4.64] ;  /* 0x0000002404187981 */ /* 0x000ea4000c1e1700 */
[----:B--2---:R-:W-:Y:S01]  /*11d0*/  SHF.R.S32.HI R25, RZ, 0x1f, R24 ;  /* 0x0000001fff197819 */ /* 0x004fe20000011418 */
[----:B------:R-:W-:Y:S06]  /*11e0*/  BRA `(.L_x_2287) ;  /* 0x0000000c000c7947 */ /* 0x000fec0003800000 */
.L_x_2283:
        /* <DEDUP_REMOVED lines=9> */
.L_x_2291:
[----:B------:R-:W2:Y:S02]  /*1280*/  LDG.E.U16 R4, desc[UR36][R4.64] ;  /* 0x0000002404047981 */ /* 0x000ea4000c1e1500 */
[----:B--2---:R-:W-:-:S06]  /*1290*/  HADD2.F32 R24, -RZ, R4.H0_H0 ;  /* 0x20000004ff187230 */ /* 0x004fcc0000004100 */
[----:B------:R-:W0:Y:S01]  /*12a0*/  F2I.S64.TRUNC R24, R24 ;  /* 0x0000001800187311 */ /* 0x000e22000020d900 */
[----:B------:R-:W-:Y:S05]  /*12b0*/  BRA `(.L_x_2287) ;  /* 0x0000000800d87947 */ /* 0x000fea0003800000 */
.L_x_2290:
        /* <DEDUP_REMOVED lines=9> */
.L_x_2293:
[----:B------:R-:W2:Y:S02]  /*1350*/  LDG.E.U16 R4, desc[UR36][R4.64] ;  /* 0x0000002404047981 */ /* 0x000ea4000c1e1500 */
[----:B--2---:R-:W-:-:S06]  /*1360*/  HADD2.F32 R24, -RZ, R4.H0_H0 ;  /* 0x20000004ff187230 */ /* 0x004fcc0000004100 */
[----:B------:R-:W0:Y:S01]  /*1370*/  F2I.S64.TRUNC R24, R24 ;  /* 0x0000001800187311 */ /* 0x000e22000020d900 */
[----:B------:R-:W-:Y:S05]  /*1380*/  BRA `(.L_x_2287) ;  /* 0x0000000800a47947 */ /* 0x000fea0003800000 */
.L_x_2292:
[----:B------:R-:W2:Y:S02]  /*1390*/  LDG.E.64 R4, desc[UR36][R4.64] ;  /* 0x0000002404047981 */ /* 0x000ea4000c1e1b00 */
[----:B--2---:R0:W1:Y:S01]  /*13a0*/  F2I.S64.F64.TRUNC R24, R4 ;  /* 0x0000000400187311 */ /* 0x004062000030d900 */
[----:B------:R-:W-:Y:S05]  /*13b0*/  BRA `(.L_x_2287) ;  /* 0x0000000800987947 */ /* 0x000fea0003800000 */
.L_x_2282:
        /* <DEDUP_REMOVED lines=13> */
.L_x_2296:
[----:B------:R-:W2:Y:S02]  /*1490*/  LDG.E.64 R4, desc[UR36][R4.64] ;  /* 0x0000002404047981 */ /* 0x000ea4000c1e1b00 */
[----:B--2---:R0:W1:Y:S01]  /*14a0*/  F2I.S64.F64.TRUNC R24, R4 ;  /* 0x0000000400187311 */ /* 0x004062000030d900 */
[----:B------:R-:W-:Y:S05]  /*14b0*/  BRA `(.L_x_2287) ;  /* 0x0000000800587947 */ /* 0x000fea0003800000 */
.L_x_2295:
        /* <DEDUP_REMOVED lines=26> */
.L_x_2298:
        /* <DEDUP_REMOVED lines=14> */
.L_x_2297:
[----:B------:R-:W2:Y:S02]  /*1740*/  LDG.E.U16 R24, desc[UR36][R4.64] ;  /* 0x0000002404187981 */ /* 0x000ea4000c1e1500 */
[----:B--2---:R-:W-:-:S06]  /*1750*/  IMAD.U32 R24, R24, 0x10000, RZ ;  /* 0x0001000018187824 */ /* 0x004fcc00078e00ff */
[----:B------:R-:W0:Y:S01]  /*1760*/  F2I.S64.TRUNC R24, R24 ;  /* 0x0000001800187311 */ /* 0x000e22000020d900 */
[----:B------:R-:W-:Y:S05]  /*1770*/  BRA `(.L_x_2287) ;  /* 0x0000000400a87947 */ /* 0x000fea0003800000 */
.L_x_2294:
        /* <DEDUP_REMOVED lines=11> */
.L_x_2301:
        /* <DEDUP_REMOVED lines=21> */
.L_x_2305:
[----:B------:R-:W-:Y:S05]  /*1980*/  BSYNC.RECONVERGENT B1 ;  /* 0x0000000000017941 */ /* 0x000fea0003800200 */
.L_x_2304:
[----:B------:R-:W-:Y:S01]  /*1990*/  IMAD.SHL.U32 R0, R0, 0x100000, RZ ;  /* 0x0010000000007824 */ /* 0x000fe200078e00ff */
[----:B------:R-:W-:-:S04]  /*19a0*/  LEA R3, R3, 0x3b800000, 0x17 ;  /* 0x3b80000003037811 */ /* 0x000fc800078eb8ff */
[----:B------:R-:W-:-:S07]  /*19b0*/  LOP3.LUT R24, R3, R0, R7, 0xfe, !PT ;  /* 0x0000000003187212 */ /* 0x000fce00078efe07 */
.L_x_2303:
[----:B------:R-:W-:Y:S05]  /*19c0*/  BSYNC.RECONVERGENT B0 ;  /* 0x0000000000007941 */ /* 0x000fea0003800200 */
.L_x_2302:
[----:B------:R-:W0:Y:S01]  /*19d0*/  F2I.S64.TRUNC R24, R24 ;  /* 0x0000001800187311 */ /* 0x000e22000020d900 */
[----:B------:R-:W-:Y:S05]  /*19e0*/  BRA `(.L_x_2287) ;  /* 0x00000004000c7947 */ /* 0x000fea0003800000 */
.L_x_2300:
        /* <DEDUP_REMOVED lines=21> */
.L_x_2309:
[----:B------:R-:W-:Y:S05]  /*1b40*/  BSYNC.RECONVERGENT B1 ;  /* 0x0000000000017941 */ /* 0x000fea0003800200 */
.L_x_2308:
[----:B------:R-:W-:Y:S01]  /*1b50*/  IMAD.SHL.U32 R0, R0, 0x200000, RZ ;  /* 0x0020000000007824 */ /* 0x000fe200078e00ff */
[----:B------:R-:W-:-:S04]  /*1b60*/  LEA R3, R3, 0x37800000, 0x17 ;  /* 0x3780000003037811 */ /* 0x000fc800078eb8ff */
[----:B------:R-:W-:-:S07]  /*1b70*/  LOP3.LUT R24, R3, R0, R7, 0xfe, !PT ;  /* 0x0000000003187212 */ /* 0x000fce00078efe07 */
.L_x_2307:
[----:B------:R-:W-:Y:S05]  /*1b80*/  BSYNC.RECONVERGENT B0 ;  /* 0x0000000000007941 */ /* 0x000fea0003800200 */
.L_x_2306:
[----:B------:R-:W0:Y:S01]  /*1b90*/  F2I.S64.TRUNC R24, R24 ;  /* 0x0000001800187311 */ /* 0x000e22000020d900 */
[----:B------:R-:W-:Y:S05]  /*1ba0*/  BRA `(.L_x_2287) ;  /* 0x00000000009c7947 */ /* 0x000fea0003800000 */
.L_x_2299:
        /* <DEDUP_REMOVED lines=14> */
.L_x_2313:
[----:B------:R-:W-:Y:S05]  /*1c90*/  BSYNC.RECONVERGENT B0 ;  /* 0x0000000000007941 */ /* 0x000fea0003800200 */
.L_x_2312:
[----:B------:R-:W0:Y:S01]  /*1ca0*/  F2I.S64.TRUNC R24, R24 ;  /* 0x0000001800187311 */ /* 0x000e22000020d900 */
[----:B------:R-:W-:Y:S05]  /*1cb0*/  BRA `(.L_x_2287) ;  /* 0x0000000000587947 */ /* 0x000fea0003800000 */
.L_x_2286:
        /* <DEDUP_REMOVED lines=16> */
.L_x_2314:
[----:B------:R-:W-:Y:S01]  /*1dc0*/  CS2R R24, SRZ ;  /* 0x0000000000187805 */ /* 0x000fe2000001ff00 */
[----:B------:R-:W-:Y:S06]  /*1dd0*/  BRA `(.L_x_2287) ;  /* 0x0000000000107947 */ /* 0x000fec0003800000 */
.L_x_2311:
[----:B------:R0:W5:Y:S01]  /*1de0*/  LDG.E.64 R24, desc[UR36][R4.64] ;  /* 0x0000002404187981 */ /* 0x000162000c1e1b00 */
[----:B------:R-:W-:Y:S05]  /*1df0*/  BRA `(.L_x_2287) ;  /* 0x0000000000087947 */ /* 0x000fea0003800000 */
.L_x_2310:
[----:B------:R0:W5:Y:S01]  /*1e00*/  LDG.E R24, desc[UR36][R4.64] ;  /* 0x0000002404187981 */ /* 0x000162000c1e1900 */
[----:B------:R-:W-:-:S07]  /*1e10*/  IMAD.MOV.U32 R25, RZ, RZ, RZ ;  /* 0x000000ffff197224 */ /* 0x000fce00078e00ff */
.L_x_2287:
[----:B------:R-:W-:-:S07]  /*1e20*/  VIADD R29, R29, 0x80 ;  /* 0x000000801d1d7836 */ /* 0x000fce0000000000 */
.L_x_2281:
[----:B------:R-:W-:Y:S05]  /*1e30*/  BSYNC.RECONVERGENT B6 ;  /* 0x0000000000067941 */ /* 0x000fea0003800200 */
.L_x_2280:
        /* <DEDUP_REMOVED lines=24> */
.L_x_2320:
[----:B------:R0:W5:Y:S01]  /*1fc0*/  LDG.E.U8 R22, desc[UR36][R4.64] ;  /* 0x0000002404167981 */ /* 0x000162000c1e1100 */
[----:B------:R-:W-:Y:S01]  /*1fd0*/  IMAD.MOV.U32 R23, RZ, RZ, RZ ;  /* 0x000000ffff177224 */ /* 0x000fe200078e00ff */
[----:B------:R-:W-:Y:S06]  /*1fe0*/  BRA `(.L_x_2322) ;  /* 0x0000000c00447947 */ /* 0x000fec0003800000 */
.L_x_2319:
        /* <DEDUP_REMOVED lines=8> */
.L_x_2324:
[----:B------:R-:W2:Y:S02]  /*2070*/  LDG.E R22, desc[UR36][R4.64] ;  /* 0x0000002404167981 */ /* 0x000ea4000c1e1900 */
[----:B--2---:R-:W-:Y:S01]  /*2080*/  SHF.R.S32.HI R23, RZ, 0x1f, R22 ;  /* 0x0000001fff177819 */ /* 0x004fe20000011416 */
[----:B------:R-:W-:Y:S06]  /*2090*/  BRA `(.L_x_2322) ;  /* 0x0000000c00187947 */ /* 0x000fec0003800000 */
.L_x_2323:
[----:B------:R-:W2:Y:S02]  /*20a0*/  LDG.E.S16 R22, desc[UR36][R4.64] ;  /* 0x0000002404167981 */ /* 0x000ea4000c1e1700 */
[----:B--2---:R-:W-:Y:S01]  /*20b0*/  SHF.R.S32.HI R23, RZ, 0x1f, R22 ;  /* 0x0000001fff177819 */ /* 0x004fe20000011416 */
[----:B------:R-:W-:Y:S06]  /*20c0*/  BRA `(.L_x_2322) ;  /* 0x0000000c000c7947 */ /* 0x000fec0003800000 */
.L_x_2318:
        /* <DEDUP_REMOVED lines=9> */
.L_x_2326:
[----:B------:R-:W2:Y:S02]  /*2160*/  LDG.E.U16 R4, desc[UR36][R4.64] ;  /* 0x0000002404047981 */ /* 0x000ea4000c1e1500 */
[----:B--2---:R-:W-:-:S06]  /*2170*/  HADD2.F32 R22, -RZ, R4.H0_H0 ;  /* 0x20000004ff167230 */ /* 0x004fcc0000004100 */
[----:B------:R-:W0:Y:S01]  /*2180*/  F2I.S64.TRUNC R22, R22 ;  /* 0x0000001600167311 */ /* 0x000e22000020d900 */
[----:B------:R-:W-:Y:S05]  /*2190*/  BRA `(.L_x_2322) ;  /* 0x0000000800d87947 */ /* 0x000fea0003800000 */
.L_x_2325:
        /* <DEDUP_REMOVED lines=9> */
.L_x_2328:
[----:B------:R-:W2:Y:S02]  /*2230*/  LDG.E.U16 R4, desc[UR36][R4.64] ;  /* 0x0000002404047981 */ /* 0x000ea4000c1e1500 */
[----:B--2---:R-:W-:-:S06]  /*2240*/  HADD2.F32 R22, -RZ, R4.H0_H0 ;  /* 0x20000004ff167230 */ /* 0x004fcc0000004100 */
[----:B------:R-:W0:Y:S01]  /*2250*/  F2I.S64.TRUNC R22, R22 ;  /* 0x0000001600167311 */ /* 0x000e22000020d900 */
[----:B------:R-:W-:Y:S05]  /*2260*/  BRA `(.L_x_2322) ;  /* 0x0000000800a47947 */ /* 0x000fea0003800000 */
.L_x_2327:
[----:B------:R-:W2:Y:S02]  /*2270*/  LDG.E.64 R4, desc[UR36][R4.64] ;  /* 0x0000002404047981 */ /* 0x000ea4000c1e1b00 */
[----:B--2---:R0:W1:Y:S01]  /*2280*/  F2I.S64.F64.TRUNC R22, R4 ;  /* 0x0000000400167311 */ /* 0x004062000030d900 */
[----:B------:R-:W-:Y:S05]  /*2290*/  BRA `(.L_x_2322) ;  /* 0x0000000800987947 */ /* 0x000fea0003800000 */
.L_x_2317:
        /* <DEDUP_REMOVED lines=13> */
.L_x_2331:
[----:B------:R-:W2:Y:S02]  /*2370*/  LDG.E.64 R4, desc[UR36][R4.64] ;  /* 0x0000002404047981 */ /* 0x000ea4000c1e1b00 */
[----:B--2---:R0:W1:Y:S01]  /*2380*/  F2I.S64.F64.TRUNC R22, R4 ;  /* 0x0000000400167311 */ /* 0x004062000030d900 */
[----:B------:R-:W-:Y:S05]  /*2390*/  BRA `(.L_x_2322) ;  /* 0x0000000800587947 */ /* 0x000fea0003800000 */
.L_x_2330:
        /* <DEDUP_REMOVED lines=26> */
.L_x_2333:
        /* <DEDUP_REMOVED lines=14> */
.L_x_2332:
[----:B------:R-:W2:Y:S02]  /*2620*/  LDG.E.U16 R22, desc[UR36][R4.64] ;  /* 0x0000002404167981 */ /* 0x000ea4000c1e1500 */
[----:B--2---:R-:W-:-:S06]  /*2630*/  IMAD.U32 R22, R22, 0x10000, RZ ;  /* 0x0001000016167824 */ /* 0x004fcc00078e00ff */
[----:B------:R-:W0:Y:S01]  /*2640*/  F2I.S64.TRUNC R22, R22 ;  /* 0x0000001600167311 */ /* 0x000e22000020d900 */
[----:B------:R-:W-:Y:S05]  /*2650*/  BRA `(.L_x_2322) ;  /* 0x0000000400a87947 */ /* 0x000fea0003800000 */
.L_x_2329:
        /* <DEDUP_REMOVED lines=11> */
.L_x_2336:
        /* <DEDUP_REMOVED lines=21> */
.L_x_2340:
[----:B------:R-:W-:Y:S05]  /*2860*/  BSYNC.RECONVERGENT B1 ;  /* 0x0000000000017941 */ /* 0x000fea0003800200 */
.L_x_2339:
[----:B------:R-:W-:Y:S01]  /*2870*/  IMAD.SHL.U32 R0, R0, 0x100000, RZ ;  /* 0x0010000000007824 */ /* 0x000fe200078e00ff */
[----:B------:R-:W-:-:S04]  /*2880*/  LEA R3, R3, 0x3b800000, 0x17 ;  /* 0x3b80000003037811 */ /* 0x000fc800078eb8ff */
[----:B------:R-:W-:-:S07]  /*2890*/  LOP3.LUT R22, R3, R0, R7, 0xfe, !PT ;  /* 0x0000000003167212 */ /* 0x000fce00078efe07 */
.L_x_2338:
[----:B------:R-:W-:Y:S05]  /*28a0*/  BSYNC.RECONVERGENT B0 ;  /* 0x0000000000007941 */ /* 0x000fea0003800200 */
.L_x_2337:
[----:B------:R-:W1:Y:S01]  /*28b0*/  F2I.S64.TRUNC R22, R22 ;  /* 0x0000001600167311 */ /* 0x000e62000020d900 */
[----:B------:R-:W-:Y:S05]  /*28c0*/  BRA `(.L_x_2322) ;  /* 0x00000004000c7947 */ /* 0x000fea0003800000 */
.L_x_2335:
        /* <DEDUP_REMOVED lines=21> */
.L_x_2344:
[----:B------:R-:W-:Y:S05]  /*2a20*/  BSYNC.RECONVERGENT B1 ;  /* 0x0000000000017941 */ /* 0x000fea0003800200 */
.L_x_2343:
[----:B------:R-:W-:Y:S01]  /*2a30*/  IMAD.SHL.U32 R0, R0, 0x200000, RZ ;  /* 0x0020000000007824 */ /* 0x000fe200078e00ff */
[----:B------:R-:W-:-:S04]  /*2a40*/  LEA R3, R3, 0x37800000, 0x17 ;  /* 0x3780000003037811 */ /* 0x000fc800078eb8ff */
[----:B------:R-:W-:-:S07]  /*2a50*/  LOP3.LUT R22, R3, R0, R7, 0xfe, !PT ;  /* 0x0000000003167212 */ /* 0x000fce00078efe07 */
.L_x_2342:
[----:B------:R-:W-:Y:S05]  /*2a60*/  BSYNC.RECONVERGENT B0 ;  /* 0x0000000000007941 */ /* 0x000fea0003800200 */
.L_x_2341:
[----:B------:R-:W2:Y:S01]  /*2a70*/  F2I.S64.TRUNC R22, R22 ;  /* 0x0000001600167311 */ /* 0x000ea2000020d900 */
[----:B------:R-:W-:Y:S05]  /*2a80*/  BRA `(.L_x_2322) ;  /* 0x00000000009c7947 */ /* 0x000fea0003800000 */
.L_x_2334:
        /* <DEDUP_REMOVED lines=14> */
.L_x_2348:
[----:B------:R-:W-:Y:S05]  /*2b70*/  BSYNC.RECONVERGENT B0 ;  /* 0x0000000000007941 */ /* 0x000fea0003800200 */
.L_x_2347:
[----:B------:R-:W0:Y:S01]  /*2b80*/  F2I.S64.TRUNC R22, R22 ;  /* 0x0000001600167311 */ /* 0x000e22000020d900 */
[----:B------:R-:W-:Y:S05]  /*2b90*/  BRA `(.L_x_2322) ;  /* 0x0000000000587947 */ /* 0x000fea0003800000 */
.L_x_2321:
        /* <DEDUP_REMOVED lines=16> */
.L_x_2349:
[----:B------:R-:W-:Y:S01]  /*2ca0*/  CS2R R22, SRZ ;  /* 0x0000000000167805 */ /* 0x000fe2000001ff00 */
[----:B------:R-:W-:Y:S06]  /*2cb0*/  BRA `(.L_x_2322) ;  /* 0x0000000000107947 */ /* 0x000fec0003800000 */
.L_x_2346:
[----:B------:R0:W5:Y:S01]  /*2cc0*/  LDG.E.64 R22, desc[UR36][R4.64] ;  /* 0x0000002404167981 */ /* 0x000162000c1e1b00 */
[----:B------:R-:W-:Y:S05]  /*2cd0*/  BRA `(.L_x_2322) ;  /* 0x0000000000087947 */ /* 0x000fea0003800000 */
.L_x_2345:
[----:B------:R0:W5:Y:S01]  /*2ce0*/  LDG.E R22, desc[UR36][R4.64] ;  /* 0x0000002404167981 */ /* 0x000162000c1e1900 */
[----:B------:R-:W-:-:S07]  /*2cf0*/  IMAD.MOV.U32 R23, RZ, RZ, RZ ;  /* 0x000000ffff177224 */ /* 0x000fce00078e00ff */
.L_x_2322:
[----:B------:R-:W-:-:S07]  /*2d00*/  VIADD R29, R29, 0x80 ;  /* 0x000000801d1d7836 */ /* 0x000fce0000000000 */
.L_x_2316:
[----:B------:R-:W-:Y:S05]  /*2d10*/  BSYNC.RECONVERGENT B6 ;  /* 0x0000000000067941 */ /* 0x000fea0003800200 */
.L_x_2315:
        /* <DEDUP_REMOVED lines=24> */
.L_x_2355:
[----:B------:R0:W5:Y:S01]  /*2ea0*/  LDG.E.U8 R18, desc[UR36][R4.64] ;  /* 0x0000002404127981 */ /* 0x000162000c1e1100 */
[----:B------:R-:W-:Y:S01]  /*2eb0*/  IMAD.MOV.U32 R19, RZ, RZ, RZ ;  /* 0x000000ffff137224 */ /* 0x000fe200078e00ff */
[----:B------:R-:W-:Y:S06]  /*2ec0*/  BRA `(.L_x_2351) ;  /* 0x0000000c00407947 */ /* 0x000fec0003800000 */
.L_x_2354:
        /* <DEDUP_REMOVED lines=8> */
.L_x_2358:
[----:B------:R-:W2:Y:S02]  /*2f50*/  LDG.E R18, desc[UR36][R4.64] ;  /* 0x0000002404127981 */ /* 0x000ea4000c1e1900 */
[----:B--2---:R-:W-:Y:S01]  /*2f60*/  SHF.R.S32.HI R19, RZ, 0x1f, R18 ;  /* 0x0000001fff137819 */ /* 0x004fe20000011412 */
[----:B------:R-:W-:Y:S06]  /*2f70*/  BRA `(.L_x_2351) ;  /* 0x0000000c00147947 */ /* 0x000fec0003800000 */
.L_x_2357:
[----:B------:R-:W2:Y:S02]  /*2f80*/  LDG.E.S16 R18, desc[UR36][R4.64] ;  /* 0x0000002404127981 */ /* 0x000ea4000c1e1700 */
[----:B--2---:R-:W-:Y:S01]  /*2f90*/  SHF.R.S32.HI R19, RZ, 0x1f, R18 ;  /* 0x0000001fff137819 */ /* 0x004fe20000011412 */
[----:B------:R-:W-:Y:S06]  /*2fa0*/  BRA `(.L_x_2351) ;  /* 0x0000000c00087947 */ /* 0x000fec0003800000 */
.L_x_2353:
        /* <DEDUP_REMOVED lines=9> */
.L_x_2360:
[----:B------:R-:W2:Y:S02]  /*3040*/  LDG.E.U16 R4, desc[UR36][R4.64] ;  /* 0x0000002404047981 */ /* 0x000ea4000c1e1500 */
[----:B--2---:R-:W-:-:S06]  /*3050*/  HADD2.F32 R18, -RZ, R4.H0_H0 ;  /* 0x20000004ff127230 */ /* 0x004fcc0000004100 */
[----:B------:R-:W0:Y:S01]  /*3060*/  F2I.S64.TRUNC R18, R18 ;  /* 0x0000001200127311 */ /* 0x000e22000020d900 */
[----:B------:R-:W-:Y:S05]  /*3070*/  BRA `(.L_x_2351) ;  /* 0x0000000800d47947 */ /* 0x000fea0003800000 */
.L_x_2359:
        /* <DEDUP_REMOVED lines=9> */
.L_x_2362:
[----:B------:R-:W2:Y:S02]  /*3110*/  LDG.E.U16 R4, desc[UR36][R4.64] ;  /* 0x0000002404047981 */ /* 0x000ea4000c1e1500 */
[----:B--2---:R-:W-:-:S06]  /*3120*/  HADD2.F32 R18, -RZ, R4.H0_H0 ;  /* 0x20000004ff127230 */ /* 0x004fcc0000004100 */
[----:B------:R-:W0:Y:S01]  /*3130*/  F2I.S64.TRUNC R18, R18 ;  /* 0x0000001200127311 */ /* 0x000e22000020d900 */
[----:B------:R-:W-:Y:S05]  /*3140*/  BRA `(.L_x_2351) ;  /* 0x0000000800a07947 */ /* 0x000fea0003800000 */
.L_x_2361:
[----:B------:R-:W2:Y:S02]  /*3150*/  LDG.E.64 R4, desc[UR36][R4.64] ;  /* 0x0000002404047981 */ /* 0x000ea4000c1e1b00 */
[----:B--2---:R0:W1:Y:S01]  /*3160*/  F2I.S64.F64.TRUNC R18, R4 ;  /* 0x0000000400127311 */ /* 0x004062000030d900 */
[----:B------:R-:W-:Y:S05]  /*3170*/  BRA `(.L_x_2351) ;  /* 0x0000000800947947 */ /* 0x000fea0003800000 */
.L_x_2352:
        /* <DEDUP_REMOVED lines=13> */
.L_x_2365:
[----:B------:R-:W2:Y:S02]  /*3250*/  LDG.E.64 R4, desc[UR36][R4.64] ;  /* 0x0000002404047981 */ /* 0x000ea4000c1e1b00 */
[----:B--2---:R0:W1:Y:S01]  /*3260*/  F2I.S64.F64.TRUNC R18, R4 ;  /* 0x0000000400127311 */ /* 0x004062000030d900 */
[----:B------:R-:W-:Y:S05]  /*3270*/  BRA `(.L_x_2351) ;  /* 0x0000000800547947 */ /* 0x000fea0003800000 */
.L_x_2364:
        /* <DEDUP_REMOVED lines=26> */
.L_x_2367:
        /* <DEDUP_REMOVED lines=14> */
.L_x_2366:
[----:B------:R-:W2:Y:S02]  /*3500*/  LDG.E.U16 R18, desc[UR36][R4.64] ;  /* 0x0000002404127981 */ /* 0x000ea4000c1e1500 */
[----:B--2---:R-:W-:-:S06]  /*3510*/  IMAD.U32 R18, R18, 0x10000, RZ ;  /* 0x0001000012127824 */ /* 0x004fcc00078e00ff */
[----:B------:R-:W0:Y:S01]  /*3520*/  F2I.S64.TRUNC R18, R18 ;  /* 0x0000001200127311 */ /* 0x000e22000020d900 */
[----:B------:R-:W-:Y:S05]  /*3530*/  BRA `(.L_x_2351) ;  /* 0x0000000400a47947 */ /* 0x000fea0003800000 */
.L_x_2363:
        /* <DEDUP_REMOVED lines=11> */
.L_x_2370:
        /* <DEDUP_REMOVED lines=21> */
.L_x_2374:
[----:B------:R-:W-:Y:S05]  /*3740*/  BSYNC.RECONVERGENT B1 ;  /* 0x0000000000017941 */ /* 0x000fea0003800200 */
.L_x_2373:
[----:B------:R-:W-:Y:S01]  /*3750*/  IMAD.SHL.U32 R0, R0, 0x100000, RZ ;  /* 0x0010000000007824 */ /* 0x000fe200078e00ff */
[----:B------:R-:W-:-:S04]  /*3760*/  LEA R3, R3, 0x3b800000, 0x17 ;  /* 0x3b80000003037811 */ /* 0x000fc800078eb8ff */
[----:B------:R-:W-:-:S07]  /*3770*/  LOP3.LUT R18, R3, R0, R7, 0xfe, !PT ;  /* 0x0000000003127212 */ /* 0x000fce00078efe07 */
.L_x_2372:
[----:B------:R-:W-:Y:S05]  /*3780*/  BSYNC.RECONVERGENT B0 ;  /* 0x0000000000007941 */ /* 0x000fea0003800200 */
.L_x_2371:
[----:B------:R-:W0:Y:S01]  /*3790*/  F2I.S64.TRUNC R18, R18 ;  /* 0x0000001200127311 */ /* 0x000e22000020d900 */
[----:B------:R-:W-:Y:S05]  /*37a0*/  BRA `(.L_x_2351) ;  /* 0x0000000400087947 */ /* 0x000fea0003800000 */
.L_x_2369:
        /* <DEDUP_REMOVED lines=21> */
.L_x_2378:
[----:B------:R-:W-:Y:S05]  /*3900*/  BSYNC.RECONVERGENT B1 ;  /* 0x0000000000017941 */ /* 0x000fea0003800200 */
.L_x_2377:
[----:B------:R-:W-:Y:S01]  /*3910*/  IMAD.SHL.U32 R0, R0, 0x200000, RZ ;  /* 0x0020000000007824 */ /* 0x000fe200078e00ff */
[----:B------:R-:W-:-:S04]  /*3920*/  LEA R3, R3, 0x37800000, 0x17 ;  /* 0x3780000003037811 */ /* 0x000fc800078eb8ff */
[----:B------:R-:W-:-:S07]  /*3930*/  LOP3.LUT R18, R3, R0, R7, 0xfe, !PT ;  /* 0x0000000003127212 */ /* 0x000fce00078efe07 */
.L_x_2376:
[----:B------:R-:W-:Y:S05]  /*3940*/  BSYNC.RECONVERGENT B0 ;  /* 0x0000000000007941 */ /* 0x000fea0003800200 */
.L_x_2375:
[----:B------:R-:W0:Y:S01]  /*3950*/  F2I.S64.TRUNC R18, R18 ;  /* 0x0000001200127311 */ /* 0x000e22000020d900 */
[----:B------:R-:W-:Y:S05]  /*3960*/  BRA `(.L_x_2351) ;  /* 0x0000000000987947 */ /* 0x000fea0003800000 */
.L_x_2368:
        /* <DEDUP_REMOVED lines=14> */
.L_x_2382:
[----:B------:R-:W-:Y:S05]  /*3a50*/  BSYNC.RECONVERGENT B0 ;  /* 0x0000000000007941 */ /* 0x000fea0003800200 */
.L_x_2381:
[----:B------:R-:W0:Y:S01]  /*3a60*/  F2I.S64.TRUNC R18, R18 ;  /* 0x0000001200127311 */ /* 0x000e22000020d900 */
[----:B------:R-:W-:Y:S05]  /*3a70*/  BRA `(.L_x_2351) ;  /* 0x0000000000547947 */ /* 0x000fea0003800000 */
.L_x_2356:
        /* <DEDUP_REMOVED lines=16> */
.L_x_2383:
[----:B------:R-:W-:Y:S05]  /*3b80*/  BRA `(.L_x_2351) ;  /* 0x0000000000107947 */ /* 0x000fea0003800000 */
.L_x_2380:
[----:B------:R0:W5:Y:S01]  /*3b90*/  LDG.E.64 R18, desc[UR36][R4.64] ;  /* 0x0000002404127981 */ /* 0x000162000c1e1b00 */
[----:B------:R-:W-:Y:S05]  /*3ba0*/  BRA `(.L_x_2351) ;  /* 0x0000000000087947 */ /* 0x000fea0003800000 */
.L_x_2379:
[----:B------:R0:W5:Y:S01]  /*3bb0*/  LDG.E R18, desc[UR36][R4.64] ;  /* 0x0000002404127981 */ /* 0x000162000c1e1900 */
[----:B------:R-:W-:-:S07]  /*3bc0*/  IMAD.MOV.U32 R19, RZ, RZ, RZ ;  /* 0x000000ffff137224 */ /* 0x000fce00078e00ff */
.L_x_2351:
[----:B------:R-:W-:Y:S05]  /*3bd0*/  BSYNC.RECONVERGENT B6 ;  /* 0x0000000000067941 */ /* 0x000fea0003800200 */
.L_x_2350:
[----:B------:R-:W3:Y:S01]  /*3be0*/  LDC.64 R20, c[0x0][0x398] ;  /* 0x0000e600ff147b82 */ /* 0x000ee20000000a00 */
[----:B------:R-:W-:Y:S02]  /*3bf0*/  CS2R R32, SRZ ;  /* 0x0000000000207805 */ /* 0x000fe4000001ff00 */
[----:B012---:R-:W-:Y:S02]  /*3c00*/  CS2R R4, SRZ ;  /* 0x0000000000047805 */ /* 0x007fe4000001ff00 */
[----:B------:R-:W-:Y:S02]  /*3c10*/  CS2R R6, SRZ ;  /* 0x0000000000067805 */ /* 0x000fe4000001ff00 */
[----:B------:R-:W-:Y:S02]  /*3c20*/  CS2R R8, SRZ ;  /* 0x0000000000087805 */ /* 0x000fe4000001ff00 */
        /* <DEDUP_REMOVED lines=33> */
.L_x_2388:
[----:B------:R-:W-:Y:S02]  /*3e40*/  IMAD.MOV.U32 R43, RZ, RZ, R3 ;  /* 0x000000ffff2b7224 */ /* 0x000fe400078e0003 */
[----:B------:R-:W-:Y:S02]  /*3e50*/  IMAD.MOV.U32 R20, RZ, RZ, R26 ;  /* 0x000000ffff147224 */ /* 0x000fe400078e001a */
[----:B------:R-:W-:-:S03]  /*3e60*/  IMAD.MOV.U32 R42, RZ, RZ, R0 ;  /* 0x000000ffff2a7224 */ /* 0x000fc600078e0000 */
[----:B------:R-:W2:Y:S04]  /*3e70*/  LDG.E.64 R28, desc[UR36][R20.64+-0x20] ;  /* 0xffffe024141c7981 */ /* 0x000ea8000c1e1b00 */
[----:B------:R-:W3:Y:S01]  /*3e80*/  LDG.E R43, desc[UR36][R42.64] ;  /* 0x000000242a2b7981 */ /* 0x000ee2000c1e1900 */
[----:B------:R-:W-:-:S03]  /*3e90*/  IADD3 R30, P0, PT, R0, R15, RZ ;  /* 0x0000000f001e7210 */ /* 0x000fc60007f1e0ff */
[----:B------:R-:W4:Y:S02]  /*3ea0*/  LDG.E.64 R26, desc[UR36][R20.64+-0x18] ;  /* 0xffffe824141a7981 */ /* 0x000f24000c1e1b00 */
[----:B------:R-:W-:Y:S01]  /*3eb0*/  IMAD.X R31, R3, 0x1, R39, P0 ;  /* 0x00000001031f7824 */ /* 0x000fe200000e0627 */
[----:B------:R-:W-:-:S04]  /*3ec0*/  IADD3 R34, P0, PT, R30, R15, RZ ;  /* 0x0000000f1e227210 */ /* 0x000fc80007f1e0ff */
[----:B------:R0:W5:Y:S01]  /*3ed0*/  LDG.E R41, desc[UR36][R30.64] ;  /* 0x000000241e297981 */ /* 0x000162000c1e1900 */
[----:B------:R-:W-:Y:S01]  /*3ee0*/  IMAD.X R35, R31, 0x1, R39, P0 ;  /* 0x000000011f237824 */ /* 0x000fe200000e0627 */
[----:B---3--:R-:W-:Y:S01]  /*3ef0*/  SHF.R.S32.HI R45, RZ, 0x1f, R43 ;  /* 0x0000001fff2d7819 */ /* 0x008fe2000001142b */
[-C--:B--2---:R-:W-:Y:S02]  /*3f00*/  IMAD R29, R29, R43.reuse, RZ ;  /* 0x0000002b1d1d7224 */ /* 0x084fe400078e02ff */
[C---:B------:R-:W-:Y:S02]  /*3f10*/  IMAD.WIDE.U32 R8, R28.reuse, R43, R8 ;  /* 0x0000002b1c087225 */ /* 0x040fe400078e0008 */
[----:B------:R1:W2:Y:S02]  /*3f20*/  LDG.E R43, desc[UR36][R34.64] ;  /* 0x00000024222b7981 */ /* 0x0002a4000c1e1900 */
[----:B------:R-:W-:Y:S02]  /*3f30*/  IMAD R45, R28, R45, R29 ;  /* 0x0000002d1c2d7224 */ /* 0x000fe400078e021d */
[----:B------:R-:W3:Y:S01]  /*3f40*/  LDG.E.64 R28, desc[UR36][R20.64+-0x10] ;  /* 0xfffff024141c7981 */ /* 0x000ee2000c1e1b00 */
[----:B0-----:R-:W-:Y:S01]  /*3f50*/  IADD3 R30, P0, PT, R34, R15, RZ ;  /* 0x0000000f221e7210 */ /* 0x001fe20007f1e0ff */
[----:B------:R-:W-:Y:S01]  /*3f60*/  IMAD.IADD R9, R9, 0x1, R45 ;  /* 0x0000000109097824 */ /* 0x000fe200078e022d */
[----:B-----5:R-:W-:Y:S01]  /*3f70*/  SHF.R.S32.HI R45, RZ, 0x1f, R41 ;  /* 0x0000001fff2d7819 */ /* 0x020fe20000011429 */
[----:B----4-:R-:W-:-:S02]  /*3f80*/  IMAD R27, R27, R41, RZ ;  /* 0x000000291b1b7224 */ /* 0x010fc400078e02ff */
[----:B------:R-:W-:Y:S01]  /*3f90*/  IMAD.X R31, R35, 0x1, R39, P0 ;  /* 0x00000001231f7824 */ /* 0x000fe200000e0627 */
[----:B-1----:R-:W-:Y:S01]  /*3fa0*/  IADD3 R34, P0, PT, R30, R15, RZ ;  /* 0x0000000f1e227210 */ /* 0x002fe20007f1e0ff */
[C---:B------:R-:W-:Y:S02]  /*3fb0*/  IMAD R45, R26.reuse, R45, R27 ;  /* 0x0000002d1a2d7224 */ /* 0x040fe400078e021b */
[----:B------:R-:W-:Y:S02]  /*3fc0*/  IMAD.WIDE.U32 R8, R26, R41, R8 ;  /* 0x000000291a087225 */ /* 0x000fe400078e0008 */
[----:B------:R-:W4:Y:S02]  /*3fd0*/  LDG.E R41, desc[UR36][R30.64] ;  /* 0x000000241e297981 */ /* 0x000f24000c1e1900 */
[----:B------:R-:W-:Y:S02]  /*3fe0*/  IMAD.IADD R9, R9, 0x1, R45 ;  /* 0x0000000109097824 */ /* 0x000fe400078e022d */
[----:B------:R-:W5:Y:S01]  /*3ff0*/  LDG.E.64 R26, desc[UR36][R20.64+-0x8] ;  /* 0xfffff824141a7981 */ /* 0x000f62000c1e1b00 */
[----:B------:R-:W-:Y:S01]  /*4000*/  IMAD.X R35, R31, 0x1, R39, P0 ;  /* 0x000000011f237824 */ /* 0x000fe200000e0627 */
[----:B--2---:R-:W-:Y:S01]  /*4010*/  SHF.R.S32.HI R45, RZ, 0x1f, R43 ;  /* 0x0000001fff2d7819 */ /* 0x004fe2000001142b */
[----:B---3--:R-:W-:-:S02]  /*4020*/  IMAD R29, R29, R43, RZ ;  /* 0x0000002b1d1d7224 */ /* 0x008fc400078e02ff */
[C---:B------:R-:W-:Y:S02]  /*4030*/  IMAD.WIDE.U32 R8, R28.reuse, R43, R8 ;  /* 0x0000002b1c087225 */ /* 0x040fe400078e0008 */
[----:B------:R-:W2:Y:S02]  /*4040*/  LDG.E R43, desc[UR36][R34.64] ;  /* 0x00000024222b7981 */ /* 0x000ea4000c1e1900 */
[----:B------:R-:W-:Y:S02]  /*4050*/  IMAD R45, R28, R45, R29 ;  /* 0x0000002d1c2d7224 */ /* 0x000fe400078e021d */
[----:B------:R-:W3:Y:S01]  /*4060*/  LDG.E.64 R28, desc[UR36][R20.64] ;  /* 0x00000024141c7981 */ /* 0x000ee2000c1e1b00 */
[----:B------:R-:W-:Y:S01]  /*4070*/  IADD3 R44, P0, PT, R34, R15, RZ ;  /* 0x0000000f222c7210 */ /* 0x000fe20007f1e0ff */
[----:B------:R-:W-:Y:S01]  /*4080*/  IMAD.IADD R9, R9, 0x1, R45 ;  /* 0x0000000109097824 */ /* 0x000fe200078e022d */
[----:B----4-:R-:W-:Y:S01]  /*4090*/  SHF.R.S32.HI R31, RZ, 0x1f, R41 ;  /* 0x0000001fff1f7819 */ /* 0x010fe20000011429 */
[----:B-----5:R-:W-:-:S02]  /*40a0*/  IMAD R27, R27, R41, RZ ;  /* 0x000000291b1b7224 */ /* 0x020fc400078e02ff */
[----:B------:R-:W-:Y:S02]  /*40b0*/  IMAD.X R45, R35, 0x1, R39, P0 ;  /* 0x00000001232d7824 */ /* 0x000fe400000e0627 */
[C---:B------:R-:W-:Y:S02]  /*40c0*/  IMAD R31, R26.reuse, R31, R27 ;  /* 0x0000001f1a1f7224 */ /* 0x040fe400078e021b */
[----:B------:R-:W-:Y:S01]  /*40d0*/  IMAD.WIDE.U32 R26, R26, R41, R8 ;  /* 0x000000291a1a7225 */ /* 0x000fe200078e0008 */
[----:B------:R-:W-:Y:S01]  /*40e0*/  IADD3 R8, P0, PT, R44, R15, RZ ;  /* 0x0000000f2c087210 */ /* 0x000fe20007f1e0ff */
[----:B------:R-:W4:Y:S02]  /*40f0*/  LDG.E R35, desc[UR36][R44.64] ;  /* 0x000000242c237981 */ /* 0x000f24000c1e1900 */
[----:B------:R-:W-:Y:S02]  /*4100*/  IMAD.IADD R27, R27, 0x1, R31 ;  /* 0x000000011b1b7824 */ /* 0x000fe400078e021f */
[----:B------:R-:W5:Y:S01]  /*4110*/  LDG.E.64 R30, desc[UR36][R20.64+0x8] ;  /* 0x00000824141e7981 */ /* 0x000f62000c1e1b00 */
[----:B------:R-:W-:-:S03]  /*4120*/  IMAD.X R9, R45, 0x1, R39, P0 ;  /* 0x000000012d097824 */ /* 0x000fc600000e0627 */
[----:B------:R-:W5:Y:S01]  /*4130*/  LDG.E.64 R44, desc[UR36][R20.64+0x18] ;  /* 0x00001824142c7981 */ /* 0x000f62000c1e1b00 */
[----:B--2---:R-:W-:Y:S01]  /*4140*/  SHF.R.S32.HI R41, RZ, 0x1f, R43 ;  /* 0x0000001fff297819 */ /* 0x004fe2000001142b */
[----:B---3--:R-:W-:-:S04]  /*4150*/  IMAD R29, R29, R43, RZ ;  /* 0x0000002b1d1d7224 */ /* 0x008fc800078e02ff */
[C---:B------:R-:W-:Y:S02]  /*4160*/  IMAD R41, R28.reuse, R41, R29 ;  /* 0x000000291c297224 */ /* 0x040fe400078e021d */
[----:B------:R-:W-:Y:S01]  /*4170*/  IMAD.WIDE.U32 R28, R28, R43, R26 ;  /* 0x0000002b1c1c7225 */ /* 0x000fe200078e001a */
[----:B------:R-:W-:Y:S01]  /*4180*/  IADD3 R26, P0, PT, R8, R15, RZ ;  /* 0x0000000f081a7210 */ /* 0x000fe20007f1e0ff */
[----:B------:R-:W2:Y:S04]  /*4190*/  LDG.E.64 R42, desc[UR36][R20.64+0x10] ;  /* 0x00001024142a7981 */ /* 0x000ea8000c1e1b00 */
[----:B------:R-:W3:Y:S01]  /*41a0*/  LDG.E R8, desc[UR36][R8.64] ;  /* 0x0000002408087981 */ /* 0x000ee2000c1e1900 */
[----:B------:R-:W-:-:S06]  /*41b0*/  IMAD.X R27, R9, 0x1, R39, P0 ;  /* 0x00000001091b7824 */ /* 0x000fcc00000e0627 */
[----:B------:R-:W2:Y:S01]  /*41c0*/  LDG.E R27, desc[UR36][R26.64] ;  /* 0x000000241a1b7981 */ /* 0x000ea2000c1e1900 */
[----:B------:R-:W-:Y:S01]  /*41d0*/  IMAD.IADD R29, R29, 0x1, R41 ;  /* 0x000000011d1d7824 */ /* 0x000fe200078e0229 */
[----:B----4-:R-:W-:Y:S01]  /*41e0*/  SHF.R.S32.HI R41, RZ, 0x1f, R35 ;  /* 0x0000001fff297819 */ /* 0x010fe20000011423 */
[-C--:B-----5:R-:W-:Y:S01]  /*41f0*/  IMAD R31, R31, R35.reuse, RZ ;  /* 0x000000231f1f7224 */ /* 0x0a0fe200078e02ff */
[----:B------:R-:W-:Y:S01]  /*4200*/  IADD3 R38, P0, PT, R38, -0x8, RZ ;  /* 0xfffffff826267810 */ /* 0x000fe20007f1e0ff */
[----:B------:R-:W-:-:S03]  /*4210*/  IMAD.WIDE.U32 R28, R30, R35, R28 ;  /* 0x000000231e1c7225 */ /* 0x000fc600078e001c */
[----:B------:R-:W-:Y:S01]  /*4220*/  IADD3.X R36, PT, PT, R36, -0x1, RZ, P0, !PT ;  /* 0xffffffff24247810 */ /* 0x000fe200007fe4ff */
[----:B------:R-:W-:Y:S01]  /*4230*/  IMAD R31, R30, R41, R31 ;  /* 0x000000291e1f7224 */ /* 0x000fe200078e021f */
[----:B------:R-:W-:-:S03]  /*4240*/  ISETP.NE.U32.AND P0, PT, R38, RZ, PT ;  /* 0x000000ff2600720c */ /* 0x000fc60003f05070 */
[----:B------:R-:W-:Y:S01]  /*4250*/  IMAD.IADD R29, R29, 0x1, R31 ;  /* 0x000000011d1d7824 */ /* 0x000fe200078e021f */
[----:B------:R-:W-:Y:S02]  /*4260*/  ISETP.NE.AND.EX P0, PT, R36, RZ, PT, P0 ;  /* 0x000000ff2400720c */ /* 0x000fe40003f05300 */
[----:B------:R-:W-:-:S05]  /*4270*/  LEA R0, P1, R14, R0, 0x5 ;  /* 0x000000000e007211 */ /* 0x000fca00078228ff */
[----:B------:R-:W-:Y:S01]  /*4280*/  IMAD.X R3, R3, 0x1, R40, P1 ;  /* 0x0000000103037824 */ /* 0x000fe200008e0628 */
[----:B---3--:R-:W-:Y:S01]  /*4290*/  SHF.R.S32.HI R9, RZ, 0x1f, R8 ;  /* 0x0000001fff097819 */ /* 0x008fe20000011408 */
[----:B--2---:R-:W-:-:S04]  /*42a0*/  IMAD R30, R43, R8, RZ ;  /* 0x000000082b1e7224 */ /* 0x004fc800078e02ff */
[C---:B------:R-:W-:Y:S02]  /*42b0*/  IMAD R31, R42.reuse, R9, R30 ;  /* 0x000000092a1f7224 */ /* 0x040fe400078e021e */
[----:B------:R-:W-:Y:S01]  /*42c0*/  IMAD.WIDE.U32 R8, R42, R8, R28 ;  /* 0x000000082a087225 */ /* 0x000fe200078e001c */
[----:B------:R-:W-:-:S03]  /*42d0*/  SHF.R.S32.HI R29, RZ, 0x1f, R27 ;  /* 0x0000001fff1d7819 */ /* 0x000fc6000001141b */
[----:B------:R-:W-:Y:S02]  /*42e0*/  IMAD R26, R45, R27, RZ ;  /* 0x0000001b2d1a7224 */ /* 0x000fe400078e02ff */
[----:B------:R-:W-:Y:S02]  /*42f0*/  IMAD.IADD R9, R9, 0x1, R31 ;  /* 0x0000000109097824 */ /* 0x000fe400078e021f */
[----:B------:R-:W-:Y:S01]  /*4300*/  IMAD R29, R44, R29, R26 ;  /* 0x0000001d2c1d7224 */ /* 0x000fe200078e021a */
[----:B------:R-:W-:Y:S01]  /*4310*/  IADD3 R26, P2, PT, R20, 0x40, RZ ;  /* 0x00000040141a7810 */ /* 0x000fe20007f5e0ff */
[----:B------:R-:W-:-:S04]  /*4320*/  IMAD.WIDE.U32 R8, R44, R27, R8 ;  /* 0x0000001b2c087225 */ /* 0x000fc800078e0008 */
[----:B------:R-:W-:Y:S02]  /*4330*/  IMAD.X R21, RZ, RZ, R21, P2 ;  /* 0x000000ffff157224 */ /* 0x000fe400010e0615 */
[----:B------:R-:W-:Y:S01]  /*4340*/  IMAD.IADD R9, R9, 0x1, R29 ;  /* 0x0000000109097824 */ /* 0x000fe200078e021d */
[----:B------:R-:W-:Y:S06]  /*4350*/  @P0 BRA `(.L_x_2388) ;  /* 0xfffffff800b80947 */ /* 0x000fec000383ffff */
[----:B------:R-:W-:Y:S05]  /*4360*/  BSYNC.RECONVERGENT B1 ;  /* 0x0000000000017941 */ /* 0x000fea0003800200 */
.L_x_2387:
        /* <DEDUP_REMOVED lines=18> */
[----:B------:R-:W-:Y:S02]  /*4490*/  IMAD.IADD R3, R21, 0x1, R3 ;  /* 0x0000000115037824 */ /* 0x000fe400078e0203 */
[----:B------:R-:W-:-:S04]  /*44a0*/  IMAD.WIDE.U32 R28, R14, 0x4, RZ ;  /* 0x000000040e1c7825 */ /* 0x000fc800078e00ff */
[----:B------:R-:W-:Y:S01]  /*44b0*/  IMAD.SHL.U32 R21, R15, 0x4, RZ ;  /* 0x000000040f157824 */ /* 0x000fe200078e00ff */
[----:B-1----:R-:W-:-:S03]  /*44c0*/  LEA R42, P1, R20, UR8, 0x2 ;  /* 0x00000008142a7c11 */ /* 0x002fc6000f8210ff */
[----:B------:R-:W-:Y:S01]  /*44d0*/  IMAD.IADD R29, R29, 0x1, R21 ;  /* 0x000000011d1d7824 */ /* 0x000fe200078e0215 */
[C---:B0-----:R-:W-:Y:S02]  /*44e0*/  LEA R38, P0, R37.reuse, UR6, 0x3 ;  /* 0x0000000625267c11 */ /* 0x041fe4000f8018ff */
[----:B------:R-:W-:Y:S02]  /*44f0*/  LEA.HI.X R43, R20, UR9, R3, 0x2, P1 ;  /* 0x00000009142b7c11 */ /* 0x000fe400088f1403 */
[----:B------:R-:W-:Y:S02]  /*4500*/  LEA.HI.X R39, R37, UR7, R16, 0x3, P0 ;  /* 0x0000000725277c11 */ /* 0x000fe400080f1c10 */
[-C--:B------:R-:W-:Y:S01]  /*4510*/  IADD3 R40, P0, PT, R42, R28.reuse, RZ ;  /* 0x0000001c2a287210 */ /* 0x080fe20007f1e0ff */
[----:B------:R-:W2:Y:S04]  /*4520*/  LDG.E R45, desc[UR36][R42.64] ;  /* 0x000000242a2d7981 */ /* 0x000ea8000c1e1900 */
[----:B------:R-:W3:Y:S01]  /*4530*/  LDG.E.64 R34, desc[UR36][R38.64] ;  /* 0x0000002426227981 */ /* 0x000ee2000c1e1b00 */
[----:B------:R-:W-:Y:S01]  /*4540*/  IMAD.X R41, R29, 0x1, R43, P0 ;  /* 0x000000011d297824 */ /* 0x000fe200000e062b */
[----:B------:R-:W-:-:S02]  /*4550*/  IADD3 R26, P0, PT, R40, R28, RZ ;  /* 0x0000001c281a7210 */ /* 0x000fc40007f1e0ff */
[----:B------:R-:W4:Y:S04]  /*4560*/  LDG.E.64 R20, desc[UR36][R38.64+0x8] ;  /* 0x0000082426147981 */ /* 0x000f28000c1e1b00 */
[----:B------:R-:W5:Y:S01]  /*4570*/  LDG.E R3, desc[UR36][R40.64] ;  /* 0x0000002428037981 */ /* 0x000f62000c1e1900 */
[--C-:B------:R-:W-:Y:S01]  /*4580*/  IMAD.X R27, R41, 0x1, R29.reuse, P0 ;  /* 0x00000001291b7824 */ /* 0x100fe200000e061d */
[----:B------:R-:W-:Y:S02]  /*4590*/  IADD3 R28, P0, PT, R26, R28, RZ ;  /* 0x0000001c1a1c7210 */ /* 0x000fe40007f1e0ff */
[----:B------:R-:W4:Y:S04]  /*45a0*/  LDG.E.64 R30, desc[UR36][R38.64+0x10] ;  /* 0x00001024261e7981 */ /* 0x000f28000c1e1b00 */
[----:B------:R5:W4:Y:S01]  /*45b0*/  LDG.E R0, desc[UR36][R26.64] ;  /* 0x000000241a007981 */ /* 0x000b22000c1e1900 */
[----:B------:R-:W-:-:S03]  /*45c0*/  IMAD.X R29, R27, 0x1, R29, P0 ;  /* 0x000000011b1d7824 */ /* 0x000fc600000e061d */
[----:B------:R-:W4:Y:S04]  /*45d0*/  LDG.E.64 R42, desc[UR36][R38.64+0x18] ;  /* 0x00001824262a7981 */ /* 0x000f28000c1e1b00 */
[----:B------:R-:W4:Y:S01]  /*45e0*/  LDG.E R29, desc[UR36][R28.64] ;  /* 0x000000241c1d7981 */ /* 0x000f22000c1e1900 */
[----:B------:R-:W-:-:S05]  /*45f0*/  IADD3 R37, P0, PT, R37, 0x4, RZ ;  /* 0x0000000425257810 */ /* 0x000fca0007f1e0ff */
[----:B------:R-:W-:Y:S01]  /*4600*/  IMAD.X R16, RZ, RZ, R16, P0 ;  /* 0x000000ffff107224 */ /* 0x000fe200000e0610 */
        /* <DEDUP_REMOVED lines=8> */
[----:B------:R-:W-:Y:S01]  /*4690*/  IMAD.WIDE.U32 R8, R20, R3, R8 ;  /* 0x0000000314087225 */ /* 0x000fe200078e0008 */
[----:B------:R-:W-:-:S03]  /*46a0*/  SHF.R.S32.HI R3, RZ, 0x1f, R0 ;  /* 0x0000001fff037819 */ /* 0x000fc60000011400 */
[----:B------:R-:W-:Y:S02]  /*46b0*/  IMAD.IADD R9, R9, 0x1, R21 ;  /* 0x0000000109097824 */ /* 0x000fe400078e0215 */
[-C--:B------:R-:W-:Y:S02]  /*46c0*/  IMAD R20, R31, R0.reuse, RZ ;  /* 0x000000001f147224 */ /* 0x080fe400078e02ff */
[----:B------:R-:W-:-:S04]  /*46d0*/  IMAD.WIDE.U32 R8, R30, R0, R8 ;  /* 0x000000001e087225 */ /* 0x000fc800078e0008 */
[----:B------:R-:W-:Y:S01]  /*46e0*/  IMAD R21, R30, R3, R20 ;  /* 0x000000031e157224 */ /* 0x000fe200078e0214 */
[----:B------:R-:W-:Y:S01]  /*46f0*/  SHF.R.S32.HI R3, RZ, 0x1f, R29 ;  /* 0x0000001fff037819 */ /* 0x000fe2000001141d */
[----:B------:R-:W-:Y:S02]  /*4700*/  IMAD R0, R43, R29, RZ ;  /* 0x0000001d2b007224 */ /* 0x000fe400078e02ff */
[----:B------:R-:W-:Y:S02]  /*4710*/  IMAD.IADD R9, R9, 0x1, R21 ;  /* 0x0000000109097824 */ /* 0x000fe400078e0215 */
[C---:B------:R-:W-:Y:S02]  /*4720*/  IMAD R3, R42.reuse, R3, R0 ;  /* 0x000000032a037224 */ /* 0x040fe400078e0200 */
[----:B------:R-:W-:-:S04]  /*4730*/  IMAD.WIDE.U32 R8, R42, R29, R8 ;  /* 0x0000001d2a087225 */ /* 0x000fc800078e0008 */
[----:B------:R-:W-:-:S07]  /*4740*/  IMAD.IADD R9, R9, 0x1, R3 ;  /* 0x0000000109097824 */ /* 0x000fce00078e0203 */
.L_x_2389:
        /* <DEDUP_REMOVED lines=39> */
.L_x_2390:
        /* <DEDUP_REMOVED lines=14> */
[----:B--2---:R-:W-:Y:S01]  /*4aa0*/  SHF.R.S32.HI R3, RZ, 0x1f, R15 ;  /* 0x0000001fff037819 */ /* 0x004fe2000001140f */
[-C--:B---3--:R-:W-:Y:S02]  /*4ab0*/  IMAD R0, R11, R15.reuse, RZ ;  /* 0x0000000f0b007224 */ /* 0x088fe400078e02ff */
[----:B------:R-:W-:-:S04]  /*4ac0*/  IMAD.WIDE.U32 R8, R10, R15, R8 ;  /* 0x0000000f0a087225 */ /* 0x000fc800078e0008 */
[----:B------:R-:W-:-:S04]  /*4ad0*/  IMAD R3, R10, R3, R0 ;  /* 0x000000030a037224 */ /* 0x000fc800078e0200 */
[----:B------:R-:W-:-:S07]  /*4ae0*/  IMAD.IADD R9, R9, 0x1, R3 ;  /* 0x0000000109097824 */ /* 0x000fce00078e0203 */
.L_x_2386:
[----:B------:R-:W-:Y:S05]  /*4af0*/  BSYNC.RECONVERGENT B0 ;  /* 0x0000000000007941 */ /* 0x000fea0003800200 */
.L_x_2385:
        /* <DEDUP_REMOVED lines=8> */
[----:B------:R-:W-:Y:S02]  /*4b80*/  IMAD.MOV.U32 R39, RZ, RZ, RZ ;  /* 0x000000ffff277224 */ /* 0x000fe400078e00ff */
[----:B------:R-:W-:Y:S02]  /*4b90*/  IMAD.MOV.U32 R0, RZ, RZ, RZ ;  /* 0x000000ffff007224 */ /* 0x000fe400078e00ff */
[----:B--2--5:R-:W-:Y:S02]  /*4ba0*/  IMAD R7, R25, UR4, RZ ;  /* 0x0000000419077c24 */ /* 0x024fe4000f8e02ff */
[----:B0-----:R-:W-:Y:S01]  /*4bb0*/  IMAD.WIDE.U32 R14, R24, UR4, RZ ;  /* 0x00000004180e7c25 */ /* 0x001fe2000f8e00ff */
[----:B-1----:R-:W-:-:S03]  /*4bc0*/  ISETP.GE.U32.AND P0, PT, R12, 0x8, PT ;  /* 0x000000080c00780c */ /* 0x002fc60003f06070 */
[----:B------:R-:W-:Y:S01]  /*4bd0*/  IMAD R21, R24, UR5, R7 ;  /* 0x0000000518157c24 */ /* 0x000fe2000f8e0207 */
[----:B------:R-:W-:Y:S02]  /*4be0*/  CS2R R6, SRZ ;  /* 0x0000000000067805 */ /* 0x000fe4000001ff00 */
[----:B------:R-:W-:Y:S01]  /*4bf0*/  ISETP.GE.U32.AND.EX P0, PT, R13, RZ, PT, P0 ;  /* 0x000000ff0d00720c */ /* 0x000fe20003f06100 */
[----:B------:R-:W-:-:S12]  /*4c00*/  IMAD.IADD R21, R15, 0x1, R21 ;  /* 0x000000010f157824 */ /* 0x000fd800078e0215 */
[----:B------:R-:W-:Y:S05]  /*4c10*/  @!P0 BRA `(.L_x_2393) ;  /* 0x0000000400808947 */ /* 0x000fea0003800000 */
[----:B----4-:R-:W0:Y:S01]  /*4c20*/  LDC.64 R26, c[0x0][0x3a0] ;  /* 0x0000e800ff1a7b82 */ /* 0x010e220000000a00 */
        /* <DEDUP_REMOVED lines=15> */
.L_x_2394:
[----:B------:R-:W2:Y:S04]  /*4d20*/  LDG.E R45, desc[UR36][R10.64] ;  /* 0x000000240a2d7981 */ /* 0x000ea8000c1e1900 */
[----:B------:R-:W3:Y:S01]  /*4d30*/  LDG.E.64 R30, desc[UR36][R26.64+-0x20] ;  /* 0xffffe0241a1e7981 */ /* 0x000ee2000c1e1b00 */
[----:B------:R-:W-:-:S03]  /*4d40*/  IADD3 R34, P0, PT, R10, R25, RZ ;  /* 0x000000190a227210 */ /* 0x000fc60007f1e0ff */
[----:B------:R-:W4:Y:S02]  /*4d50*/  LDG.E.64 R28, desc[UR36][R26.64+-0x18] ;  /* 0xffffe8241a1c7981 */ /* 0x000f24000c1e1b00 */
[----:B------:R-:W-:Y:S01]  /*4d60*/  IMAD.X R35, R11, 0x1, R41, P0 ;  /* 0x000000010b237824 */ /* 0x000fe200000e0629 */
[----:B------:R-:W-:-:S04]  /*4d70*/  IADD3 R36, P0, PT, R34, R25, RZ ;  /* 0x0000001922247210 */ /* 0x000fc80007f1e0ff */
[----:B------:R0:W5:Y:S01]  /*4d80*/  LDG.E R43, desc[UR36][R34.64] ;  /* 0x00000024222b7981 */ /* 0x000162000c1e1900 */
[----:B------:R-:W-:Y:S01]  /*4d90*/  IMAD.X R37, R35, 0x1, R41, P0 ;  /* 0x0000000123257824 */ /* 0x000fe200000e0629 */
[----:B--2---:R-:W-:Y:S01]  /*4da0*/  SHF.R.S32.HI R40, RZ, 0x1f, R45 ;  /* 0x0000001fff287819 */ /* 0x004fe2000001142d */
[-C--:B---3--:R-:W-:Y:S02]  /*4db0*/  IMAD R31, R31, R45.reuse, RZ ;  /* 0x0000002d1f1f7224 */ /* 0x088fe400078e02ff */
        /* <DEDUP_REMOVED lines=8> */
[----:B------:R-:W-:Y:S02]  /*4e40*/  IMAD.X R35, R37, 0x1, R41, P0 ;  /* 0x0000000125237824 */ /* 0x000fe400000e0629 */
[----:B------:R-:W-:Y:S01]  /*4e50*/  IMAD.WIDE.U32 R6, R28, R43, R6 ;  /* 0x0000002b1c067225 */ /* 0x000fe200078e0006 */
[----:B-1----:R-:W-:Y:S02]  /*4e60*/  IADD3 R36, P0, PT, R34, R25, RZ ;  /* 0x0000001922247210 */ /* 0x002fe40007f1e0ff */
[----:B------:R-:W4:Y:S01]  /*4e70*/  LDG.E R43, desc[UR36][R34.64] ;  /* 0x00000024222b7981 */ /* 0x000f22000c1e1900 */
[----:B------:R-:W-:-:S03]  /*4e80*/  IMAD R40, R28, R40, R29 ;  /* 0x000000281c287224 */ /* 0x000fc600078e021d */
[----:B------:R-:W5:Y:S01]  /*4e90*/  LDG.E.64 R28, desc[UR36][R26.64+-0x8] ;  /* 0xfffff8241a1c7981 */ /* 0x000f62000c1e1b00 */
[----:B------:R-:W-:Y:S02]  /*4ea0*/  IMAD.IADD R7, R7, 0x1, R40 ;  /* 0x0000000107077824 */ /* 0x000fe400078e0228 */
[----:B------:R-:W-:Y:S01]  /*4eb0*/  IMAD.X R37, R35, 0x1, R41, P0 ;  /* 0x0000000123257824 */ /* 0x000fe200000e0629 */
[----:B--2---:R-:W-:Y:S01]  /*4ec0*/  SHF.R.S32.HI R40, RZ, 0x1f, R45 ;  /* 0x0000001fff287819 */ /* 0x004fe2000001142d */
[-C--:B---3--:R-:W-:Y:S02]  /*4ed0*/  IMAD R31, R31, R45.reuse, RZ ;  /* 0x0000002d1f1f7224 */ /* 0x088fe400078e02ff */
[C---:B------:R-:W-:Y:S02]  /*4ee0*/  IMAD.WIDE.U32 R6, R30.reuse, R45, R6 ;  /* 0x0000002d1e067225 */ /* 0x040fe400078e0006 */
[----:B------:R-:W2:Y:S02]  /*4ef0*/  LDG.E R45, desc[UR36][R36.64] ;  /* 0x00000024242d7981 */ /* 0x000ea4000c1e1900 */
[----:B------:R-:W-:-:S02]  /*4f00*/  IMAD R40, R30, R40, R31 ;  /* 0x000000281e287224 */ /* 0x000fc400078e021f */
[----:B------:R-:W3:Y:S01]  /*4f10*/  LDG.E.64 R30, desc[UR36][R26.64] ;  /* 0x000000241a1e7981 */ /* 0x000ee2000c1e1b00 */
[----:B------:R-:W-:Y:S02]  /*4f20*/  IADD3 R42, P0, PT, R36, R25, RZ ;  /* 0x00000019242a7210 */ /* 0x000fe40007f1e0ff */
[----:B----4-:R-:W-:Y:S01]  /*4f30*/  SHF.R.S32.HI R35, RZ, 0x1f, R43 ;  /* 0x0000001fff237819 */ /* 0x010fe2000001142b */
[----:B------:R-:W-:Y:S02]  /*4f40*/  IMAD.IADD R7, R7, 0x1, R40 ;  /* 0x0000000107077824 */ /* 0x000fe400078e0228 */
[----:B-----5:R-:W-:-:S04]  /*4f50*/  IMAD R29, R29, R43, RZ ;  /* 0x0000002b1d1d7224 */ /* 0x020fc800078e02ff */
[C---:B------:R-:W-:Y:S02]  /*4f60*/  IMAD R35, R28.reuse, R35, R29 ;  /* 0x000000231c237224 */ /* 0x040fe400078e021d */
[----:B------:R-:W-:-:S04]  /*4f70*/  IMAD.WIDE.U32 R28, R28, R43, R6 ;  /* 0x0000002b1c1c7225 */ /* 0x000fc800078e0006 */
[----:B------:R-:W-:Y:S01]  /*4f80*/  IMAD.X R43, R37, 0x1, R41, P0 ;  /* 0x00000001252b7824 */ /* 0x000fe200000e0629 */
[----:B------:R-:W-:Y:S01]  /*4f90*/  IADD3 R6, P0, PT, R42, R25, RZ ;  /* 0x000000192a067210 */ /* 0x000fe20007f1e0ff */
[----:B------:R-:W-:Y:S02]  /*4fa0*/  IMAD.IADD R29, R29, 0x1, R35 ;  /* 0x000000011d1d7824 */ /* 0x000fe400078e0223 */
[----:B------:R-:W4:Y:S04]  /*4fb0*/  LDG.E.64 R34, desc[UR36][R26.64+0x8] ;  /* 0x000008241a227981 */ /* 0x000f28000c1e1b00 */
[----:B------:R0:W5:Y:S01]  /*4fc0*/  LDG.E R37, desc[UR36][R42.64] ;  /* 0x000000242a257981 */ /* 0x000162000c1e1900 */
[----:B------:R-:W-:Y:S01]  /*4fd0*/  IMAD.X R7, R43, 0x1, R41, P0 ;  /* 0x000000012b077824 */ /* 0x000fe200000e0629 */
[----:B--2---:R-:W-:Y:S01]  /*4fe0*/  SHF.R.S32.HI R36, RZ, 0x1f, R45 ;  /* 0x0000001fff247819 */ /* 0x004fe2000001142d */
[----:B---3--:R-:W-:-:S04]  /*4ff0*/  IMAD R31, R31, R45, RZ ;  /* 0x0000002d1f1f7224 */ /* 0x008fc800078e02ff */
[C---:B0-----:R-:W-:Y:S02]  /*5000*/  IMAD R43, R30.reuse, R36, R31 ;  /* 0x000000241e2b7224 */ /* 0x041fe400078e021f */
[----:B------:R-:W-:Y:S01]  /*5010*/  IMAD.WIDE.U32 R30, R30, R45, R28 ;  /* 0x0000002d1e1e7225 */ /* 0x000fe200078e001c */
[----:B------:R-:W-:Y:S01]  /*5020*/  IADD3 R28, P0, PT, R6, R25, RZ ;  /* 0x00000019061c7210 */ /* 0x000fe20007f1e0ff */
[----:B------:R-:W2:Y:S04]  /*5030*/  LDG.E R36, desc[UR36][R6.64] ;  /* 0x0000002406247981 */ /* 0x000ea8000c1e1900 */
[----:B------:R-:W3:Y:S01]  /*5040*/  LDG.E.64 R44, desc[UR36][R26.64+0x10] ;  /* 0x000010241a2c7981 */ /* 0x000ee2000c1e1b00 */
[----:B------:R-:W-:-:S03]  /*5050*/  IMAD.X R29, R7, 0x1, R41, P0 ;  /* 0x00000001071d7824 */ /* 0x000fc600000e0629 */
[----:B------:R0:W3:Y:S04]  /*5060*/  LDG.E.64 R6, desc[UR36][R26.64+0x18] ;  /* 0x000018241a067981 */ /* 0x0000e8000c1e1b00 */
[----:B------:R-:W3:Y:S01]  /*5070*/  LDG.E R29, desc[UR36][R28.64] ;  /* 0x000000241c1d7981 */ /* 0x000ee2000c1e1900 */
[----:B------:R-:W-:Y:S01]  /*5080*/  IMAD.IADD R31, R31, 0x1, R43 ;  /* 0x000000011f1f7824 */ /* 0x000fe200078e022b */
[----:B-----5:R-:W-:Y:S01]  /*5090*/  SHF.R.S32.HI R43, RZ, 0x1f, R37 ;  /* 0x0000001fff2b7819 */ /* 0x020fe20000011425 */
[-C--:B----4-:R-:W-:Y:S01]  /*50a0*/  IMAD R35, R35, R37.reuse, RZ ;  /* 0x0000002523237224 */ /* 0x090fe200078e02ff */
[----:B------:R-:W-:Y:S01]  /*50b0*/  IADD3 R16, P0, PT, R16, -0x8, RZ ;  /* 0xfffffff810107810 */ /* 0x000fe20007f1e0ff */
[----:B------:R-:W-:-:S04]  /*50c0*/  IMAD.WIDE.U32 R30, R34, R37, R30 ;  /* 0x00000025221e7225 */ /* 0x000fc800078e001e */
[----:B------:R-:W-:Y:S01]  /*50d0*/  IMAD R35, R34, R43, R35 ;  /* 0x0000002b22237224 */ /* 0x000fe200078e0223 */
[----:B------:R-:W-:Y:S02]  /*50e0*/  IADD3.X R13, PT, PT, R13, -0x1, RZ, P0, !PT ;  /* 0xffffffff0d0d7810 */ /* 0x000fe400007fe4ff */
[----:B------:R-:W-:Y:S01]  /*50f0*/  ISETP.NE.U32.AND P0, PT, R16, RZ, PT ;  /* 0x000000ff1000720c */ /* 0x000fe20003f05070 */
[----:B------:R-:W-:-:S03]  /*5100*/  IMAD.IADD R31, R31, 0x1, R35 ;  /* 0x000000011f1f7824 */ /* 0x000fc600078e0223 */
[----:B------:R-:W-:Y:S02]  /*5110*/  ISETP.NE.AND.EX P0, PT, R13, RZ, PT, P0 ;  /* 0x000000ff0d00720c */ /* 0x000fe40003f05300 */
[----:B------:R-:W-:Y:S02]  /*5120*/  LEA R10, P1, R24, R10, 0x5 ;  /* 0x0000000a180a7211 */ /* 0x000fe400078228ff */
[----:B0-----:R-:W-:-:S03]  /*5130*/  IADD3 R26, P2, PT, R26, 0x40, RZ ;  /* 0x000000401a1a7810 */ /* 0x001fc60007f5e0ff */
[----:B------:R-:W-:Y:S02]  /*5140*/  IMAD.X R11, R11, 0x1, R38, P1 ;  /* 0x000000010b0b7824 */ /* 0x000fe400008e0626 */
[----:B------:R-:W-:Y:S01]  /*5150*/  IMAD.X R27, RZ, RZ, R27, P2 ;  /* 0x000000ffff1b7224 */ /* 0x000fe200010e061b */
[----:B--2---:R-:W-:Y:S01]  /*5160*/  SHF.R.S32.HI R35, RZ, 0x1f, R36 ;  /* 0x0000001fff237819 */ /* 0x004fe20000011424 */
[-C--:B---3--:R-:W-:Y:S02]  /*5170*/  IMAD R34, R45, R36.reuse, RZ ;  /* 0x000000242d227224 */ /* 0x088fe400078e02ff */
[----:B------:R-:W-:-:S04]  /*5180*/  IMAD.WIDE.U32 R30, R44, R36, R30 ;  /* 0x000000242c1e7225 */ /* 0x000fc800078e001e */
[----:B------:R-:W-:Y:S01]  /*5190*/  IMAD R37, R44, R35, R34 ;  /* 0x000000232c257224 */ /* 0x000fe200078e0222 */
[----:B------:R-:W-:Y:S01]  /*51a0*/  SHF.R.S32.HI R35, RZ, 0x1f, R29 ;  /* 0x0000001fff237819 */ /* 0x000fe2000001141d */
[----:B------:R-:W-:Y:S02]  /*51b0*/  IMAD R7, R7, R29, RZ ;  /* 0x0000001d07077224 */ /* 0x000fe400078e02ff */
[----:B------:R-:W-:Y:S02]  /*51c0*/  IMAD.IADD R31, R31, 0x1, R37 ;  /* 0x000000011f1f7824 */ /* 0x000fe400078e0225 */
[C---:B------:R-:W-:Y:S02]  /*51d0*/  IMAD R35, R6.reuse, R35, R7 ;  /* 0x0000002306237224 */ /* 0x040fe400078e0207 */
[----:B------:R-:W-:-:S04]  /*51e0*/  IMAD.WIDE.U32 R6, R6, R29, R30 ;  /* 0x0000001d06067225 */ /* 0x000fc800078e001e */
[----:B------:R-:W-:Y:S01]  /*51f0*/  IMAD.IADD R7, R7, 0x1, R35 ;  /* 0x0000000107077824 */ /* 0x000fe200078e0223 */
[----:B------:R-:W-:Y:S06]  /*5200*/  @P0 BRA `(.L_x_2394) ;  /* 0xfffffff800c40947 */ /* 0x000fec000383ffff */
[----:B------:R-:W-:Y:S05]  /*5210*/  BSYNC.RECONVERGENT B1 ;  /* 0x0000000000017941 */ /* 0x000fea0003800200 */
.L_x_2393:
[----:B------:R-:W-:-:S04]  /*5220*/  LOP3.LUT R10, R12, 0x7, RZ, 0xc0, !PT ;  /* 0x000000070c0a7812 */ /* 0x000fc800078ec0ff */
[----:B------:R-:W-:-:S04]  /*5230*/  ISETP.NE.U32.AND P0, PT, R10, RZ, PT ;  /* 0x000000ff0a00720c */ /* 0x000fc80003f05070 */
[----:B------:R-:W-:-:S13]  /*5240*/  ISETP.NE.AND.EX P0, PT, RZ, RZ, PT, P0 ;  /* 0x000000ffff00720c */ /* 0x000fda0003f05300 */
[----:B------:R-:W-:Y:S05]  /*5250*/  @!P0 BRA `(.L_x_2392) ;  /* 0x0000000400d08947 */ /* 0x000fea0003800000 */
[----:B------:R-:W-:Y:S02]  /*5260*/  ISETP.GE.U32.AND P0, PT, R10, 0x4, PT ;  /* 0x000000040a00780c */ /* 0x000fe40003f06070 */
[----:B------:R-:W0:Y:S01]  /*5270*/  LDC.64 R10, c[0x0][0x3a8] ;  /* 0x0000ea00ff0a7b82 */ /* 0x000e220000000a00 */
[----:B------:R-:W-:Y:S02]  /*5280*/  LOP3.LUT R13, R12, 0x3, RZ, 0xc0, !PT ;  /* 0x000000030c0d7812 */ /* 0x000fe400078ec0ff */
[----:B------:R-:W-:Y:S02]  /*5290*/  ISETP.GE.U32.AND.EX P1, PT, RZ, RZ, PT, P0 ;  /* 0x000000ffff00720c */ /* 0x000fe40003f26100 */
[----:B------:R-:W-:-:S04]  /*52a0*/  ISETP.NE.U32.AND P2, PT, R13, RZ, PT ;  /* 0x000000ff0d00720c */ /* 0x000fc80003f45070 */
[----:B------:R-:W-:-:S07]  /*52b0*/  ISETP.NE.AND.EX P0, PT, RZ, RZ, PT, P2 ;  /* 0x000000ffff00720c */ /* 0x000fce0003f05320 */
[----:B------:R-:W-:Y:S06]  /*52c0*/  @!P1 BRA `(.L_x_2395) ;  /* 0x0000000000c89947 */ /* 0x000fec0003800000 */
[----:B------:R-:W1:Y:S01]  /*52d0*/  LDCU.64 UR6, c[0x0][0x388] ;  /* 0x00007100ff0677ac */ /* 0x000e620008000a00 */
[-C--:B0-----:R-:W-:Y:S02]  /*52e0*/  IMAD R16, R0, R10.reuse, RZ ;  /* 0x0000000a00107224 */ /* 0x081fe400078e02ff */
[----:B------:R-:W-:Y:S01]  /*52f0*/  IMAD.MOV.U32 R20, RZ, RZ, R14 ;  /* 0x000000ffff147224 */ /* 0x000fe200078e000e */
[----:B------:R-:W0:Y:S01]  /*5300*/  LDCU.64 UR4, c[0x0][0x3a0] ;  /* 0x00007400ff0477ac */ /* 0x000e220008000a00 */
[C---:B----4-:R-:W-:Y:S02]  /*5310*/  IMAD R27, R39.reuse, R11, R16 ;  /* 0x0000000b271b7224 */ /* 0x050fe400078e0210 */
        /* <DEDUP_REMOVED lines=30> */
[-C--:B----4-:R-:W-:Y:S02]  /*5500*/  IMAD R31, R31, R16.reuse, RZ ;  /* 0x000000101f1f7224 */ /* 0x090fe400078e02ff */
[----:B------:R-:W-:Y:S02]  /*5510*/  IMAD.IADD R7, R7, 0x1, R35 ;  /* 0x0000000107077824 */ /* 0x000fe400078e0223 */
[C---:B------:R-:W-:Y:S02]  /*5520*/  IMAD R25, R30.reuse, R25, R31 ;  /* 0x000000191e197224 */ /* 0x040fe400078e021f */
[----:B------:R-:W-:-:S04]  /*5530*/  IMAD.WIDE.U32 R6, R30, R16, R6 ;  /* 0x000000101e067225 */ /* 0x000fc800078e0006 */
[----:B------:R-:W-:Y:S01]  /*5540*/  IMAD.IADD R7, R7, 0x1, R25 ;  /* 0x0000000107077824 */ /* 0x000fe200078e0219 */
[----:B------:R-:W-:Y:S01]  /*5550*/  SHF.R.S32.HI R25, RZ, 0x1f, R24 ;  /* 0x0000001fff197819 */ /* 0x000fe20000011418 */
        /* <DEDUP_REMOVED lines=9> */
.L_x_2395:
        /* <DEDUP_REMOVED lines=9> */
[----:B------:R-:W4:Y:S01]  /*5680*/  LDCU.64 UR6, c[0x0][0x388] ;  /* 0x00007100ff0677ac */ /* 0x000f220008000a00 */
[-C--:B0-----:R-:W-:Y:S02]  /*5690*/  IMAD R16, R0, R10.reuse, RZ ;  /* 0x0000000a00107224 */ /* 0x081fe400078e02ff */
[----:B------:R-:W-:Y:S01]  /*56a0*/  IMAD.MOV.U32 R12, RZ, RZ, R14 ;  /* 0x000000ffff0c7224 */ /* 0x000fe200078e000e */
[----:B------:R-:W0:Y:S01]  /*56b0*/  LDCU.64 UR4, c[0x0][0x3a0] ;  /* 0x00007400ff0477ac */ /* 0x000e220008000a00 */
[----:B------:R-:W-:Y:S02]  /*56c0*/  IMAD.MOV.U32 R13, RZ, RZ, R21 ;  /* 0x000000ffff0d7224 */ /* 0x000fe400078e0015 */
[C---:B------:R-:W-:Y:S02]  /*56d0*/  IMAD R25, R39.reuse, R11, R16 ;  /* 0x0000000b27197224 */ /* 0x040fe400078e0210 */
[----:B------:R-:W-:-:S04]  /*56e0*/  IMAD.WIDE.U32 R12, R39, R10, R12 ;  /* 0x0000000a270c7225 */ /* 0x000fc800078e000c */
[----:B------:R-:W-:Y:S01]  /*56f0*/  IMAD.IADD R13, R13, 0x1, R25 ;  /* 0x000000010d0d7824 */ /* 0x000fe200078e0219 */
[C---:B----4-:R-:W-:Y:S02]  /*5700*/  LEA R26, P2, R12.reuse, UR6, 0x2 ;  /* 0x000000060c1a7c11 */ /* 0x050fe4000f8410ff */
        /* <DEDUP_REMOVED lines=21> */
.L_x_2396:
[----:B------:R-:W-:Y:S05]  /*5860*/  @P0 BRA `(.L_x_2392) ;  /* 0x00000000004c0947 */ /* 0x000fea0003800000 */
        /* <DEDUP_REMOVED lines=19> */
.L_x_2392:
[----:B------:R-:W-:Y:S05]  /*59a0*/  BSYNC.RECONVERGENT B0 ;  /* 0x0000000000007941 */ /* 0x000fea0003800200 */
.L_x_2391:
[----:B------:R-:W-:Y:S01]  /*59b0*/  IMAD R16, R2, -0x200, R3 ;  /* 0xfffffe0002107824 */ /* 0x000fe200078e0203 */
[----:B------:R-:W-:Y:S01]  /*59c0*/  BSSY.RECONVERGENT B0, `(.L_x_2397) ;  /* 0x00000e8000007945 */ /* 0x000fe20003800200 */
[----:B------:R-:W-:-:S05]  /*59d0*/  VIADD R3, R17, 0x100 ;  /* 0x0000010011037836 */ /* 0x000fca0000000000 */
[----:B------:R-:W-:-:S13]  /*59e0*/  ISETP.GE.AND P0, PT, R3, R16, PT ;  /* 0x000000100300720c */ /* 0x000fda0003f06270 */
[----:B------:R-:W-:Y:S05]  /*59f0*/  @P0 BRA `(.L_x_2398) ;  /* 0x0000000c00900947 */ /* 0x000fea0003800000 */
[----:B0-----:R-:W0:Y:S01]  /*5a00*/  LDC.64 R10, c[0x0][0x398] ;  /* 0x0000e600ff0a7b82 */ /* 0x001e220000000a00 */
[----:B------:R-:W1:Y:S01]  /*5a10*/  LDCU.64 UR4, c[0x0][0x390] ;  /* 0x00007200ff0477ac */ /* 0x000e620008000a00 */
[----:B------:R-:W-:Y:S02]  /*5a20*/  CS2R R36, SRZ ;  /* 0x0000000000247805 */ /* 0x000fe4000001ff00 */
[----:B------:R-:W-:Y:S01]  /*5a30*/  CS2R R4, SRZ ;  /* 0x0000000000047805 */ /* 0x000fe2000001ff00 */
[----:B-1---5:R-:W-:Y:S02]  /*5a40*/  IMAD R3, R23, UR4, RZ ;  /* 0x0000000417037c24 */ /* 0x022fe4000f8e02ff */
[----:B------:R-:W-:Y:S01]  /*5a50*/  IMAD.WIDE.U32 R12, R22, UR4, RZ ;  /* 0x00000004160c7c25 */ /* 0x000fe2000f8e00ff */
[----:B0-----:R-:W-:-:S03]  /*5a60*/  ISETP.GE.U32.AND P0, PT, R10, 0x8, PT ;  /* 0x000000080a00780c */ /* 0x001fc60003f06070 */
[----:B------:R-:W-:Y:S01]  /*5a70*/  IMAD R3, R22, UR5, R3 ;  /* 0x0000000516037c24 */ /* 0x000fe2000f8e0203 */
[----:B------:R-:W-:-:S03]  /*5a80*/  ISETP.GE.U32.AND.EX P0, PT, R11, RZ, PT, P0 ;  /* 0x000000ff0b00720c */ /* 0x000fc60003f06100 */
[----:B------:R-:W-:-:S10]  /*5a90*/  IMAD.IADD R15, R13, 0x1, R3 ;  /* 0x000000010d0f7824 */ /* 0x000fd400078e0203 */
        /* <DEDUP_REMOVED lines=17> */
.L_x_2400:
[----:B------:R-:W-:Y:S01]  /*5bb0*/  IMAD.MOV.U32 R45, RZ, RZ, R3 ;  /* 0x000000ffff2d7224 */ /* 0x000fe200078e0003 */
[----:B------:R-:W2:Y:S01]  /*5bc0*/  LDG.E.64 R28, desc[UR36][R22.64+-0x20] ;  /* 0xffffe024161c7981 */ /* 0x000ea2000c1e1b00 */
[----:B------:R-:W-:Y:S01]  /*5bd0*/  IMAD.MOV.U32 R44, RZ, RZ, R0 ;  /* 0x000000ffff2c7224 */ /* 0x000fe200078e0000 */
[-C--:B------:R-:W-:Y:S02]  /*5be0*/  IADD3 R24, P0, PT, R0, R21.reuse, RZ ;  /* 0x0000001500187210 */ /* 0x080fe40007f1e0ff */
[----:B----4-:R-:W3:Y:S04]  /*5bf0*/  LDG.E.64 R26, desc[UR36][R22.64+-0x18] ;  /* 0xffffe824161a7981 */ /* 0x010ee8000c1e1b00 */
[----:B------:R-:W4:Y:S01]  /*5c00*/  LDG.E R45, desc[UR36][R44.64] ;  /* 0x000000242c2d7981 */ /* 0x000f22000c1e1900 */
[----:B------:R-:W-:Y:S01]  /*5c10*/  IMAD.X R25, R3, 0x1, R39, P0 ;  /* 0x0000000103197824 */ /* 0x000fe200000e0627 */
[----:B------:R-:W-:-:S04]  /*5c20*/  IADD3 R30, P0, PT, R24, R21, RZ ;  /* 0x00000015181e7210 */ /* 0x000fc80007f1e0ff */
[----:B------:R-:W5:Y:S01]  /*5c30*/  LDG.E R43, desc[UR36][R24.64] ;  /* 0x00000024182b7981 */ /* 0x000f62000c1e1900 */
[----:B------:R-:W-:Y:S01]  /*5c40*/  IMAD.X R31, R25, 0x1, R39, P0 ;  /* 0x00000001191f7824 */ /* 0x000fe200000e0627 */
[----:B------:R-:W-:-:S04]  /*5c50*/  IADD3 R34, P0, PT, R30, R21, RZ ;  /* 0x000000151e227210 */ /* 0x000fc80007f1e0ff */
[----:B------:R0:W3:Y:S04]  /*5c60*/  LDG.E R41, desc[UR36][R30.64] ;  /* 0x000000241e297981 */ /* 0x0000e8000c1e1900 */
[----:B------:R-:W3:Y:S01]  /*5c70*/  LDG.E.64 R24, desc[UR36][R22.64+-0x10] ;  /* 0xfffff02416187981 */ /* 0x000ee2000c1e1b00 */
[----:B------:R-:W-:Y:S01]  /*5c80*/  IMAD.X R35, R31, 0x1, R39, P0 ;  /* 0x000000011f237824 */ /* 0x000fe200000e0627 */
[----:B----4-:R-:W-:Y:S01]  /*5c90*/  SHF.R.S32.HI R42, RZ, 0x1f, R45 ;  /* 0x0000001fff2a7819 */ /* 0x010fe2000001142d */
[-C--:B--2---:R-:W-:Y:S02]  /*5ca0*/  IMAD R29, R29, R45.reuse, RZ ;  /* 0x0000002d1d1d7224 */ /* 0x084fe400078e02ff */
[C---:B------:R-:W-:Y:S02]  /*5cb0*/  IMAD.WIDE.U32 R4, R28.reuse, R45, R4 ;  /* 0x0000002d1c047225 */ /* 0x040fe400078e0004 */
[----:B------:R-:W2:Y:S02]  /*5cc0*/  LDG.E R45, desc[UR36][R34.64] ;  /* 0x00000024222d7981 */ /* 0x000ea4000c1e1900 */
[----:B------:R-:W-:-:S02]  /*5cd0*/  IMAD R42, R28, R42, R29 ;  /* 0x0000002a1c2a7224 */ /* 0x000fc400078e021d */
[----:B------:R-:W4:Y:S02]  /*5ce0*/  LDG.E.64 R28, desc[UR36][R22.64+-0x8] ;  /* 0xfffff824161c7981 */ /* 0x000f24000c1e1b00 */
[----:B------:R-:W-:Y:S01]  /*5cf0*/  IMAD.IADD R5, R5, 0x1, R42 ;  /* 0x0000000105057824 */ /* 0x000fe200078e022a */
[----:B-----5:R-:W-:Y:S01]  /*5d00*/  SHF.R.S32.HI R42, RZ, 0x1f, R43 ;  /* 0x0000001fff2a7819 */ /* 0x020fe2000001142b */
[----:B---3--:R-:W-:Y:S01]  /*5d10*/  IMAD R27, R27, R43, RZ ;  /* 0x0000002b1b1b7224 */ /* 0x008fe200078e02ff */
[----:B0-----:R-:W-:Y:S01]  /*5d20*/  IADD3 R30, P0, PT, R34, R21, RZ ;  /* 0x00000015221e7210 */ /* 0x001fe20007f1e0ff */
[----:B------:R-:W-:-:S04]  /*5d30*/  IMAD.WIDE.U32 R4, R26, R43, R4 ;  /* 0x0000002b1a047225 */ /* 0x000fc800078e0004 */
[----:B------:R-:W-:Y:S02]  /*5d40*/  IMAD R27, R26, R42, R27 ;  /* 0x0000002a1a1b7224 */ /* 0x000fe400078e021b */
[----:B------:R-:W-:Y:S02]  /*5d50*/  IMAD.X R31, R35, 0x1, R39, P0 ;  /* 0x00000001231f7824 */ /* 0x000fe400000e0627 */
[----:B------:R-:W-:Y:S01]  /*5d60*/  IMAD.IADD R5, R5, 0x1, R27 ;  /* 0x0000000105057824 */ /* 0x000fe200078e021b */
[----:B------:R-:W-:Y:S01]  /*5d70*/  SHF.R.S32.HI R27, RZ, 0x1f, R41 ;  /* 0x0000001fff1b7819 */ /* 0x000fe20000011429 */
[----:B------:R-:W-:Y:S01]  /*5d80*/  IMAD R25, R25, R41, RZ ;  /* 0x0000002919197224 */ /* 0x000fe200078e02ff */
[----:B------:R-:W3:Y:S01]  /*5d90*/  LDG.E R43, desc[UR36][R30.64] ;  /* 0x000000241e2b7981 */ /* 0x000ee2000c1e1900 */
[----:B------:R-:W-:Y:S01]  /*5da0*/  IADD3 R26, P0, PT, R30, R21, RZ ;  /* 0x000000151e1a7210 */ /* 0x000fe20007f1e0ff */
[C---:B------:R-:W-:Y:S02]  /*5db0*/  IMAD.WIDE.U32 R4, R24.reuse, R41, R4 ;  /* 0x0000002918047225 */ /* 0x040fe400078e0004 */
[----:B------:R-:W5:Y:S02]  /*5dc0*/  LDG.E.64 R34, desc[UR36][R22.64] ;  /* 0x0000002416227981 */ /* 0x000f64000c1e1b00 */
[----:B------:R-:W-:-:S02]  /*5dd0*/  IMAD R25, R24, R27, R25 ;  /* 0x0000001b18197224 */ /* 0x000fc400078e0219 */
[----:B------:R-:W-:Y:S02]  /*5de0*/  IMAD.X R27, R31, 0x1, R39, P0 ;  /* 0x000000011f1b7824 */ /* 0x000fe400000e0627 */
[----:B------:R-:W-:Y:S01]  /*5df0*/  IMAD.IADD R5, R5, 0x1, R25 ;  /* 0x0000000105057824 */ /* 0x000fe200078e0219 */
[----:B------:R-:W-:Y:S02]  /*5e00*/  IADD3 R24, P0, PT, R26, R21, RZ ;  /* 0x000000151a187210 */ /* 0x000fe40007f1e0ff */
[----:B------:R0:W5:Y:S01]  /*5e10*/  LDG.E R30, desc[UR36][R26.64] ;  /* 0x000000241a1e7981 */ /* 0x000162000c1e1900 */
[----:B--2---:R-:W-:Y:S01]  /*5e20*/  SHF.R.S32.HI R25, RZ, 0x1f, R45 ;  /* 0x0000001fff197819 */ /* 0x004fe2000001142d */
[-C--:B----4-:R-:W-:Y:S02]  /*5e30*/  IMAD R29, R29, R45.reuse, RZ ;  /* 0x0000002d1d1d7224 */ /* 0x090fe400078e02ff */
[C---:B------:R-:W-:Y:S02]  /*5e40*/  IMAD.WIDE.U32 R4, R28.reuse, R45, R4 ;  /* 0x0000002d1c047225 */ /* 0x040fe400078e0004 */
[----:B------:R-:W2:Y:S02]  /*5e50*/  LDG.E.64 R44, desc[UR36][R22.64+0x8] ;  /* 0x00000824162c7981 */ /* 0x000ea4000c1e1b00 */
[----:B------:R-:W-:-:S02]  /*5e60*/  IMAD R29, R28, R25, R29 ;  /* 0x000000191c1d7224 */ /* 0x000fc400078e021d */
[----:B------:R-:W-:Y:S01]  /*5e70*/  IMAD.X R25, R27, 0x1, R39, P0 ;  /* 0x000000011b197824 */ /* 0x000fe200000e0627 */
[----:B0-----:R-:W-:Y:S01]  /*5e80*/  IADD3 R26, P0, PT, R24, R21, RZ ;  /* 0x00000015181a7210 */ /* 0x001fe20007f1e0ff */
[----:B------:R-:W-:Y:S02]  /*5e90*/  IMAD.IADD R5, R5, 0x1, R29 ;  /* 0x0000000105057824 */ /* 0x000fe400078e021d */
[----:B------:R-:W4:Y:S02]  /*5ea0*/  LDG.E.64 R28, desc[UR36][R22.64+0x10] ;  /* 0x00001024161c7981 */ /* 0x000f24000c1e1b00 */
[----:B------:R-:W-:Y:S02]  /*5eb0*/  IMAD.X R27, R25, 0x1, R39, P0 ;  /* 0x00000001191b7824 */ /* 0x000fe400000e0627 */
[----:B------:R-:W4:Y:S04]  /*5ec0*/  LDG.E R25, desc[UR36][R24.64] ;  /* 0x0000002418197981 */ /* 0x000f28000c1e1900 */
[----:B------:R-:W4:Y:S04]  /*5ed0*/  LDG.E R31, desc[UR36][R26.64] ;  /* 0x000000241a1f7981 */ /* 0x000f28000c1e1900 */
[----:B------:R0:W4:Y:S01]  /*5ee0*/  LDG.E.64 R26, desc[UR36][R22.64+0x18] ;  /* 0x00001824161a7981 */ /* 0x000122000c1e1b00 */
[----:B---3--:R-:W-:Y:S01]  /*5ef0*/  SHF.R.S32.HI R41, RZ, 0x1f, R43 ;  /* 0x0000001fff297819 */ /* 0x008fe2000001142b */
[----:B-----5:R-:W-:-:S02]  /*5f00*/  IMAD R35, R35, R43, RZ ;  /* 0x0000002b23237224 */ /* 0x020fc400078e02ff */
[----:B------:R-:W-:-:S04]  /*5f10*/  IMAD.WIDE.U32 R4, R34, R43, R4 ;  /* 0x0000002b22047225 */ /* 0x000fc800078e0004 */
[----:B------:R-:W-:-:S04]  /*5f20*/  IMAD R35, R34, R41, R35 ;  /* 0x0000002922237224 */ /* 0x000fc800078e0223 */
[----:B------:R-:W-:Y:S01]  /*5f30*/  IMAD.IADD R5, R5, 0x1, R35 ;  /* 0x0000000105057824 */ /* 0x000fe200078e0223 */
[----:B------:R-:W-:Y:S02]  /*5f40*/  SHF.R.S32.HI R35, RZ, 0x1f, R30 ;  /* 0x0000001fff237819 */ /* 0x000fe4000001141e */
        /* <DEDUP_REMOVED lines=8> */
[-C--:B--2---:R-:W-:Y:S02]  /*5fd0*/  IMAD R24, R45, R30.reuse, RZ ;  /* 0x0000001e2d187224 */ /* 0x084fe400078e02ff */
[----:B------:R-:W-:-:S04]  /*5fe0*/  IMAD.WIDE.U32 R4, R44, R30, R4 ;  /* 0x0000001e2c047225 */ /* 0x000fc800078e0004 */
[----:B------:R-:W-:-:S04]  /*5ff0*/  IMAD R35, R44, R35, R24 ;  /* 0x000000232c237224 */ /* 0x000fc800078e0218 */
[----:B------:R-:W-:Y:S01]  /*6000*/  IMAD.IADD R5, R5, 0x1, R35 ;  /* 0x0000000105057824 */ /* 0x000fe200078e0223 */
[----:B----4-:R-:W-:Y:S01]  /*6010*/  SHF.R.S32.HI R35, RZ, 0x1f, R25 ;  /* 0x0000001fff237819 */ /* 0x010fe20000011419 */
[-C--:B------:R-:W-:Y:S02]  /*6020*/  IMAD R24, R29, R25.reuse, RZ ;  /* 0x000000191d187224 */ /* 0x080fe400078e02ff */
[----:B------:R-:W-:Y:S01]  /*6030*/  IMAD.WIDE.U32 R4, R28, R25, R4 ;  /* 0x000000191c047225 */ /* 0x000fe200078e0004 */
[----:B------:R-:W-:-:S03]  /*6040*/  SHF.R.S32.HI R25, RZ, 0x1f, R31 ;  /* 0x0000001fff197819 */ /* 0x000fc6000001141f */
[----:B------:R-:W-:-:S04]  /*6050*/  IMAD R35, R28, R35, R24 ;  /* 0x000000231c237224 */ /* 0x000fc800078e0218 */
[----:B------:R-:W-:Y:S02]  /*6060*/  IMAD.IADD R5, R5, 0x1, R35 ;  /* 0x0000000105057824 */ /* 0x000fe400078e0223 */
[-C--:B------:R-:W-:Y:S02]  /*6070*/  IMAD R24, R27, R31.reuse, RZ ;  /* 0x0000001f1b187224 */ /* 0x080fe400078e02ff */
[----:B------:R-:W-:-:S04]  /*6080*/  IMAD.WIDE.U32 R4, R26, R31, R4 ;  /* 0x0000001f1a047225 */ /* 0x000fc800078e0004 */
[----:B------:R-:W-:-:S04]  /*6090*/  IMAD R25, R26, R25, R24 ;  /* 0x000000191a197224 */ /* 0x000fc800078e0218 */
[----:B------:R-:W-:Y:S01]  /*60a0*/  IMAD.IADD R5, R5, 0x1, R25 ;  /* 0x0000000105057824 */ /* 0x000fe200078e0219 */
[----:B------:R-:W-:Y:S06]  /*60b0*/  @P0 BRA `(.L_x_2400) ;  /* 0xfffffff800bc0947 */ /* 0x000fec000383ffff */
[----:B------:R-:W-:Y:S05]  /*60c0*/  BSYNC.RECONVERGENT B1 ;  /* 0x0000000000017941 */ /* 0x000fea0003800200 */
.L_x_2399:
[----:B------:R-:W-:-:S04]  /*60d0*/  LOP3.LUT R3, R10, 0x7, RZ, 0xc0, !PT ;  /* 0x000000070a037812 */ /* 0x000fc800078ec0ff */
[----:B------:R-:W-:-:S04]  /*60e0*/  ISETP.NE.U32.AND P0, PT, R3, RZ, PT ;  /* 0x000000ff0300720c */ /* 0x000fc80003f05070 */
[----:B------:R-:W-:-:S13]  /*60f0*/  ISETP.NE.AND.EX P0, PT, RZ, RZ, PT, P0 ;  /* 0x000000ffff00720c */ /* 0x000fda0003f05300 */
[----:B------:R-:W-:Y:S05]  /*6100*/  @!P0 BRA `(.L_x_2398) ;  /* 0x0000000400cc8947 */ /* 0x000fea0003800000 */
[----:B------:R-:W0:Y:S01]  /*6110*/  LDC.64 R20, c[0x0][0x3a8] ;  /* 0x0000ea00ff147b82 */ /* 0x000e220000000a00 */
[----:B------:R-:W-:Y:S02]  /*6120*/  ISETP.GE.U32.AND P0, PT, R3, 0x4, PT ;  /* 0x000000040300780c */ /* 0x000fe40003f06070 */
        /* <DEDUP_REMOVED lines=9> */
[C---:B------:R-:W-:Y:S02]  /*61c0*/  IMAD R3, R37.reuse, R21, R24 ;  /* 0x0000001525037224 */ /* 0x040fe400078e0218 */
[----:B------:R-:W-:-:S04]  /*61d0*/  IMAD.WIDE.U32 R22, R37, R20, R14 ;  /* 0x0000001425167225 */ /* 0x000fc800078e000e */
[----:B------:R-:W-:Y:S02]  /*61e0*/  IMAD.IADD R3, R23, 0x1, R3 ;  /* 0x0000000117037824 */ /* 0x000fe400078e0203 */
[----:B----4-:R-:W-:-:S04]  /*61f0*/  IMAD.WIDE.U32 R26, R20, 0x4, RZ ;  /* 0x00000004141a7825 */ /* 0x010fc800078e00ff */
        /* <DEDUP_REMOVED lines=16> */
[----:B------:R-:W4:Y:S01]  /*6300*/  LDG.E R43, desc[UR36][R24.64] ;  /* 0x00000024182b7981 */ /* 0x000f22000c1e1900 */
        /* <DEDUP_REMOVED lines=25> */
.L_x_2401:
        /* <DEDUP_REMOVED lines=39> */
.L_x_2402:
        /* <DEDUP_REMOVED lines=19> */
.L_x_2398:
[----:B------:R-:W-:Y:S05]  /*6840*/  BSYNC.RECONVERGENT B0 ;  /* 0x0000000000007941 */ /* 0x000fea0003800200 */
.L_x_2397:
[----:B------:R-:W-:Y:S01]  /*6850*/  VIADD R3, R17, 0x180 ;  /* 0x0000018011037836 */ /* 0x000fe20000000000 */
[----:B------:R-:W-:Y:S04]  /*6860*/  BSSY.RECONVERGENT B0, `(.L_x_2384) ;  /* 0x00000e9000007945 */ /* 0x000fe80003800200 */
        /* <DEDUP_REMOVED lines=8> */
[----:B0-----:R-:W-:Y:S01]  /*68f0*/  IMAD.WIDE.U32 R14, R18, UR4, RZ ;  /* 0x00000004120e7c25 */ /* 0x001fe2000f8e00ff */
[----:B-1----:R-:W-:-:S03]  /*6900*/  ISETP.GE.U32.AND P0, PT, R12, 0x8, PT ;  /* 0x000000080c00780c */ /* 0x002fc60003f06070 */
[----:B------:R-:W-:Y:S01]  /*6910*/  IMAD R3, R18, UR5, R3 ;  /* 0x0000000512037c24 */ /* 0x000fe2000f8e0203 */
[----:B------:R-:W-:Y:S02]  /*6920*/  LOP3.LUT R10, R12, 0x7, RZ, 0xc0, !PT ;  /* 0x000000070c0a7812 */ /* 0x000fe400078ec0ff */
[----:B------:R-:W-:Y:S01]  /*6930*/  ISETP.GE.U32.AND.EX P1, PT, R13, RZ, PT, P0 ;  /* 0x000000ff0d00720c */ /* 0x000fe20003f26100 */
[----:B------:R-:W-:Y:S01]  /*6940*/  IMAD.IADD R11, R15, 0x1, R3 ;  /* 0x000000010f0b7824 */ /* 0x000fe200078e0203 */
[----:B------:R-:W-:-:S04]  /*6950*/  ISETP.NE.U32.AND P2, PT, R10, RZ, PT ;  /* 0x000000ff0a00720c */ /* 0x000fc80003f45070 */
[----:B------:R-:W-:-:S07]  /*6960*/  ISETP.NE.AND.EX P0, PT, RZ, RZ, PT, P2 ;  /* 0x000000ffff00720c */ /* 0x000fce0003f05320 */
[----:B------:R-:W-:Y:S06]  /*6970*/  @!P1 BRA `(.L_x_2404) ;  /* 0x0000000400889947 */ /* 0x000fec0003800000 */
        /* <DEDUP_REMOVED lines=16> */
.L_x_2405:
[----:B------:R-:W-:Y:S02]  /*6a80*/  IMAD.MOV.U32 R24, RZ, RZ, R0 ;  /* 0x000000ffff187224 */ /* 0x000fe400078e0000 */
[----:B------:R-:W-:Y:S01]  /*6a90*/  IMAD.MOV.U32 R25, RZ, RZ, R3 ;  /* 0x000000ffff197224 */ /* 0x000fe200078e0003 */
[-C--:B------:R-:W-:Y:S01]  /*6aa0*/  IADD3 R22, P1, PT, R0, R19.reuse, RZ ;  /* 0x0000001300167210 */ /* 0x080fe20007f3e0ff */
[----:B------:R-:W2:Y:S04]  /*6ab0*/  LDG.E.64 R30, desc[UR36][R20.64+-0x20] ;  /* 0xffffe024141e7981 */ /* 0x000ea8000c1e1b00 */
[----:B------:R-:W2:Y:S01]  /*6ac0*/  LDG.E R37, desc[UR36][R24.64] ;  /* 0x0000002418257981 */ /* 0x000ea2000c1e1900 */
[----:B------:R-:W-:Y:S01]  /*6ad0*/  IMAD.X R23, R3, 0x1, R36, P1 ;  /* 0x0000000103177824 */ /* 0x000fe200008e0624 */
[----:B------:R-:W-:-:S02]  /*6ae0*/  IADD3 R44, P1, PT, R22, R19, RZ ;  /* 0x00000013162c7210 */ /* 0x000fc40007f3e0ff */
[----:B----4-:R-:W3:Y:S04]  /*6af0*/  LDG.E.64 R26, desc[UR36][R20.64+-0x18] ;  /* 0xffffe824141a7981 */ /* 0x010ee8000c1e1b00 */
[----:B------:R-:W4:Y:S01]  /*6b00*/  LDG.E R39, desc[UR36][R22.64] ;  /* 0x0000002416277981 */ /* 0x000f22000c1e1900 */
[--C-:B------:R-:W-:Y:S01]  /*6b10*/  IMAD.X R45, R23, 0x1, R36.reuse, P1 ;  /* 0x00000001172d7824 */ /* 0x100fe200008e0624 */
[----:B------:R-:W-:Y:S02]  /*6b20*/  IADD3 R28, P1, PT, R44, R19, RZ ;  /* 0x000000132c1c7210 */ /* 0x000fe40007f3e0ff */
[----:B------:R-:W5:Y:S04]  /*6b30*/  LDG.E.64 R24, desc[UR36][R20.64+-0x8] ;  /* 0xfffff82414187981 */ /* 0x000f68000c1e1b00 */
[----:B------:R-:W5:Y:S04]  /*6b40*/  LDG.E R41, desc[UR36][R44.64] ;  /* 0x000000242c297981 */ /* 0x000f68000c1e1900 */
[----:B------:R-:W5:Y:S01]  /*6b50*/  LDG.E.64 R22, desc[UR36][R20.64+-0x10] ;  /* 0xfffff02414167981 */ /* 0x000f62000c1e1b00 */
[----:B------:R-:W-:-:S05]  /*6b60*/  IMAD.X R29, R45, 0x1, R36, P1 ;  /* 0x000000012d1d7824 */ /* 0x000fca00008e0624 */
[----:B------:R0:W5:Y:S02]  /*6b70*/  LDG.E R43, desc[UR36][R28.64] ;  /* 0x000000241c2b7981 */ /* 0x000164000c1e1900 */
[----:B0-----:R-:W-:-:S05]  /*6b80*/  IADD3 R28, P1, PT, R28, R19, RZ ;  /* 0x000000131c1c7210 */ /* 0x001fca0007f3e0ff */
[----:B------:R-:W-:Y:S02]  /*6b90*/  IMAD.X R29, R29, 0x1, R36, P1 ;  /* 0x000000011d1d7824 */ /* 0x000fe400008e0624 */
[----:B--2---:R-:W-:Y:S01]  /*6ba0*/  IMAD.WIDE.U32 R32, R30, R37, R32 ;  /* 0x000000251e207225 */ /* 0x004fe200078e0020 */
[----:B------:R-:W-:-:S03]  /*6bb0*/  SHF.R.S32.HI R40, RZ, 0x1f, R37 ;  /* 0x0000001fff287819 */ /* 0x000fc60000011425 */
[----:B------:R-:W-:-:S04]  /*6bc0*/  IMAD R37, R31, R37, RZ ;  /* 0x000000251f257224 */ /* 0x000fc800078e02ff */
[----:B------:R-:W-:Y:S01]  /*6bd0*/  IMAD R37, R30, R40, R37 ;  /* 0x000000281e257224 */ /* 0x000fe200078e0225 */
[----:B----4-:R-:W-:Y:S01]  /*6be0*/  SHF.R.S32.HI R31, RZ, 0x1f, R39 ;  /* 0x0000001fff1f7819 */ /* 0x010fe20000011427 */
[----:B---3--:R-:W-:Y:S02]  /*6bf0*/  IMAD R27, R27, R39, RZ ;  /* 0x000000271b1b7224 */ /* 0x008fe400078e02ff */
[----:B------:R-:W-:Y:S02]  /*6c00*/  IMAD.IADD R33, R33, 0x1, R37 ;  /* 0x0000000121217824 */ /* 0x000fe400078e0225 */
[C---:B------:R-:W-:Y:S01]  /*6c10*/  IMAD R31, R26.reuse, R31, R27 ;  /* 0x0000001f1a1f7224 */ /* 0x040fe200078e021b */
[----:B------:R0:W2:Y:S01]  /*6c20*/  LDG.E R37, desc[UR36][R28.64] ;  /* 0x000000241c257981 */ /* 0x0000a2000c1e1900 */
[----:B------:R-:W-:-:S04]  /*6c30*/  IMAD.WIDE.U32 R26, R26, R39, R32 ;  /* 0x000000271a1a7225 */ /* 0x000fc800078e0020 */
[----:B------:R-:W-:Y:S01]  /*6c40*/  IMAD.IADD R27, R27, 0x1, R31 ;  /* 0x000000011b1b7824 */ /* 0x000fe200078e021f */
[----:B-----5:R-:W-:Y:S01]  /*6c50*/  SHF.R.S32.HI R31, RZ, 0x1f, R41 ;  /* 0x0000001fff1f7819 */ /* 0x020fe20000011429 */
[----:B------:R-:W-:Y:S01]  /*6c60*/  IMAD R23, R23, R41, RZ ;  /* 0x0000002917177224 */ /* 0x000fe200078e02ff */
[----:B------:R-:W-:-:S03]  /*6c70*/  IADD3 R32, P1, PT, R28, R19, RZ ;  /* 0x000000131c207210 */ /* 0x000fc60007f3e0ff */
[C---:B------:R-:W-:Y:S02]  /*6c80*/  IMAD R39, R22.reuse, R31, R23 ;  /* 0x0000001f16277224 */ /* 0x040fe400078e0217 */
[----:B------:R-:W3:Y:S01]  /*6c90*/  LDG.E.64 R30, desc[UR36][R20.64] ;  /* 0x00000024141e7981 */ /* 0x000ee2000c1e1b00 */
[----:B------:R-:W-:-:S04]  /*6ca0*/  IMAD.WIDE.U32 R22, R22, R41, R26 ;  /* 0x0000002916167225 */ /* 0x000fc800078e001a */
[----:B------:R-:W-:Y:S01]  /*6cb0*/  IMAD.X R33, R29, 0x1, R36, P1 ;  /* 0x000000011d217824 */ /* 0x000fe200008e0624 */
[----:B0-----:R-:W-:Y:S01]  /*6cc0*/  IADD3 R28, P1, PT, R32, R19, RZ ;  /* 0x00000013201c7210 */ /* 0x001fe20007f3e0ff */
[----:B------:R-:W-:Y:S01]  /*6cd0*/  IMAD.IADD R23, R23, 0x1, R39 ;  /* 0x0000000117177824 */ /* 0x000fe200078e0227 */
[----:B------:R-:W-:Y:S01]  /*6ce0*/  SHF.R.S32.HI R41, RZ, 0x1f, R43 ;  /* 0x0000001fff297819 */ /* 0x000fe2000001142b */
[----:B------:R-:W4:Y:S01]  /*6cf0*/  LDG.E.64 R26, desc[UR36][R20.64+0x8] ;  /* 0x00000824141a7981 */ /* 0x000f22000c1e1b00 */
[----:B------:R-:W-:-:S03]  /*6d00*/  IMAD R25, R25, R43, RZ ;  /* 0x0000002b19197224 */ /* 0x000fc600078e02ff */
[----:B------:R-:W5:Y:S01]  /*6d10*/  LDG.E R39, desc[UR36][R32.64] ;  /* 0x0000002420277981 */ /* 0x000f62000c1e1900 */
[----:B------:R-:W-:Y:S02]  /*6d20*/  IMAD.X R29, R33, 0x1, R36, P1 ;  /* 0x00000001211d7824 */ /* 0x000fe400008e0624 */
[C---:B------:R-:W-:Y:S02]  /*6d30*/  IMAD R41, R24.reuse, R41, R25 ;  /* 0x0000002918297224 */ /* 0x040fe400078e0219 */
[----:B------:R-:W-:Y:S01]  /*6d40*/  IMAD.WIDE.U32 R24, R24, R43, R22 ;  /* 0x0000002b18187225 */ /* 0x000fe200078e0016 */
[----:B------:R-:W-:Y:S01]  /*6d50*/  IADD3 R22, P1, PT, R28, R19, RZ ;  /* 0x000000131c167210 */ /* 0x000fe20007f3e0ff */
[----:B------:R-:W4:Y:S04]  /*6d60*/  LDG.E R45, desc[UR36][R28.64] ;  /* 0x000000241c2d7981 */ /* 0x000f28000c1e1900 */
[----:B------:R-:W4:Y:S01]  /*6d70*/  LDG.E.64 R32, desc[UR36][R20.64+0x10] ;  /* 0x0000102414207981 */ /* 0x000f22000c1e1b00 */
[----:B------:R-:W-:-:S03]  /*6d80*/  IMAD.X R23, R29, 0x1, R36, P1 ;  /* 0x000000011d177824 */ /* 0x000fc600008e0624 */
[----:B------:R0:W4:Y:S04]  /*6d90*/  LDG.E.64 R42, desc[UR36][R20.64+0x18] ;  /* 0x00001824142a7981 */ /* 0x000128000c1e1b00 */
[----:B------:R1:W4:Y:S01]  /*6da0*/  LDG.E R23, desc[UR36][R22.64] ;  /* 0x0000002416177981 */ /* 0x000322000c1e1900 */
        /* <DEDUP_REMOVED lines=12> */
[----:B------:R-:W-:-:S04]  /*6e70*/  IMAD R31, R30, R41, R31 ;  /* 0x000000291e1f7224 */ /* 0x000fc800078e021f */
[----:B------:R-:W-:Y:S01]  /*6e80*/  IMAD.IADD R25, R25, 0x1, R31 ;  /* 0x0000000119197824 */ /* 0x000fe200078e021f */
[----:B-----5:R-:W-:Y:S01]  /*6e90*/  SHF.R.S32.HI R29, RZ, 0x1f, R39 ;  /* 0x0000001fff1d7819 */ /* 0x020fe20000011427 */
[-C--:B----4-:R-:W-:Y:S02]  /*6ea0*/  IMAD R27, R27, R39.reuse, RZ ;  /* 0x000000271b1b7224 */ /* 0x090fe400078e02ff */
[----:B------:R-:W-:-:S04]  /*6eb0*/  IMAD.WIDE.U32 R24, R26, R39, R24 ;  /* 0x000000271a187225 */ /* 0x000fc800078e0018 */
[----:B------:R-:W-:-:S04]  /*6ec0*/  IMAD R27, R26, R29, R27 ;  /* 0x0000001d1a1b7224 */ /* 0x000fc800078e021b */
[----:B------:R-:W-:Y:S01]  /*6ed0*/  IMAD.IADD R25, R25, 0x1, R27 ;  /* 0x0000000119197824 */ /* 0x000fe200078e021b */
[----:B------:R-:W-:Y:S01]  /*6ee0*/  SHF.R.S32.HI R27, RZ, 0x1f, R45 ;  /* 0x0000001fff1b7819 */ /* 0x000fe2000001142d */
[-C--:B-1----:R-:W-:Y:S02]  /*6ef0*/  IMAD R22, R33, R45.reuse, RZ ;  /* 0x0000002d21167224 */ /* 0x082fe400078e02ff */
        /* <DEDUP_REMOVED lines=10> */
.L_x_2404:
        /* <DEDUP_REMOVED lines=26> */
[----:B----4-:R-:W-:-:S02]  /*7140*/  IADD3 R26, P1, PT, R36, R28, RZ ;  /* 0x0000001c241a7210 */ /* 0x010fc40007f3e0ff */
        /* <DEDUP_REMOVED lines=31> */
.L_x_2406:
        /* <DEDUP_REMOVED lines=21> */
[C---:B----4-:R-:W-:Y:S01]  /*7490*/  LEA R26, P1, R18.reuse, R28, 0x2 ;  /* 0x0000001c121a7211 */ /* 0x050fe200078210ff */
        /* <DEDUP_REMOVED lines=17> */
.L_x_2407:
        /* <DEDUP_REMOVED lines=20> */
.L_x_2403:
[----:B------:R-:W-:Y:S05]  /*76f0*/  BSYNC.RECONVERGENT B0 ;  /* 0x0000000000007941 */ /* 0x000fea0003800200 */
.L_x_2384:
[----:B------:R-:W1:Y:S01]  /*7700*/  LDC R3, c[0x0][0x380] ;  /* 0x0000e000ff037b82 */ /* 0x000e620000000800 */
[----:B------:R-:W-:Y:S04]  /*7710*/  BSSY.RECONVERGENT B7, `(.L_x_2408) ;  /* 0x00002bc000077945 */ /* 0x000fe80003800200 */
[----:B------:R-:W-:Y:S01]  /*7720*/  BSSY.RELIABLE B6, `(.L_x_2409) ;  /* 0x00001d6000067945 */ /* 0x000fe20003800100 */
[----:B0----5:R-:W-:Y:S02]  /*7730*/  IMAD.MOV.U32 R18, RZ, RZ, R4 ;  /* 0x000000ffff127224 */ /* 0x021fe400078e0004 */
[----:B------:R-:W-:Y:S02]  /*7740*/  IMAD.MOV.U32 R19, RZ, RZ, R5 ;  /* 0x000000ffff137224 */ /* 0x000fe400078e0005 */
[----:B------:R-:W-:Y:S01]  /*7750*/  IMAD.MOV.U32 R22, RZ, RZ, R6 ;  /* 0x000000ffff167224 */ /* 0x000fe200078e0006 */
[----:B------:R-:W0:Y:S01]  /*7760*/  LDC.U8 R24, c[0x0][0x3d4] ;  /* 0x0000f500ff187b82 */ /* 0x000e220000000000 */
[----:B------:R-:W-:-:S02]  /*7770*/  IMAD.MOV.U32 R23, RZ, RZ, R7 ;  /* 0x000000ffff177224 */ /* 0x000fc400078e0007 */
[----:B-1----:R-:W-:-:S05]  /*7780*/  IMAD R16, R2, -0x200, R3 ;  /* 0xfffffe0002107824 */ /* 0x002fca00078e0203 */
[----:B------:R-:W-:-:S13]  /*7790*/  ISETP.GE.AND P0, PT, R17, R16, PT ;  /* 0x000000101100720c */ /* 0x000fda0003f06270 */
[----:B0-----:R-:W-:Y:S05]  /*77a0*/  @P0 BRA `(.L_x_2410) ;  /* 0x0000001c00280947 */ /* 0x001fea0003800000 */
[----:B------:R-:W0:Y:S01]  /*77b0*/  LDCU UR4, c[0x0][0x3d8] ;  /* 0x00007b00ff0477ac */ /* 0x000e220008000800 */
[----:B------:R-:W1:Y:S01]  /*77c0*/  LDC.64 R4, c[0x0][0x3b8] ;  /* 0x0000ee00ff047b82 */ /* 0x000e620000000a00 */
[----:B------:R-:W-:Y:S01]  /*77d0*/  IMAD R0, R2, 0x200, R17 ;  /* 0x0000020002007824 */ /* 0x000fe200078e0211 */
[----:B------:R-:W-:-:S03]  /*77e0*/  PRMT R6, R24, 0x9910, RZ ;  /* 0x0000991018067816 */ /* 0x000fc600000000ff */
[----:B0-----:R-:W-:Y:S02]  /*77f0*/  IMAD R3, R0, UR4, RZ ;  /* 0x0000000400037c24 */ /* 0x001fe4000f8e02ff */
        /* <DEDUP_REMOVED lines=15> */
.L_x_2414:
[----:B------:R0:W-:Y:S01]  /*78f0*/  STG.E.U8 desc[UR36][R4.64], R8 ;  /* 0x0000000804007986 */ /* 0x0001e2000c101124 */
[----:B------:R-:W-:Y:S05]  /*7900*/  BRA `(.L_x_2416) ;  /* 0x0000000c00307947 */ /* 0x000fea0003800000 */
.L_x_2413:
        /* <DEDUP_REMOVED lines=8> */
.L_x_2418:
[----:B------:R0:W-:Y:S01]  /*7990*/  STG.E desc[UR36][R4.64], R8 ;  /* 0x0000000804007986 */ /* 0x0001e2000c101924 */
[----:B------:R-:W-:Y:S05]  /*79a0*/  BRA `(.L_x_2416) ;  /* 0x0000000c00087947 */ /* 0x000fea0003800000 */
.L_x_2417:
[----:B------:R0:W-:Y:S01]  /*79b0*/  STG.E.U16 desc[UR36][R4.64], R8 ;  /* 0x0000000804007986 */ /* 0x0001e2000c101524 */
[----:B------:R-:W-:Y:S05]  /*79c0*/  BRA `(.L_x_2416) ;  /* 0x0000000c00007947 */ /* 0x000fea0003800000 */
.L_x_2412:
        /* <DEDUP_REMOVED lines=9> */
.L_x_2420:
[----:B------:R-:W0:Y:S02]  /*7a60*/  I2F.S64 R0, R8 ;  /* 0x0000000800007312 */ /* 0x000e240000301400 */
[----:B0-----:R-:W-:-:S05]  /*7a70*/  F2FP.F16.F32.PACK_AB R0, RZ, R0 ;  /* 0x00000000ff00723e */ /* 0x001fca00000000ff */
[----:B------:R0:W-:Y:S01]  /*7a80*/  STG.E.U16 desc[UR36][R4.64], R0 ;  /* 0x0000000004007986 */ /* 0x0001e2000c101524 */
[----:B------:R-:W-:Y:S05]  /*7a90*/  BRA `(.L_x_2416) ;  /* 0x0000000800cc7947 */ /* 0x000fea0003800000 */
.L_x_2419:
        /* <DEDUP_REMOVED lines=10> */
.L_x_2422:
[----:B------:R-:W0:Y:S02]  /*7b40*/  I2F.S64 R8, R8 ;  /* 0x0000000800087312 */ /* 0x000e240000301400 */
[----:B0-----:R-:W-:-:S04]  /*7b50*/  F2FP.F16.F32.PACK_AB R3, RZ, R8 ;  /* 0x00000008ff03723e */ /* 0x001fc800000000ff */
[----:B------:R-:W-:-:S05]  /*7b60*/  PRMT R3, R3, 0x5410, RZ ;  /* 0x0000541003037816 */ /* 0x000fca00000000ff */
[----:B------:R0:W-:Y:S01]  /*7b70*/  STG.E desc[UR36][R4.64], R3 ;  /* 0x0000000304007986 */ /* 0x0001e2000c101924 */
[----:B------:R-:W-:Y:S05]  /*7b80*/  BRA `(.L_x_2416) ;  /* 0x0000000800907947 */ /* 0x000fea0003800000 */
.L_x_2421:
[----:B------:R-:W0:Y:S02]  /*7b90*/  I2F.F64.S64 R6, R8 ;  /* 0x0000000800067312 */ /* 0x000e240000301c00 */
[----:B0-----:R0:W-:Y:S01]  /*7ba0*/  STG.E.64 desc[UR36][R4.64], R6 ;  /* 0x0000000604007986 */ /* 0x0011e2000c101b24 */
[----:B------:R-:W-:Y:S05]  /*7bb0*/  BRA `(.L_x_2416) ;  /* 0x0000000800847947 */ /* 0x000fea0003800000 */
.L_x_2411:
        /* <DEDUP_REMOVED lines=13> */
.L_x_2425:
[----:B------:R-:W0:Y:S01]  /*7c90*/  I2F.F64.S64 R8, R8 ;  /* 0x0000000800087312 */ /* 0x000e220000301c00 */
[----:B------:R-:W-:-:S05]  /*7ca0*/  CS2R R10, SRZ ;  /* 0x00000000000a7805 */ /* 0x000fca000001ff00 */
[----:B0-----:R0:W-:Y:S01]  /*7cb0*/  STG.E.128 desc[UR36][R4.64], R8 ;  /* 0x0000000804007986 */ /* 0x0011e2000c101d24 */
[----:B------:R-:W-:Y:S05]  /*7cc0*/  BRA `(.L_x_2416) ;  /* 0x0000000800407947 */ /* 0x000fea0003800000 */
.L_x_2424:
        /* <DEDUP_REMOVED lines=19> */
.L_x_2429:
[----:B------:R-:W-:Y:S05]  /*7e00*/  BSYNC.RECONVERGENT B0 ;  /* 0x0000000000007941 */ /* 0x000fea0003800200 */
.L_x_2428:
[----:B------:R-:W-:-:S05]  /*7e10*/  LOP3.LUT R7, R0, 0x80, R7, 0xf8, !PT ;  /* 0x0000008000077812 */ /* 0x000fca00078ef807 */
[----:B------:R0:W-:Y:S01]  /*7e20*/  STG.E.U8 desc[UR36][R4.64], R7 ;  /* 0x0000000704007986 */ /* 0x0001e2000c101124 */
[----:B------:R-:W-:Y:S05]  /*7e30*/  BRA `(.L_x_2416) ;  /* 0x0000000400e47947 */ /* 0x000fea0003800000 */
.L_x_2427:
        /* <DEDUP_REMOVED lines=15> */
.L_x_2431:
[----:B------:R-:W-:Y:S05]  /*7f30*/  BSYNC.RECONVERGENT B0 ;  /* 0x0000000000007941 */ /* 0x000fea0003800200 */
.L_x_2430:
[----:B------:R-:W-:-:S05]  /*7f40*/  LOP3.LUT R7, R0, 0x80, R7, 0xf8, !PT ;  /* 0x0000008000077812 */ /* 0x000fca00078ef807 */
[----:B------:R0:W-:Y:S01]  /*7f50*/  STG.E.U8 desc[UR36][R4.64], R7 ;  /* 0x0000000704007986 */ /* 0x0001e2000c101124 */
[----:B------:R-:W-:Y:S05]  /*7f60*/  BRA `(.L_x_2416) ;  /* 0x0000000400987947 */ /* 0x000fea0003800000 */
.L_x_2426:
[----:B------:R-:W0:Y:S02]  /*7f70*/  I2F.S64 R0, R8 ;  /* 0x0000000800007312 */ /* 0x000e240000301400 */
[----:B0-----:R-:W-:-:S05]  /*7f80*/  F2FP.BF16.F32.PACK_AB R0, RZ, R0 ;  /* 0x00000000ff00723e */ /* 0x001fca00000010ff */
[----:B------:R0:W-:Y:S01]  /*7f90*/  STG.E.U16 desc[UR36][R4.64], R0 ;  /* 0x0000000004007986 */ /* 0x0001e2000c101524 */
[----:B------:R-:W-:Y:S05]  /*7fa0*/  BRA `(.L_x_2416) ;  /* 0x0000000400887947 */ /* 0x000fea0003800000 */
.L_x_2423:
        /* <DEDUP_REMOVED lines=10> */
.L_x_2434:
[----:B------:R-:W0:Y:S01]  /*8050*/  I2F.S64 R9, R8 ;  /* 0x0000000800097312 */ /* 0x000e220000301400 */
[----:B------:R-:W-:Y:S01]  /*8060*/  BSSY.RECONVERGENT B0, `(.L_x_2435) ;  /* 0x0000013000007945 */ /* 0x000fe20003800200 */
[----:B------:R-:W-:Y:S01]  /*8070*/  IMAD.MOV.U32 R0, RZ, RZ, 0x80 ;  /* 0x00000080ff007424 */ /* 0x000fe200078e00ff */
[----:B0-----:R-:W-:-:S04]  /*8080*/  LOP3.LUT R3, R9, 0x7fffffff, RZ, 0xc0, !PT ;  /* 0x7fffffff09037812 */ /* 0x001fc800078ec0ff */
        /* <DEDUP_REMOVED lines=9> */
.L_x_2437:
[----:B------:R-:W-:-:S04]  /*8120*/  SHF.R.U32.HI R0, RZ, 0x14, R9 ;  /* 0x00000014ff007819 */ /* 0x000fc80000011609 */
[----:B------:R-:W-:-:S04]  /*8130*/  LOP3.LUT R0, R0, 0x1, RZ, 0xc0, !PT ;  /* 0x0000000100007812 */ /* 0x000fc800078ec0ff */
[----:B------:R-:W-:-:S04]  /*8140*/  IADD3 R0, PT, PT, R9, 0x487ffff, R0 ;  /* 0x0487ffff09007810 */ /* 0x000fc80007ffe000 */
[----:B------:R-:W-:-:S04]  /*8150*/  SHF.R.U32.HI R0, RZ, 0x14, R0 ;  /* 0x00000014ff007819 */ /* 0x000fc80000011600 */
[----:B------:R-:W-:-:S07]  /*8160*/  LOP3.LUT R3, R0, 0xff, RZ, 0xc0, !PT ;  /* 0x000000ff00037812 */ /* 0x000fce00078ec0ff */
.L_x_2438:
[----:B------:R-:W-:-:S04]  /*8170*/  SHF.R.U32.HI R0, RZ, 0x18, R9 ;  /* 0x00000018ff007819 */ /* 0x000fc80000011609 */
[----:B------:R-:W-:-:S07]  /*8180*/  LOP3.LUT R0, R3, 0x80, R0, 0xf8, !PT ;  /* 0x0000008003007812 */ /* 0x000fce00078ef800 */
.L_x_2436:
[----:B------:R-:W-:Y:S05]  /*8190*/  BSYNC.RECONVERGENT B0 ;  /* 0x0000000000007941 */ /* 0x000fea0003800200 */
.L_x_2435:
[----:B------:R3:W-:Y:S01]  /*81a0*/  STG.E.U8 desc[UR36][R4.64], R0 ;  /* 0x0000000004007986 */ /* 0x0007e2000c101124 */
[----:B------:R-:W-:Y:S05]  /*81b0*/  BRA `(.L_x_2416) ;  /* 0x0000000400047947 */ /* 0x000fea0003800000 */
.L_x_2433:
        /* <DEDUP_REMOVED lines=13> */
.L_x_2441:
[----:B------:R-:W-:-:S04]  /*8290*/  SHF.R.U32.HI R0, RZ, 0x15, R9 ;  /* 0x00000015ff007819 */ /* 0x000fc80000011609 */
[----:B------:R-:W-:-:S04]  /*82a0*/  LOP3.LUT R0, R0, 0x1, RZ, 0xc0, !PT ;  /* 0x0000000100007812 */ /* 0x000fc800078ec0ff */
[----:B------:R-:W-:-:S04]  /*82b0*/  IADD3 R0, PT, PT, R9, 0x88fffff, R0 ;  /* 0x088fffff09007810 */ /* 0x000fc80007ffe000 */
[----:B------:R-:W-:-:S04]  /*82c0*/  SHF.R.U32.HI R0, RZ, 0x15, R0 ;  /* 0x00000015ff007819 */ /* 0x000fc80000011600 */
[----:B------:R-:W-:-:S07]  /*82d0*/  LOP3.LUT R3, R0, 0xff, RZ, 0xc0, !PT ;  /* 0x000000ff00037812 */ /* 0x000fce00078ec0ff */
.L_x_2442:
[----:B------:R-:W-:-:S04]  /*82e0*/  SHF.R.U32.HI R0, RZ, 0x18, R9 ;  /* 0x00000018ff007819 */ /* 0x000fc80000011609 */
[----:B------:R-:W-:-:S07]  /*82f0*/  LOP3.LUT R0, R3, 0x80, R0, 0xf8, !PT ;  /* 0x0000008003007812 */ /* 0x000fce00078ef800 */
.L_x_2440:
[----:B------:R-:W-:Y:S05]  /*8300*/  BSYNC.RECONVERGENT B0 ;  /* 0x0000000000007941 */ /* 0x000fea0003800200 */
.L_x_2439:
[----:B------:R0:W-:Y:S01]  /*8310*/  STG.E.U8 desc[UR36][R4.64], R0 ;  /* 0x0000000004007986 */ /* 0x0001e2000c101124 */
[----:B------:R-:W-:Y:S05]  /*8320*/  BRA `(.L_x_2416) ;  /* 0x0000000000a87947 */ /* 0x000fea0003800000 */
.L_x_2432:
[----:B------:R-:W-:-:S13]  /*8330*/  ISETP.NE.AND P0, PT, R0, 0x1c, PT ;  /* 0x0000001c0000780c */ /* 0x000fda0003f05270 */
[----:B------:R-:W-:Y:S05]  /*8340*/  @!P0 BRA `(.L_x_2443) ;  /* 0x00000000009c8947 */ /* 0x000fea0003800000 */
[----:B------:R-:W-:-:S13]  /*8350*/  ISETP.NE.AND P0, PT, R0, 0x1d, PT ;  /* 0x0000001d0000780c */ /* 0x000fda0003f05270 */
[----:B------:R-:W-:Y:S05]  /*8360*/  @!P0 BRA `(.L_x_2444) ;  /* 0x00000000008c8947 */ /* 0x000fea0003800000 */
[----:B------:R-:W-:-:S13]  /*8370*/  ISETP.NE.AND P0, PT, R0, 0x2c, PT ;  /* 0x0000002c0000780c */ /* 0x000fda0003f05270 */
[----:B------:R-:W-:Y:S05]  /*8380*/  @!P0 BRA `(.L_x_2445) ;  /* 0x0000000000448947 */ /* 0x000fea0003800000 */
.L_x_2415:
[----:B------:R-:W-:Y:S01]  /*8390*/  MOV R0, 0x0 ;  /* 0x0000000000007802 */ /* 0x000fe20000000f00 */
[----:B------:R-:W0:Y:S01]  /*83a0*/  LDCU.64 UR6, c[0x4][0xf8] ;  /* 0x01001f00ff0677ac */ /* 0x000e220008000a00 */
[----:B------:R-:W-:Y:S02]  /*83b0*/  IMAD.MOV.U32 R8, RZ, RZ, 0x65 ;  /* 0x00000065ff087424 */ /* 0x000fe400078e00ff */
[----:B------:R1:W2:Y:S01]  /*83c0*/  LDC.64 R14, c[0x4][R0] ;  /* 0x01000000000e7b82 */ /* 0x0002a20000000a00 */
[----:B------:R-:W3:Y:S01]  /*83d0*/  LDCU.64 UR8, c[0x4][0x100] ;  /* 0x01002000ff0877ac */ /* 0x000ee20008000a00 */
[----:B------:R-:W-:Y:S02]  /*83e0*/  IMAD.MOV.U32 R12, RZ, RZ, 0x1 ;  /* 0x00000001ff0c7424 */ /* 0x000fe400078e00ff */
[----:B------:R-:W-:Y:S01]  /*83f0*/  IMAD.MOV.U32 R13, RZ, RZ, RZ ;  /* 0x000000ffff0d7224 */ /* 0x000fe200078e00ff */
[----:B------:R-:W5:Y:S01]  /*8400*/  LDCU.64 UR4, c[0x4][0x10] ;  /* 0x01000200ff0477ac */ /* 0x000f620008000a00 */
[----:B0-----:R-:W-:-:S02]  /*8410*/  IMAD.U32 R4, RZ, RZ, UR6 ;  /* 0x00000006ff047e24 */ /* 0x001fc4000f8e00ff */
[----:B------:R-:W-:Y:S02]  /*8420*/  IMAD.U32 R5, RZ, RZ, UR7 ;  /* 0x00000007ff057e24 */ /* 0x000fe4000f8e00ff */
[----:B---3--:R-:W-:Y:S02]  /*8430*/  IMAD.U32 R6, RZ, RZ, UR8 ;  /* 0x00000008ff067e24 */ /* 0x008fe4000f8e00ff */
[----:B------:R-:W-:Y:S02]  /*8440*/  IMAD.U32 R7, RZ, RZ, UR9 ;  /* 0x00000009ff077e24 */ /* 0x000fe4000f8e00ff */
[----:B-----5:R-:W-:Y:S02]  /*8450*/  IMAD.U32 R10, RZ, RZ, UR4 ;  /* 0x00000004ff0a7e24 */ /* 0x020fe4000f8e00ff */
[----:B-1----:R-:W-:-:S07]  /*8460*/  IMAD.U32 R11, RZ, RZ, UR5 ;  /* 0x00000005ff0b7e24 */ /* 0x002fce000f8e00ff */
[----:B------:R-:W-:-:S07]  /*8470*/  LEPC R20, `(.L_x_2446) ;  /* 0x000000001014794e */ /* 0x000fce0000000000 */
[----:B--2-4-:R-:W-:Y:S05]  /*8480*/  CALL.ABS.NOINC R14 ;  /* 0x000000000e007343 */ /* 0x014fea0003c00000 */
.L_x_2446:
[----:B------:R-:W-:Y:S05]  /*8490*/  BRA `(.L_x_2416) ;  /* 0x00000000004c7947 */ /* 0x000fea0003800000 */
.L_x_2445:
        /* <DEDUP_REMOVED lines=16> */
.L_x_2444:
[----:B------:R1:W-:Y:S01]  /*85a0*/  STG.E.64 desc[UR36][R4.64], R8 ;  /* 0x0000000804007986 */ /* 0x0003e2000c101b24 */
[----:B------:R-:W-:Y:S05]  /*85b0*/  BRA `(.L_x_2416) ;  /* 0x0000000000047947 */ /* 0x000fea0003800000 */
.L_x_2443:
[----:B------:R0:W-:Y:S02]  /*85c0*/  STG.E desc[UR36][R4.64], R8 ;  /* 0x0000000804007986 */ /* 0x0001e4000c101924 */
.L_x_2416:
[----:B------:R-:W-:-:S05]  /*85d0*/  VIADD R17, R17, 0x80 ;  /* 0x0000008011117836 */ /* 0x000fca0000000000 */
[----:B------:R-:W-:-:S13]  /*85e0*/  ISETP.GE.AND P0, PT, R17, R16, PT ;  /* 0x000000101100720c */ /* 0x000fda0003f06270 */
[----:B------:R-:W-:Y:S05]  /*85f0*/  @P0 BREAK.RELIABLE B6 ;  /* 0x0000000000060942 */ /* 0x000fea0003800100 */
[----:B------:R-:W-:Y:S05]  /*8600*/  @P0 BRA `(.L_x_2447) ;  /* 0x0000001c00300947 */ /* 0x000fea0003800000 */
[----:B------:R-:W5:Y:S01]  /*8610*/  LDCU UR4, c[0x0][0x3d8] ;  /* 0x00007b00ff0477ac */ /* 0x000f620008000800 */
[----:B0123--:R-:W0:Y:S01]  /*8620*/  LDC.64 R4, c[0x0][0x3b8] ;  /* 0x0000ee00ff047b82 */ /* 0x00fe220000000a00 */
[----:B------:R-:W-:Y:S01]  /*8630*/  IMAD R0, R2, 0x200, R17 ;  /* 0x0000020002007824 */ /* 0x000fe200078e0211 */
[----:B------:R-:W-:-:S03]  /*8640*/  PRMT R6, R24, 0x9910, RZ ;  /* 0x0000991018067816 */ /* 0x000fc600000000ff */
        /* <DEDUP_REMOVED lines=16> */
.L_x_2451:
[----:B------:R0:W-:Y:S01]  /*8750*/  STG.E.U8 desc[UR36][R4.64], R22 ;  /* 0x0000001604007986 */ /* 0x0001e2000c101124 */
[----:B------:R-:W-:Y:S05]  /*8760*/  BRA `(.L_x_2453) ;  /* 0x0000000c00347947 */ /* 0x000fea0003800000 */
.L_x_2450:
        /* <DEDUP_REMOVED lines=8> */
.L_x_2455:
[----:B------:R0:W-:Y:S01]  /*87f0*/  STG.E desc[UR36][R4.64], R22 ;  /* 0x0000001604007986 */ /* 0x0001e2000c101924 */
[----:B------:R-:W-:Y:S05]  /*8800*/  BRA `(.L_x_2453) ;  /* 0x0000000c000c7947 */ /* 0x000fea0003800000 */
.L_x_2454:
[----:B------:R0:W-:Y:S01]  /*8810*/  STG.E.U16 desc[UR36][R4.64], R22 ;  /* 0x0000001604007986 */ /* 0x0001e2000c101524 */
[----:B------:R-:W-:Y:S05]  /*8820*/  BRA `(.L_x_2453) ;  /* 0x0000000c00047947 */ /* 0x000fea0003800000 */
.L_x_2449:
        /* <DEDUP_REMOVED lines=9> */
.L_x_2457:
[----:B------:R-:W0:Y:S02]  /*88c0*/  I2F.S64 R0, R22 ;  /* 0x0000001600007312 */ /* 0x000e240000301400 */
[----:B0-----:R-:W-:-:S05]  /*88d0*/  F2FP.F16.F32.PACK_AB R0, RZ, R0 ;  /* 0x00000000ff00723e */ /* 0x001fca00000000ff */
[----:B------:R0:W-:Y:S01]  /*88e0*/  STG.E.U16 desc[UR36][R4.64], R0 ;  /* 0x0000000004007986 */ /* 0x0001e2000c101524 */
[----:B------:R-:W-:Y:S05]  /*88f0*/  BRA `(.L_x_2453) ;  /* 0x0000000800d07947 */ /* 0x000fea0003800000 */
.L_x_2456:
        /* <DEDUP_REMOVED lines=10> */
.L_x_2459:
[----:B------:R-:W0:Y:S02]  /*89a0*/  I2F.S64 R22, R22 ;  /* 0x0000001600167312 */ /* 0x000e240000301400 */
[----:B0-----:R-:W-:-:S04]  /*89b0*/  F2FP.F16.F32.PACK_AB R3, RZ, R22 ;  /* 0x00000016ff03723e */ /* 0x001fc800000000ff */
[----:B------:R-:W-:-:S05]  /*89c0*/  PRMT R3, R3, 0x5410, RZ ;  /* 0x0000541003037816 */ /* 0x000fca00000000ff */
[----:B------:R0:W-:Y:S01]  /*89d0*/  STG.E desc[UR36][R4.64], R3 ;  /* 0x0000000304007986 */ /* 0x0001e2000c101924 */
[----:B------:R-:W-:Y:S05]  /*89e0*/  BRA `(.L_x_2453) ;  /* 0x0000000800947947 */ /* 0x000fea0003800000 */
.L_x_2458:
[----:B------:R-:W0:Y:S02]  /*89f0*/  I2F.F64.S64 R22, R22 ;  /* 0x0000001600167312 */ /* 0x000e240000301c00 */
[----:B0-----:R0:W-:Y:S01]  /*8a00*/  STG.E.64 desc[UR36][R4.64], R22 ;  /* 0x0000001604007986 */ /* 0x0011e2000c101b24 */
[----:B------:R-:W-:Y:S05]  /*8a10*/  BRA `(.L_x_2453) ;  /* 0x0000000800887947 */ /* 0x000fea0003800000 */
.L_x_2448:
        /* <DEDUP_REMOVED lines=12> */
.L_x_2463:
        /* <DEDUP_REMOVED lines=18> */
.L_x_2466:
[----:B------:R-:W-:-:S04]  /*8c00*/  SHF.R.U32.HI R3, RZ, 0x18, R23 ;  /* 0x00000018ff037819 */ /* 0x000fc80000011617 */
[----:B------:R-:W-:-:S07]  /*8c10*/  LOP3.LUT R0, R0, 0x80, R3, 0xf8, !PT ;  /* 0x0000008000007812 */ /* 0x000fce00078ef803 */
.L_x_2465:
[----:B------:R-:W-:Y:S05]  /*8c20*/  BSYNC.RECONVERGENT B0 ;  /* 0x0000000000007941 */ /* 0x000fea0003800200 */
.L_x_2464:
[----:B------:R0:W-:Y:S01]  /*8c30*/  STG.E.U8 desc[UR36][R4.64], R0 ;  /* 0x0000000004007986 */ /* 0x0001e2000c101124 */
[----:B------:R-:W-:Y:S05]  /*8c40*/  BRA `(.L_x_2453) ;  /* 0x0000000400fc7947 */ /* 0x000fea0003800000 */
.L_x_2462:
        /* <DEDUP_REMOVED lines=18> */
.L_x_2469:
[----:B------:R-:W-:-:S04]  /*8d70*/  SHF.R.U32.HI R3, RZ, 0x18, R23 ;  /* 0x00000018ff037819 */ /* 0x000fc80000011617 */
[----:B------:R-:W-:-:S07]  /*8d80*/  LOP3.LUT R0, R0, 0x80, R3, 0xf8, !PT ;  /* 0x0000008000007812 */ /* 0x000fce00078ef803 */
.L_x_2468:
[----:B------:R-:W-:Y:S05]  /*8d90*/  BSYNC.RECONVERGENT B0 ;  /* 0x0000000000007941 */ /* 0x000fea0003800200 */
.L_x_2467:
[----:B------:R0:W-:Y:S01]  /*8da0*/  STG.E.U8 desc[UR36][R4.64], R0 ;  /* 0x0000000004007986 */ /* 0x0001e2000c101124 */
[----:B------:R-:W-:Y:S05]  /*8db0*/  BRA `(.L_x_2453) ;  /* 0x0000000400a07947 */ /* 0x000fea0003800000 */
.L_x_2461:
        /* <DEDUP_REMOVED lines=22> */
.L_x_2471:
[----:B------:R0:W-:Y:S01]  /*8f20*/  STG.E.64 desc[UR36][R4.64], R22 ;  /* 0x0000001604007986 */ /* 0x0001e2000c101b24 */
[----:B------:R-:W-:Y:S05]  /*8f30*/  BRA `(.L_x_2453) ;  /* 0x0000000400407947 */ /* 0x000fea0003800000 */
.L_x_2470:
[----:B------:R0:W-:Y:S01]  /*8f40*/  STG.E desc[UR36][R4.64], R22 ;  /* 0x0000001604007986 */ /* 0x0001e2000c101924 */
[----:B------:R-:W-:Y:S05]  /*8f50*/  BRA `(.L_x_2453) ;  /* 0x0000000400387947 */ /* 0x000fea0003800000 */
.L_x_2460:
        /* <DEDUP_REMOVED lines=11> */
.L_x_2473:
[----:B------:R-:W0:Y:S01]  /*9010*/  I2F.F64.S64 R8, R22 ;  /* 0x0000001600087312 */ /* 0x000e220000301c00 */
[----:B------:R-:W-:-:S05]  /*9020*/  CS2R R10, SRZ ;  /* 0x00000000000a7805 */ /* 0x000fca000001ff00 */
[----:B0-----:R0:W-:Y:S01]  /*9030*/  STG.E.128 desc[UR36][R4.64], R8 ;  /* 0x0000000804007986 */ /* 0x0011e2000c101d24 */
[----:B------:R-:W-:Y:S05]  /*9040*/  BRA `(.L_x_2453) ;  /* 0x0000000000fc7947 */ /* 0x000fea0003800000 */
.L_x_2472:
[----:B------:R-:W-:-:S13]  /*9050*/  ISETP.NE.AND P0, PT, R0, 0xf, PT ;  /* 0x0000000f0000780c */ /* 0x000fda0003f05270 */
[----:B------:R-:W-:Y:S05]  /*9060*/  @!P0 BRA `(.L_x_2474) ;  /* 0x0000000000e88947 */ /* 0x000fea0003800000 */
[----:B------:R-:W-:-:S13]  /*9070*/  ISETP.NE.AND P0, PT, R0, 0x17, PT ;  /* 0x000000170000780c */ /* 0x000fda0003f05270 */
[----:B------:R-:W-:Y:S05]  /*9080*/  @!P0 BRA `(.L_x_2475) ;  /* 0x0000000000908947 */ /* 0x000fea0003800000 */
[----:B------:R-:W-:-:S13]  /*9090*/  ISETP.NE.AND P0, PT, R0, 0x18, PT ;  /* 0x000000180000780c */ /* 0x000fda0003f05270 */
[----:B------:R-:W-:Y:S05]  /*90a0*/  @!P0 BRA `(.L_x_2476) ;  /* 0x0000000000448947 */ /* 0x000fea0003800000 */
.L_x_2452:
        /* <DEDUP_REMOVED lines=16> */
.L_x_2477:
[----:B------:R-:W-:Y:S05]  /*91b0*/  BRA `(.L_x_2453) ;  /* 0x0000000000a07947 */ /* 0x000fea0003800000 */
.L_x_2476:
        /* <DEDUP_REMOVED lines=13> */
.L_x_2479:
[----:B------:R-:W-:Y:S05]  /*9290*/  BSYNC.RECONVERGENT B0 ;  /* 0x0000000000007941 */ /* 0x000fea0003800200 */
.L_x_2478:
[----:B------:R-:W-:-:S05]  /*92a0*/  LOP3.LUT R3, R0, 0x80, R3, 0xf8, !PT ;  /* 0x0000008000037812 */ /* 0x000fca00078ef803 */
[----:B------:R3:W-:Y:S01]  /*92b0*/  STG.E.U8 desc[UR36][R4.64], R3 ;  /* 0x0000000304007986 */ /* 0x0007e2000c101124 */
[----:B------:R-:W-:Y:S05]  /*92c0*/  BRA `(.L_x_2453) ;  /* 0x00000000005c7947 */ /* 0x000fea0003800000 */
.L_x_2475:
        /* <DEDUP_REMOVED lines=12> */
.L_x_2481:
[----:B------:R-:W-:Y:S01]  /*9390*/  IMAD.MOV.U32 R0, RZ, RZ, 0x7f ;  /* 0x0000007fff007424 */ /* 0x000fe200078e00ff */
[----:B------:R-:W-:-:S04]  /*93a0*/  ISETP.GT.U32.AND P0, PT, R3, 0x7f800000, PT ;  /* 0x7f8000000300780c */ /* 0x000fc80003f04070 */
[----:B------:R-:W-:-:S09]  /*93b0*/  SEL R0, R0, 0x7c, P0 ;  /* 0x0000007c00007807 */ /* 0x000fd20000000000 */
.L_x_2482:
[----:B------:R-:W-:Y:S05]  /*93c0*/  BSYNC.RECONVERGENT B0 ;  /* 0x0000000000007941 */ /* 0x000fea0003800200 */
.L_x_2480:
[----:B------:R-:W-:-:S04]  /*93d0*/  SHF.R.U32.HI R3, RZ, 0x18, R23 ;  /* 0x00000018ff037819 */ /* 0x000fc80000011617 */
[----:B------:R-:W-:-:S05]  /*93e0*/  LOP3.LUT R3, R0, 0x80, R3, 0xf8, !PT ;  /* 0x0000008000037812 */ /* 0x000fca00078ef803 */
[----:B------:R2:W-:Y:S01]  /*93f0*/  STG.E.U8 desc[UR36][R4.64], R3 ;  /* 0x0000000304007986 */ /* 0x0005e2000c101124 */
[----:B------:R-:W-:Y:S05]  /*9400*/  BRA `(.L_x_2453) ;  /* 0x00000000000c7947 */ /* 0x000fea0003800000 */
.L_x_2474:
[----:B------:R-:W0:Y:S02]  /*9410*/  I2F.S64 R0, R22 ;  /* 0x0000001600007312 */ /* 0x000e240000301400 */
[----:B0-----:R-:W-:-:S05]  /*9420*/  F2FP.BF16.F32.PACK_AB R0, RZ, R0 ;  /* 0x00000000ff00723e */ /* 0x001fca00000010ff */
[----:B------:R0:W-:Y:S02]  /*9430*/  STG.E.U16 desc[UR36][R4.64], R0 ;  /* 0x0000000004007986 */ /* 0x0001e4000c101524 */
.L_x_2453:
[----:B------:R-:W-:-:S07]  /*9440*/  VIADD R17, R17, 0x80 ;  /* 0x0000008011117836 */ /* 0x000fce0000000000 */
.L_x_2410:
[----:B------:R-:W-:-:S13]  /*9450*/  ISETP.GE.AND P0, PT, R17, R16, PT ;  /* 0x000000101100720c */ /* 0x000fda0003f06270 */
[----:B------:R-:W-:Y:S05]  /*9460*/  @P0 BREAK.RELIABLE B6 ;  /* 0x0000000000060942 */ /* 0x000fea0003800100 */
[----:B------:R-:W-:Y:S05]  /*9470*/  @P0 BRA `(.L_x_2447) ;  /* 0x0000000c00940947 */ /* 0x000fea0003800000 */
[----:B------:R-:W-:Y:S05]  /*9480*/  BSYNC.RELIABLE B6 ;  /* 0x0000000000067941 */ /* 0x000fea0003800100 */
.L_x_2409:
        /* <DEDUP_REMOVED lines=20> */
.L_x_2486:
[----:B------:R0:W-:Y:S01]  /*95d0*/  STG.E.U8 desc[UR36][R4.64], R18 ;  /* 0x0000001204007986 */ /* 0x0001e2000c101124 */
[----:B------:R-:W-:Y:S05]  /*95e0*/  BRA `(.L_x_2488) ;  /* 0x0000000c00347947 */ /* 0x000fea0003800000 */
.L_x_2485:
        /* <DEDUP_REMOVED lines=8> */
.L_x_2490:
[----:B------:R0:W-:Y:S01]  /*9670*/  STG.E desc[UR36][R4.64], R18 ;  /* 0x0000001204007986 */ /* 0x0001e2000c101924 */
[----:B------:R-:W-:Y:S05]  /*9680*/  BRA `(.L_x_2488) ;  /* 0x0000000c000c7947 */ /* 0x000fea0003800000 */
.L_x_2489:
[----:B------:R0:W-:Y:S01]  /*9690*/  STG.E.U16 desc[UR36][R4.64], R18 ;  /* 0x0000001204007986 */ /* 0x0001e2000c101524 */
[----:B------:R-:W-:Y:S05]  /*96a0*/  BRA `(.L_x_2488) ;  /* 0x0000000c00047947 */ /* 0x000fea0003800000 */
.L_x_2484:
        /* <DEDUP_REMOVED lines=9> */
.L_x_2492:
[----:B------:R-:W0:Y:S02]  /*9740*/  I2F.S64 R0, R18 ;  /* 0x0000001200007312 */ /* 0x000e240000301400 */
[----:B0-----:R-:W-:-:S05]  /*9750*/  F2FP.F16.F32.PACK_AB R0, RZ, R0 ;  /* 0x00000000ff00723e */ /* 0x001fca00000000ff */
[----:B------:R0:W-:Y:S01]  /*9760*/  STG.E.U16 desc[UR36][R4.64], R0 ;  /* 0x0000000004007986 */ /* 0x0001e2000c101524 */
[----:B------:R-:W-:Y:S05]  /*9770*/  BRA `(.L_x_2488) ;  /* 0x0000000800d07947 */ /* 0x000fea0003800000 */
.L_x_2491:
        /* <DEDUP_REMOVED lines=10> */
.L_x_2494:
[----:B------:R-:W0:Y:S02]  /*9820*/  I2F.S64 R18, R18 ;  /* 0x0000001200127312 */ /* 0x000e240000301400 */
[----:B0-----:R-:W-:-:S04]  /*9830*/  F2FP.F16.F32.PACK_AB R3, RZ, R18 ;  /* 0x00000012ff03723e */ /* 0x001fc800000000ff */
[----:B------:R-:W-:-:S05]  /*9840*/  PRMT R3, R3, 0x5410, RZ ;  /* 0x0000541003037816 */ /* 0x000fca00000000ff */
[----:B------:R0:W-:Y:S01]  /*9850*/  STG.E desc[UR36][R4.64], R3 ;  /* 0x0000000304007986 */ /* 0x0001e2000c101924 */
[----:B------:R-:W-:Y:S05]  /*9860*/  BRA `(.L_x_2488) ;  /* 0x0000000800947947 */ /* 0x000fea0003800000 */
.L_x_2493:
[----:B------:R-:W0:Y:S02]  /*9870*/  I2F.F64.S64 R18, R18 ;  /* 0x0000001200127312 */ /* 0x000e240000301c00 */
[----:B0-----:R0:W-:Y:S01]  /*9880*/  STG.E.64 desc[UR36][R4.64], R18 ;  /* 0x0000001204007986 */ /* 0x0011e2000c101b24 */
[----:B------:R-:W-:Y:S05]  /*9890*/  BRA `(.L_x_2488) ;  /* 0x0000000800887947 */ /* 0x000fea0003800000 */
.L_x_2483:
        /* <DEDUP_REMOVED lines=12> */
.L_x_2498:
        /* <DEDUP_REMOVED lines=18> */
.L_x_2501:
[----:B------:R-:W-:-:S04]  /*9a80*/  SHF.R.U32.HI R3, RZ, 0x18, R19 ;  /* 0x00000018ff037819 */ /* 0x000fc80000011613 */
[----:B------:R-:W-:-:S07]  /*9a90*/  LOP3.LUT R0, R0, 0x80, R3, 0xf8, !PT ;  /* 0x0000008000007812 */ /* 0x000fce00078ef803 */
.L_x_2500:
[----:B------:R-:W-:Y:S05]  /*9aa0*/  BSYNC.RECONVERGENT B0 ;  /* 0x0000000000007941 */ /* 0x000fea0003800200 */
.L_x_2499:
[----:B------:R0:W-:Y:S01]  /*9ab0*/  STG.E.U8 desc[UR36][R4.64], R0 ;  /* 0x0000000004007986 */ /* 0x0001e2000c101124 */
[----:B------:R-:W-:Y:S05]  /*9ac0*/  BRA `(.L_x_2488) ;  /* 0x0000000400fc7947 */ /* 0x000fea0003800000 */
.L_x_2497:
        /* <DEDUP_REMOVED lines=18> */
.L_x_2504:
[----:B------:R-:W-:-:S04]  /*9bf0*/  SHF.R.U32.HI R3, RZ, 0x18, R19 ;  /* 0x00000018ff037819 */ /* 0x000fc80000011613 */
[----:B------:R-:W-:-:S07]  /*9c00*/  LOP3.LUT R0, R0, 0x80, R3, 0xf8, !PT ;  /* 0x0000008000007812 */ /* 0x000fce00078ef803 */
.L_x_2503:
[----:B------:R-:W-:Y:S05]  /*9c10*/  BSYNC.RECONVERGENT B0 ;  /* 0x0000000000007941 */ /* 0x000fea0003800200 */
.L_x_2502:
[----:B------:R0:W-:Y:S01]  /*9c20*/  STG.E.U8 desc[UR36][R4.64], R0 ;  /* 0x0000000004007986 */ /* 0x0001e2000c101124 */
[----:B------:R-:W-:Y:S05]  /*9c30*/  BRA `(.L_x_2488) ;  /* 0x0000000400a07947 */ /* 0x000fea0003800000 */
.L_x_2496:
        /* <DEDUP_REMOVED lines=22> */
.L_x_2506:
[----:B------:R0:W-:Y:S01]  /*9da0*/  STG.E.64 desc[UR36][R4.64], R18 ;  /* 0x0000001204007986 */ /* 0x0001e2000c101b24 */
[----:B------:R-:W-:Y:S05]  /*9db0*/  BRA `(.L_x_2488) ;  /* 0x0000000400407947 */ /* 0x000fea0003800000 */
.L_x_2505:
[----:B------:R0:W-:Y:S01]  /*9dc0*/  STG.E desc[UR36][R4.64], R18 ;  /* 0x0000001204007986 */ /* 0x0001e2000c101924 */
[----:B------:R-:W-:Y:S05]  /*9dd0*/  BRA `(.L_x_2488) ;  /* 0x0000000400387947 */ /* 0x000fea0003800000 */
.L_x_2495:
        /* <DEDUP_REMOVED lines=11> */
.L_x_2508:
[----:B------:R-:W0:Y:S01]  /*9e90*/  I2F.F64.S64 R8, R18 ;  /* 0x0000001200087312 */ /* 0x000e220000301c00 */
[----:B------:R-:W-:-:S05]  /*9ea0*/  CS2R R10, SRZ ;  /* 0x00000000000a7805 */ /* 0x000fca000001ff00 */
[----:B0-----:R0:W-:Y:S01]  /*9eb0*/  STG.E.128 desc[UR36][R4.64], R8 ;  /* 0x0000000804007986 */ /* 0x0011e2000c101d24 */
[----:B------:R-:W-:Y:S05]  /*9ec0*/  BRA `(.L_x_2488) ;  /* 0x0000000000fc7947 */ /* 0x000fea0003800000 */
.L_x_2507:
[----:B------:R-:W-:-:S13]  /*9ed0*/  ISETP.NE.AND P0, PT, R0, 0xf, PT ;  /* 0x0000000f0000780c */ /* 0x000fda0003f05270 */
[----:B------:R-:W-:Y:S05]  /*9ee0*/  @!P0 BRA `(.L_x_2509) ;  /* 0x0000000000e88947 */ /* 0x000fea0003800000 */
[----:B------:R-:W-:-:S13]  /*9ef0*/  ISETP.NE.AND P0, PT, R0, 0x17, PT ;  /* 0x000000170000780c */ /* 0x000fda0003f05270 */
[----:B------:R-:W-:Y:S05]  /*9f00*/  @!P0 BRA `(.L_x_2510) ;  /* 0x0000000000908947 */ /* 0x000fea0003800000 */
[----:B------:R-:W-:-:S13]  /*9f10*/  ISETP.NE.AND P0, PT, R0, 0x18, PT ;  /* 0x000000180000780c */ /* 0x000fda0003f05270 */
[----:B------:R-:W-:Y:S05]  /*9f20*/  @!P0 BRA `(.L_x_2511) ;  /* 0x0000000000448947 */ /* 0x000fea0003800000 */
.L_x_2487:
        /* <DEDUP_REMOVED lines=16> */
.L_x_2512:
[----:B------:R-:W-:Y:S05]  /*a030*/  BRA `(.L_x_2488) ;  /* 0x0000000000a07947 */ /* 0x000fea0003800000 */
.L_x_2511:
        /* <DEDUP_REMOVED lines=13> */
.L_x_2514:
[----:B------:R-:W-:Y:S05]  /*a110*/  BSYNC.RECONVERGENT B0 ;  /* 0x0000000000007941 */ /* 0x000fea0003800200 */
.L_x_2513:
[----:B------:R-:W-:-:S05]  /*a120*/  LOP3.LUT R3, R0, 0x80, R3, 0xf8, !PT ;  /* 0x0000008000037812 */ /* 0x000fca00078ef803 */
[----:B------:R3:W-:Y:S01]  /*a130*/  STG.E.U8 desc[UR36][R4.64], R3 ;  /* 0x0000000304007986 */ /* 0x0007e2000c101124 */
[----:B------:R-:W-:Y:S05]  /*a140*/  BRA `(.L_x_2488) ;  /* 0x00000000005c7947 */ /* 0x000fea0003800000 */
.L_x_2510:
        /* <DEDUP_REMOVED lines=12> */
.L_x_2516:
[----:B------:R-:W-:Y:S01]  /*a210*/  IMAD.MOV.U32 R0, RZ, RZ, 0x7f ;  /* 0x0000007fff007424 */ /* 0x000fe200078e00ff */
[----:B------:R-:W-:-:S04]  /*a220*/  ISETP.GT.U32.AND P0, PT, R3, 0x7f800000, PT ;  /* 0x7f8000000300780c */ /* 0x000fc80003f04070 */
[----:B------:R-:W-:-:S09]  /*a230*/  SEL R0, R0, 0x7c, P0 ;  /* 0x0000007c00007807 */ /* 0x000fd20000000000 */
.L_x_2517:
[----:B------:R-:W-:Y:S05]  /*a240*/  BSYNC.RECONVERGENT B0 ;  /* 0x0000000000007941 */ /* 0x000fea0003800200 */
.L_x_2515:
[----:B------:R-:W-:-:S04]  /*a250*/  SHF.R.U32.HI R3, RZ, 0x18, R19 ;  /* 0x00000018ff037819 */ /* 0x000fc80000011613 */
[----:B------:R-:W-:-:S05]  /*a260*/  LOP3.LUT R3, R0, 0x80, R3, 0xf8, !PT ;  /* 0x0000008000037812 */ /* 0x000fca00078ef803 */
[----:B------:R2:W-:Y:S01]  /*a270*/  STG.E.U8 desc[UR36][R4.64], R3 ;  /* 0x0000000304007986 */ /* 0x0005e2000c101124 */
[----:B------:R-:W-:Y:S05]  /*a280*/  BRA `(.L_x_2488) ;  /* 0x00000000000c7947 */ /* 0x000fea0003800000 */
.L_x_2509:
[----:B------:R-:W0:Y:S02]  /*a290*/  I2F.S64 R0, R18 ;  /* 0x0000001200007312 */ /* 0x000e240000301400 */
[----:B0-----:R-:W-:-:S05]  /*a2a0*/  F2FP.BF16.F32.PACK_AB R0, RZ, R0 ;  /* 0x00000000ff00723e */ /* 0x001fca00000010ff */
[----:B------:R0:W-:Y:S02]  /*a2b0*/  STG.E.U16 desc[UR36][R4.64], R0 ;  /* 0x0000000004007986 */ /* 0x0001e4000c101524 */
.L_x_2488:
[----:B------:R-:W-:-:S07]  /*a2c0*/  VIADD R17, R17, 0x80 ;  /* 0x0000008011117836 */ /* 0x000fce0000000000 */
.L_x_2447:
[----:B------:R-:W-:Y:S05]  /*a2d0*/  BSYNC.RECONVERGENT B7 ;  /* 0x0000000000077941 */ /* 0x000fea0003800200 */
.L_x_2408:
[----:B------:R-:W-:-:S13]  /*a2e0*/  ISETP.GE.AND P0, PT, R17, R16, PT ;  /* 0x000000101100720c */ /* 0x000fda0003f06270 */
[----:B------:R-:W-:Y:S05]  /*a2f0*/  @P0 EXIT ;  /* 0x000000000000094d */ /* 0x000fea0003800000 */
[----:B0123--:R-:W0:Y:S01]  /*a300*/  LDC.64 R4, c[0x0][0x3b8] ;  /* 0x0000ee00ff047b82 */ /* 0x00fe220000000a00 */
[----:B------:R-:W1:Y:S01]  /*a310*/  LDCU UR4, c[0x0][0x3d8] ;  /* 0x00007b00ff0477ac */ /* 0x000e620008000800 */
[----:B------:R-:W-:Y:S01]  /*a320*/  PRMT R0, R24, 0x9910, RZ ;  /* 0x0000991018007816 */ /* 0x000fe200000000ff */
[----:B------:R-:W-:-:S03]  /*a330*/  IMAD R2, R2, 0x200, R17 ;  /* 0x0000020002027824 */ /* 0x000fc600078e0211 */
[----:B------:R-:W-:Y:S01]  /*a340*/  ISETP.GT.AND P1, PT, R0, 0x9, PT ;  /* 0x000000090000780c */ /* 0x000fe20003f24270 */
[----:B-1----:R-:W-:-:S05]  /*a350*/  IMAD R3, R2, UR4, RZ ;  /* 0x0000000402037c24 */ /* 0x002fca000f8e02ff */
[----:B0-----:R-:W-:-:S05]  /*a360*/  IADD3 R2, P0, PT, R3, R4, RZ ;  /* 0x0000000403027210 */ /* 0x001fca0007f1e0ff */
        /* <DEDUP_REMOVED lines=12> */
.L_x_2521:
[----:B------:R-:W-:Y:S01]  /*a430*/  STG.E.U8 desc[UR36][R2.64], R32 ;  /* 0x0000002002007986 */ /* 0x000fe2000c101124 */
[----:B------:R-:W-:Y:S05]  /*a440*/  EXIT ;  /* 0x000000000000794d */ /* 0x000fea0003800000 */
.L_x_2520:
        /* <DEDUP_REMOVED lines=8> */
.L_x_2524:
[----:B------:R-:W-:Y:S01]  /*a4d0*/  STG.E desc[UR36][R2.64], R32 ;  /* 0x0000002002007986 */ /* 0x000fe2000c101924 */
[----:B------:R-:W-:Y:S05]  /*a4e0*/  EXIT ;  /* 0x000000000000794d */ /* 0x000fea0003800000 */
.L_x_2523:
[----:B------:R-:W-:Y:S01]  /*a4f0*/  STG.E.U16 desc[UR36][R2.64], R32 ;  /* 0x0000002002007986 */ /* 0x000fe2000c101524 */
[----:B------:R-:W-:Y:S05]  /*a500*/  EXIT ;  /* 0x000000000000794d */ /* 0x000fea0003800000 */
.L_x_2519:
        /* <DEDUP_REMOVED lines=9> */
.L_x_2526:
[----:B------:R-:W0:Y:S02]  /*a5a0*/  I2F.S64 R0, R32 ;  /* 0x0000002000007312 */ /* 0x000e240000301400 */
[----:B0-----:R-:W-:-:S05]  /*a5b0*/  F2FP.F16.F32.PACK_AB R0, RZ, R0 ;  /* 0x00000000ff00723e */ /* 0x001fca00000000ff */
[----:B------:R-:W-:Y:S01]  /*a5c0*/  STG.E.U16 desc[UR36][R2.64], R0 ;  /* 0x0000000002007986 */ /* 0x000fe2000c101524 */
[----:B------:R-:W-:Y:S05]  /*a5d0*/  EXIT ;  /* 0x000000000000794d */ /* 0x000fea0003800000 */
.L_x_2525:
        /* <DEDUP_REMOVED lines=10> */
.L_x_2528:
[----:B------:R-:W0:Y:S02]  /*a680*/  I2F.S64 R32, R32 ;  /* 0x0000002000207312 */ /* 0x000e240000301400 */
[----:B0-----:R-:W-:-:S04]  /*a690*/  F2FP.F16.F32.PACK_AB R5, RZ, R32 ;  /* 0x00000020ff05723e */ /* 0x001fc800000000ff */
[----:B------:R-:W-:-:S05]  /*a6a0*/  PRMT R5, R5, 0x5410, RZ ;  /* 0x0000541005057816 */ /* 0x000fca00000000ff */
[----:B------:R-:W-:Y:S01]  /*a6b0*/  STG.E desc[UR36][R2.64], R5 ;  /* 0x0000000502007986 */ /* 0x000fe2000c101924 */
[----:B------:R-:W-:Y:S05]  /*a6c0*/  EXIT ;  /* 0x000000000000794d */ /* 0x000fea0003800000 */
.L_x_2527:
[----:B------:R-:W0:Y:S02]  /*a6d0*/  I2F.F64.S64 R32, R32 ;  /* 0x0000002000207312 */ /* 0x000e240000301c00 */
[----:B0-----:R-:W-:Y:S01]  /*a6e0*/  STG.E.64 desc[UR36][R2.64], R32 ;  /* 0x0000002002007986 */ /* 0x001fe2000c101b24 */
[----:B------:R-:W-:Y:S05]  /*a6f0*/  EXIT ;  /* 0x000000000000794d */ /* 0x000fea0003800000 */
.L_x_2518:
        /* <DEDUP_REMOVED lines=12> */
.L_x_2532:
        /* <DEDUP_REMOVED lines=18> */
.L_x_2535:
[----:B------:R-:W-:-:S04]  /*a8e0*/  SHF.R.U32.HI R5, RZ, 0x18, R5 ;  /* 0x00000018ff057819 */ /* 0x000fc80000011605 */
[----:B------:R-:W-:-:S07]  /*a8f0*/  LOP3.LUT R0, R0, 0x80, R5, 0xf8, !PT ;  /* 0x0000008000007812 */ /* 0x000fce00078ef805 */
.L_x_2534:
[----:B------:R-:W-:Y:S05]  /*a900*/  BSYNC.RECONVERGENT B0 ;  /* 0x0000000000007941 */ /* 0x000fea0003800200 */
.L_x_2533:
[----:B------:R-:W-:Y:S01]  /*a910*/  STG.E.U8 desc[UR36][R2.64], R0 ;  /* 0x0000000002007986 */ /* 0x000fe2000c101124 */
[----:B------:R-:W-:Y:S05]  /*a920*/  EXIT ;  /* 0x000000000000794d */ /* 0x000fea0003800000 */
.L_x_2531:
        /* <DEDUP_REMOVED lines=18> */
.L_x_2538:
[----:B------:R-:W-:-:S04]  /*aa50*/  SHF.R.U32.HI R5, RZ, 0x18, R5 ;  /* 0x00000018ff057819 */ /* 0x000fc80000011605 */
[----:B------:R-:W-:-:S07]  /*aa60*/  LOP3.LUT R0, R0, 0x80, R5, 0xf8, !PT ;  /* 0x0000008000007812 */ /* 0x000fce00078ef805 */
.L_x_2537:
[----:B------:R-:W-:Y:S05]  /*aa70*/  BSYNC.RECONVERGENT B0 ;  /* 0x0000000000007941 */ /* 0x000fea0003800200 */
.L_x_2536:
[----:B------:R-:W-:Y:S01]  /*aa80*/  STG.E.U8 desc[UR36][R2.64], R0 ;  /* 0x0000000002007986 */ /* 0x000fe2000c101124 */
[----:B------:R-:W-:Y:S05]  /*aa90*/  EXIT ;  /* 0x000000000000794d */ /* 0x000fea0003800000 */
.L_x_2530:
        /* <DEDUP_REMOVED lines=22> */
.L_x_2540:
[----:B------:R-:W-:Y:S01]  /*ac00*/  STG.E.64 desc[UR36][R2.64], R32 ;  /* 0x0000002002007986 */ /* 0x000fe2000c101b24 */
[----:B------:R-:W-:Y:S05]  /*ac10*/  EXIT ;  /* 0x000000000000794d */ /* 0x000fea0003800000 */
.L_x_2539:
[----:B------:R-:W-:Y:S01]  /*ac20*/  STG.E desc[UR36][R2.64], R32 ;  /* 0x0000002002007986 */ /* 0x000fe2000c101924 */
[----:B------:R-:W-:Y:S05]  /*ac30*/  EXIT ;  /* 0x000000000000794d */ /* 0x000fea0003800000 */
.L_x_2529:
        /* <DEDUP_REMOVED lines=11> */
.L_x_2542:
[----:B------:R-:W0:Y:S01]  /*acf0*/  I2F.F64.S64 R32, R32 ;  /* 0x0000002000207312 */ /* 0x000e220000301c00 */
[----:B------:R-:W-:-:S05]  /*ad00*/  CS2R R34, SRZ ;  /* 0x0000000000227805 */ /* 0x000fca000001ff00 */
[----:B0-----:R-:W-:Y:S01]  /*ad10*/  STG.E.128 desc[UR36][R2.64], R32 ;  /* 0x0000002002007986 */ /* 0x001fe2000c101d24 */
[----:B------:R-:W-:Y:S05]  /*ad20*/  EXIT ;  /* 0x000000000000794d */ /* 0x000fea0003800000 */
.L_x_2541:
[----:B------:R-:W-:-:S13]  /*ad30*/  ISETP.NE.AND P0, PT, R0, 0xf, PT ;  /* 0x0000000f0000780c */ /* 0x000fda0003f05270 */
[----:B------:R-:W-:Y:S05]  /*ad40*/  @!P0 BRA `(.L_x_2543) ;  /* 0x0000000000e88947 */ /* 0x000fea0003800000 */
[----:B------:R-:W-:-:S13]  /*ad50*/  ISETP.NE.AND P0, PT, R0, 0x17, PT ;  /* 0x000000170000780c */ /* 0x000fda0003f05270 */
[----:B------:R-:W-:Y:S05]  /*ad60*/  @!P0 BRA `(.L_x_2544) ;  /* 0x0000000000908947 */ /* 0x000fea0003800000 */
[----:B------:R-:W-:-:S13]  /*ad70*/  ISETP.NE.AND P0, PT, R0, 0x18, PT ;  /* 0x000000180000780c */ /* 0x000fda0003f05270 */
[----:B------:R-:W-:Y:S05]  /*ad80*/  @!P0 BRA `(.L_x_2545) ;  /* 0x0000000000448947 */ /* 0x000fea0003800000 */
.L_x_2522:
        /* <DEDUP_REMOVED lines=16> */
.L_x_2546:
[----:B------:R-:W-:Y:S05]  /*ae90*/  EXIT ;  /* 0x000000000000794d */ /* 0x000fea0003800000 */
.L_x_2545:
        /* <DEDUP_REMOVED lines=13> */
.L_x_2548:
[----:B------:R-:W-:Y:S05]  /*af70*/  BSYNC.RECONVERGENT B0 ;  /* 0x0000000000007941 */ /* 0x000fea0003800200 */
.L_x_2547:
[----:B------:R-:W-:-:S05]  /*af80*/  LOP3.LUT R5, R0, 0x80, R5, 0xf8, !PT ;  /* 0x0000008000057812 */ /* 0x000fca00078ef805 */
[----:B------:R-:W-:Y:S01]  /*af90*/  STG.E.U8 desc[UR36][R2.64], R5 ;  /* 0x0000000502007986 */ /* 0x000fe2000c101124 */
[----:B------:R-:W-:Y:S05]  /*afa0*/  EXIT ;  /* 0x000000000000794d */ /* 0x000fea0003800000 */
.L_x_2544:
        /* <DEDUP_REMOVED lines=12> */
.L_x_2550:
[----:B------:R-:W-:Y:S01]  /*b070*/  IMAD.MOV.U32 R0, RZ, RZ, 0x7f ;  /* 0x0000007fff007424 */ /* 0x000fe200078e00ff */
[----:B------:R-:W-:-:S04]  /*b080*/  ISETP.GT.U32.AND P0, PT, R4, 0x7f800000, PT ;  /* 0x7f8000000400780c */ /* 0x000fc80003f04070 */
[----:B------:R-:W-:-:S09]  /*b090*/  SEL R0, R0, 0x7c, P0 ;  /* 0x0000007c00007807 */ /* 0x000fd20000000000 */
.L_x_2551:
[----:B------:R-:W-:Y:S05]  /*b0a0*/  BSYNC.RECONVERGENT B0 ;  /* 0x0000000000007941 */ /* 0x000fea0003800200 */
.L_x_2549:
[----:B------:R-:W-:-:S04]  /*b0b0*/  SHF.R.U32.HI R5, RZ, 0x18, R5 ;  /* 0x00000018ff057819 */ /* 0x000fc80000011605 */
[----:B------:R-:W-:-:S05]  /*b0c0*/  LOP3.LUT R5, R0, 0x80, R5, 0xf8, !PT ;  /* 0x0000008000057812 */ /* 0x000fca00078ef805 */
[----:B------:R-:W-:Y:S01]  /*b0d0*/  STG.E.U8 desc[UR36][R2.64], R5 ;  /* 0x0000000502007986 */ /* 0x000fe2000c101124 */
[----:B------:R-:W-:Y:S05]  /*b0e0*/  EXIT ;  /* 0x000000000000794d */ /* 0x000fea0003800000 */
.L_x_2543:
[----:B------:R-:W0:Y:S02]  /*b0f0*/  I2F.S64 R0, R32 ;  /* 0x0000002000007312 */ /* 0x000e240000301400 */
[----:B0-----:R-:W-:-:S05]  /*b100*/  F2FP.BF16.F32.PACK_AB R0, RZ, R0 ;  /* 0x00000000ff00723e */ /* 0x001fca00000010ff */
[----:B------:R-:W-:Y:S01]  /*b110*/  STG.E.U16 desc[UR36][R2.64], R0 ;  /* 0x0000000002007986 */ /* 0x000fe2000c101524 */
[----:B------:R-:W-:Y:S05]  /*b120*/  EXIT ;  /* 0x000000000000794d */ /* 0x000fea0003800000 */
.L_x_2552:
        /* <DEDUP_REMOVED lines=13> */
.L_x_3895:


//--------------------- .text._ZN2at6native18elementwise_kernelILi128ELi2EZNS0_22gpu_kernel_impl_nocastIZZNS0_61_GLOBAL__N__ae8afa13_23_FlattenIndicesKernel_cu_7dd49032_311621_flatten_indices_implINS3_18CUDAKernelLauncherEiLl0EEENS_6TensorERKS6_N3c108ArrayRefIlEEENKUlvE0_clEvEUllE_EEvRNS_18TensorIteratorBaseERKT_EUliE_EEviT1_ --------------------------
	.section	.text._ZN2at6native18elementwise_kernelILi128ELi2EZNS0_22gpu_kernel_impl_nocastIZZNS0_61_GLOBAL__N__ae8afa13_23_FlattenIndicesKernel_cu_7dd49032_311621_flatten_indices_implINS3_18CUDAKernelLauncherEiLl0EEENS_6TensorERKS6_N3c108ArrayRefIlEEENKUlvE0_clEvEUllE_EEvRNS_18TensorIteratorBaseERKT_EUliE_EEviT1_,"ax",@progbits
	.align	128
        .global         _ZN2at6native18elementwise_kernelILi128ELi2EZNS0_22gpu_kernel_impl_nocastIZZNS0_61_GLOBAL__N__ae8afa13_23_FlattenIndicesKernel_cu_7dd49032_311621_flatten_indices_implINS3_18CUDAKernelLauncherEiLl0EEENS_6TensorERKS6_N3c108ArrayRefIlEEENKUlvE0_clEvEUllE_EEvRNS_18TensorIteratorBaseERKT_EUliE_EEviT1_
        .type           _ZN2at6native18elementwise_kernelILi128ELi2EZNS0_22gpu_kernel_impl_nocastIZZNS0_61_GLOBAL__N__ae8afa13_23_FlattenIndicesKernel_cu_7dd49032_311621_flatten_indices_implINS3_18CUDAKernelLauncherEiLl0EEENS_6TensorERKS6_N3c108ArrayRefIlEEENKUlvE0_clEvEUllE_EEvRNS_18TensorIteratorBaseERKT_EUliE_EEviT1_,@function
        .size           _ZN2at6native18elementwise_kernelILi128ELi2EZNS0_22gpu_kernel_impl_nocastIZZNS0_61_GLOBAL__N__ae8afa13_23_FlattenIndicesKernel_cu_7dd49032_311621_flatten_indices_implINS3_18CUDAKernelLauncherEiLl0EEENS_6TensorERKS6_N3c108ArrayRefIlEEENKUlvE0_clEvEUllE_EEvRNS_18TensorIteratorBaseERKT_EUliE_EEviT1_,(.L_x_3896 - _ZN2at6native18elementwise_kernelILi128ELi2EZNS0_22gpu_kernel_impl_nocastIZZNS0_61_GLOBAL__N__ae8afa13_23_FlattenIndicesKernel_cu_7dd49032_311621_flatten_indices_implINS3_18CUDAKernelLauncherEiLl0EEENS_6TensorERKS6_N3c108ArrayRefIlEEENKUlvE0_clEvEUllE_EEvRNS_18TensorIteratorBaseERKT_EUliE_EEviT1_)
        .other          _ZN2at6native18elementwise_kernelILi128ELi2EZNS0_22gpu_kernel_impl_nocastIZZNS0_61_GLOBAL__N__ae8afa13_23_FlattenIndicesKernel_cu_7dd49032_311621_flatten_indices_implINS3_18CUDAKernelLauncherEiLl0EEENS_6TensorERKS6_N3c108ArrayRefIlEEENKUlvE0_clEvEUllE_EEvRNS_18TensorIteratorBaseERKT_EUliE_EEviT1_,@"STO_CUDA_ENTRY STV_DEFAULT"
_ZN2at6native18elementwise_kernelILi128ELi2EZNS0_22gpu_kernel_impl_nocastIZZNS0_61_GLOBAL__N__ae8afa13_23_FlattenIndicesKernel_cu_7dd49032_311621_flatten_indices_implINS3_18CUDAKernelLauncherEiLl0EEENS_6TensorERKS6_N3c108ArrayRefIlEEENKUlvE0_clEvEUllE_EEvRNS_18TensorIteratorBaseERKT_EUliE_EEviT1_:
.text._ZN2at6native18elementwise_kernelILi128ELi2EZNS0_22gpu_kernel_impl_nocastIZZNS0_61_GLOBAL__N__ae8afa13_23_FlattenIndicesKernel_cu_7dd49032_311621_flatten_indices_implINS3_18CUDAKernelLauncherEiLl0EEENS_6TensorERKS6_N3c108ArrayRefIlEEENKUlvE0_clEvEUllE_EEvRNS_18TensorIteratorBaseERKT_EUliE_EEviT1_:
        /* <DEDUP_REMOVED lines=30> */
[----:B------:R-:W-:Y:S01]  /*01e0*/  CS2R R46, SRZ ;  /* 0x00000000002e7805 */ /* 0x000fe2000001ff00 */
[----:B------:R-:W-:-:S02]  /*01f0*/  UISETP.NE.U32.AND UP0, UPT, UR14, URZ, UPT ;  /* 0x000000ff0e00728c */ /* 0x000fc4000bf05070 */
[----:B------:R-:W-:Y:S01]  /*0200*/  UISETP.GE.AND.EX UP1, UPT, UR17, URZ, UPT, UP1 ;  /* 0x000000ff1100728c */ /* 0x000fe2000bf26310 */
[----:B------:R-:W-:Y:S01]  /*0210*/  UMOV UR4, URZ ;  /* 0x000000ff00047c82 */ /* 0x000fe20008000000 */
[----:B------:R-:W-:Y:S01]  /*0220*/  UISETP.NE.AND.EX UP0, UPT, URZ, URZ, UPT, UP0 ;  /* 0x000000ffff00728c */ /* 0x000fe2000bf05300 */
[----:B------:R-:W-:Y:S01]  /*0230*/  UMOV UR5, URZ ;  /* 0x000000ff00057c82 */ /* 0x000fe20008000000 */
[----:B-1----:R-:W-:Y:S02]  /*0240*/  IMAD R7, R5, UR6, RZ ;  /* 0x0000000605077c24 */ /* 0x002fe4000f8e02ff */
[----:B------:R-:W-:-:S04]  /*0250*/  IMAD.WIDE.U32 R12, R4, UR6, RZ ;  /* 0x00000006040c7c25 */ /* 0x000fc8000f8e00ff */
[----:B------:R-:W-:-:S05]  /*0260*/  IMAD R7, R4, UR7, R7 ;  /* 0x0000000704077c24 */ /* 0x000fca000f8e0207 */
[----:B------:R-:W-:Y:S01]  /*0270*/  IADD3 R15, PT, PT, R13, R7, RZ ;  /* 0x000000070d0f7210 */ /* 0x000fe20007ffe0ff */
[----:B--2---:R-:W-:Y:S06]  /*0280*/  BRA.U !UP1, `(.L_x_2557) ;  /* 0x0000000509907547 */ /* 0x004fec000b800000 */
[----:B------:R-:W0:Y:S01]  /*0290*/  LDC.64 R4, c[0x0][0x590] ;  /* 0x00016400ff047b82 */ /* 0x000e220000000a00 */
[----:B------:R-:W1:Y:S01]  /*02a0*/  LDCU.64 UR6, c[0x0][0x5a8] ;  /* 0x0000b500ff0677ac */ /* 0x000e620008000a00 */
[----:B------:R-:W-:Y:S01]  /*02b0*/  SHF.L.U32 R7, R11, 0x2, RZ ;  /* 0x000000020b077819 */ /* 0x000fe200000006ff */
[C---:B------:R-:W-:Y:S01]  /*02c0*/  IMAD.WIDE.U32 R18, R10.reuse, 0x4, RZ ;  /* 0x000000040a127825 */ /* 0x040fe200078e00ff */
[----:B------:R-:W-:Y:S01]  /*02d0*/  SHF.L.U64.HI R2, R10, 0x5, R11 ;  /* 0x000000050a027819 */ /* 0x000fe2000001020b */
[----:B------:R-:W-:Y:S01]  /*02e0*/  ULOP3.LUT UR4, UR15, 0xfffffff8, URZ, 0xc0, !UPT ;  /* 0xfffffff80f047892 */ /* 0x000fe2000f8ec0ff */
[----:B------:R-:W-:Y:S01]  /*02f0*/  CS2R R46, SRZ ;  /* 0x00000000002e7805 */ /* 0x000fe2000001ff00 */
[----:B------:R-:W-:Y:S02]  /*0300*/  ULOP3.LUT UR5, UR8, 0x7fffffff, URZ, 0xc0, !UPT ;  /* 0x7fffffff08057892 */ /* 0x000fe4000f8ec0ff */
[----:B-1----:R-:W-:-:S04]  /*0310*/  UIADD3 UR6, UP1, UPT, UR6, 0x20, URZ ;  /* 0x0000002006067890 */ /* 0x002fc8000ff3e0ff */
[----:B------:R-:W-:Y:S01]  /*0320*/  UIADD3.X UR7, UPT, UPT, URZ, UR7, URZ, UP1, !UPT ;  /* 0x00000007ff077290 */ /* 0x000fe20008ffe4ff */
[C---:B0-----:R-:W-:Y:S01]  /*0330*/  LEA R0, P0, R12.reuse, R4, 0x2 ;  /* 0x000000040c007211 */ /* 0x041fe200078010ff */
[----:B------:R-:W-:Y:S01]  /*0340*/  IMAD.IADD R4, R19, 0x1, R7 ;  /* 0x0000000113047824 */ /* 0x000fe200078e0207 */
[----:B------:R-:W-:Y:S01]  /*0350*/  MOV R16, UR6 ;  /* 0x0000000600107c02 */ /* 0x000fe20008000f00 */
[----:B------:R-:W-:Y:S01]  /*0360*/  UMOV UR6, UR4 ;  /* 0x0000000400067c82 */ /* 0x000fe20008000000 */
[----:B------:R-:W-:Y:S02]  /*0370*/  LEA.HI.X R5, R12, R5, R15, 0x2, P0 ;  /* 0x000000050c057211 */ /* 0x000fe400000f140f */
[----:B------:R-:W-:Y:S01]  /*0380*/  MOV R17, UR7 ;  /* 0x0000000700117c02 */ /* 0x000fe20008000f00 */
[----:B------:R-:W-:-:S06]  /*0390*/  UMOV UR7, UR5 ;  /* 0x0000000500077c82 */ /* 0x000fcc0008000000 */
.L_x_2558:
[----:B------:R-:W-:Y:S01]  /*03a0*/  IMAD.MOV.U32 R20, RZ, RZ, R0 ;  /* 0x000000ffff147224 */ /* 0x000fe200078e0000 */
[----:B------:R-:W-:Y:S01]  /*03b0*/  MOV R21, R5 ;  /* 0x0000000500157202 */ /* 0x000fe20000000f00 */
[----:B------:R-:W2:Y:S01]  /*03c0*/  LDG.E.64 R32, desc[UR10][R16.64+-0x20] ;  /* 0xffffe00a10207981 */ /* 0x000ea2000c1e1b00 */
[----:B------:R-:W-:-:S03]  /*03d0*/  IADD3 R22, P0, PT, R0, R18, RZ ;  /* 0x0000001200167210 */ /* 0x000fc60007f1e0ff */
        /* <DEDUP_REMOVED lines=10> */
[----:B------:R-:W-:Y:S01]  /*0480*/  IADD3 R38, P0, PT, R36, R18, RZ ;  /* 0x0000001224267210 */ /* 0x000fe20007f1e0ff */
[----:B------:R-:W5:Y:S04]  /*0490*/  LDG.E.64 R26, desc[UR10][R16.64+-0x8] ;  /* 0xfffff80a101a7981 */ /* 0x000f68000c1e1b00 */
[----:B------:R1:W5:Y:S01]  /*04a0*/  LDG.E R9, desc[UR10][R36.64] ;  /* 0x0000000a24097981 */ /* 0x000362000c1e1900 */
[----:B------:R-:W-:-:S02]  /*04b0*/  IADD3.X R39, PT, PT, R37, R4, RZ, P0, !PT ;  /* 0x0000000425277210 */ /* 0x000fc400007fe4ff */
[-C--:B------:R-:W-:Y:S01]  /*04c0*/  IADD3 R50, P0, PT, R38, R18.reuse, RZ ;  /* 0x0000001226327210 */ /* 0x080fe20007f1e0ff */
[----:B------:R-:W5:Y:S04]  /*04d0*/  LDG.E.64 R24, desc[UR10][R16.64] ;  /* 0x0000000a10187981 */ /* 0x000f68000c1e1b00 */
[----:B------:R-:W5:Y:S01]  /*04e0*/  LDG.E R41, desc[UR10][R38.64] ;  /* 0x0000000a26297981 */ /* 0x000f62000c1e1900 */
[----:B------:R-:W-:Y:S01]  /*04f0*/  IMAD.X R51, R39, 0x1, R4, P0 ;  /* 0x0000000127337824 */ /* 0x000fe200000e0604 */
[----:B0-----:R-:W-:Y:S02]  /*0500*/  IADD3 R34, P0, PT, R50, R18, RZ ;  /* 0x0000001232227210 */ /* 0x001fe40007f1e0ff */
[----:B------:R-:W5:Y:S04]  /*0510*/  LDG.E.64 R22, desc[UR10][R16.64+0x8] ;  /* 0x0000080a10167981 */ /* 0x000f68000c1e1b00 */
[----:B------:R-:W5:Y:S01]  /*0520*/  LDG.E R43, desc[UR10][R50.64] ;  /* 0x0000000a322b7981 */ /* 0x000f62000c1e1900 */
[----:B------:R-:W-:-:S02]  /*0530*/  IADD3.X R35, PT, PT, R51, R4, RZ, P0, !PT ;  /* 0x0000000433237210 */ /* 0x000fc400007fe4ff */
[----:B-1----:R-:W-:Y:S01]  /*0540*/  IADD3 R36, P0, PT, R34, R18, RZ ;  /* 0x0000001222247210 */ /* 0x002fe20007f1e0ff */
[----:B------:R-:W5:Y:S04]  /*0550*/  LDG.E.64 R20, desc[UR10][R16.64+0x10] ;  /* 0x0000100a10147981 */ /* 0x000f68000c1e1b00 */
[----:B------:R0:W5:Y:S01]  /*0560*/  LDG.E R45, desc[UR10][R34.64] ;  /* 0x0000000a222d7981 */ /* 0x000162000c1e1900 */
[----:B------:R-:W-:-:S03]  /*0570*/  IADD3.X R37, PT, PT, R35, R4, RZ, P0, !PT ;  /* 0x0000000423257210 */ /* 0x000fc600007fe4ff */
[----:B------:R1:W5:Y:S04]  /*0580*/  LDG.E.64 R38, desc[UR10][R16.64+0x18] ;  /* 0x0000180a10267981 */ /* 0x000368000c1e1b00 */
[----:B------:R-:W5:Y:S01]  /*0590*/  LDG.E R37, desc[UR10][R36.64] ;  /* 0x0000000a24257981 */ /* 0x000f62000c1e1900 */
[----:B0-----:R-:W-:Y:S01]  /*05a0*/  MOV R35, R47 ;  /* 0x0000002f00237202 */ /* 0x001fe20000000f00 */
[----:B------:R-:W-:Y:S01]  /*05b0*/  IMAD.MOV.U32 R34, RZ, RZ, R46 ;  /* 0x000000ffff227224 */ /* 0x000fe200078e002e */
[----:B------:R-:W-:-:S04]  /*05c0*/  UIADD3 UR6, UP1, UPT, UR6, -0x8, URZ ;  /* 0xfffffff806067890 */ /* 0x000fc8000ff3e0ff */
[----:B------:R-:W-:Y:S02]  /*05d0*/  UIADD3.X UR7, UPT, UPT, UR7, -0x1, URZ, UP1, !UPT ;  /* 0xffffffff07077890 */ /* 0x000fe40008ffe4ff */
[----:B------:R-:W-:-:S04]  /*05e0*/  UISETP.NE.U32.AND UP1, UPT, UR6, URZ, UPT ;  /* 0x000000ff0600728c */ /* 0x000fc8000bf25070 */
[----:B------:R-:W-:Y:S01]  /*05f0*/  UISETP.NE.AND.EX UP1, UPT, UR7, URZ, UPT, UP1 ;  /* 0x000000ff0700728c */ /* 0x000fe2000bf25310 */
[----:B-1----:R-:W-:Y:S02]  /*0600*/  IADD3 R16, P1, PT, R16, 0x40, RZ ;  /* 0x0000004010107810 */ /* 0x002fe40007f3e0ff */
[----:B------:R-:W-:-:S03]  /*0610*/  LEA R0, P0, R10, R0, 0x5 ;  /* 0x000000000a007211 */ /* 0x000fc600078028ff */
[----:B------:R-:W-:Y:S01]  /*0620*/  IMAD.X R17, RZ, RZ, R17, P1 ;  /* 0x000000ffff117224 */ /* 0x000fe200008e0611 */
[----:B------:R-:W-:Y:S02]  /*0630*/  IADD3.X R5, PT, PT, R5, R2, RZ, P0, !PT ;  /* 0x0000000205057210 */ /* 0x000fe400007fe4ff */
[----:B---3--:R-:W-:Y:S01]  /*0640*/  SHF.R.S32.HI R49, RZ, 0x1f, R6 ;  /* 0x0000001fff317819 */ /* 0x008fe20000011406 */
[-C--:B--2---:R-:W-:Y:S02]  /*0650*/  IMAD R33, R33, R6.reuse, RZ ;  /* 0x0000000621217224 */ /* 0x084fe400078e02ff */
        /* <DEDUP_REMOVED lines=8> */
[----:B------:R-:W-:Y:S02]  /*06e0*/  IMAD.IADD R7, R7, 0x1, R33 ;  /* 0x0000000107077824 */ /* 0x000fe400078e0221 */
[-C--:B------:R-:W-:Y:S02]  /*06f0*/  IMAD R29, R29, R8.reuse, RZ ;  /* 0x000000081d1d7224 */ /* 0x080fe400078e02ff */
[----:B------:R-:W-:-:S04]  /*0700*/  IMAD.WIDE.U32 R6, R28, R8, R6 ;  /* 0x000000081c067225 */ /* 0x000fc800078e0006 */
[----:B------:R-:W-:Y:S02]  /*0710*/  IMAD R29, R28, R31, R29 ;  /* 0x0000001f1c1d7224 */ /* 0x000fe400078e021d */
[----:B------:R-:W-:-:S03]  /*0720*/  IMAD R8, R27, R9, RZ ;  /* 0x000000091b087224 */ /* 0x000fc600078e02ff */
[----:B------:R-:W-:Y:S02]  /*0730*/  IADD3 R7, PT, PT, R7, R29, RZ ;  /* 0x0000001d07077210 */ /* 0x000fe40007ffe0ff */
[----:B------:R-:W-:Y:S01]  /*0740*/  SHF.R.S32.HI R29, RZ, 0x1f, R9 ;  /* 0x0000001fff1d7819 */ /* 0x000fe20000011409 */
[----:B------:R-:W-:-:S04]  /*0750*/  IMAD.WIDE.U32 R6, R26, R9, R6 ;  /* 0x000000091a067225 */ /* 0x000fc800078e0006 */
[----:B------:R-:W-:Y:S01]  /*0760*/  IMAD R29, R26, R29, R8 ;  /* 0x0000001d1a1d7224 */ /* 0x000fe200078e0208 */
[----:B------:R-:W-:Y:S01]  /*0770*/  SHF.R.S32.HI R9, RZ, 0x1f, R41 ;  /* 0x0000001fff097819 */ /* 0x000fe20000011429 */
[----:B------:R-:W-:-:S03]  /*0780*/  IMAD R8, R25, R41, RZ ;  /* 0x0000002919087224 */ /* 0x000fc600078e02ff */
[----:B------:R-:W-:Y:S01]  /*0790*/  IADD3 R7, PT, PT, R7, R29, RZ ;  /* 0x0000001d07077210 */ /* 0x000fe20007ffe0ff */
[C---:B------:R-:W-:Y:S02]  /*07a0*/  IMAD R9, R24.reuse, R9, R8 ;  /* 0x0000000918097224 */ /* 0x040fe400078e0208 */
[----:B------:R-:W-:Y:S01]  /*07b0*/  IMAD.WIDE.U32 R24, R24, R41, R6 ;  /* 0x0000002918187225 */ /* 0x000fe200078e0006 */
[----:B------:R-:W-:-:S03]  /*07c0*/  SHF.R.S32.HI R7, RZ, 0x1f, R43 ;  /* 0x0000001fff077819 */ /* 0x000fc6000001142b */
        /* <DEDUP_REMOVED lines=15> */
[----:B------:R-:W-:Y:S06]  /*08c0*/  BRA.U UP1, `(.L_x_2558) ;  /* 0xfffffff901b47547 */ /* 0x000fec000b83ffff */
.L_x_2557:
[----:B------:R-:W-:Y:S05]  /*08d0*/  BRA.U !UP0, `(.L_x_2559) ;  /* 0x0000000508d47547 */ /* 0x000fea000b800000 */
[----:B------:R-:W-:Y:S02]  /*08e0*/  UISETP.GE.U32.AND UP1, UPT, UR14, 0x4, UPT ;  /* 0x000000040e00788c */ /* 0x000fe4000bf26070 */
[----:B------:R-:W-:Y:S02]  /*08f0*/  UISETP.NE.U32.AND UP0, UPT, UR13, URZ, UPT ;  /* 0x000000ff0d00728c */ /* 0x000fe4000bf05070 */
[----:B------:R-:W-:Y:S02]  /*0900*/  UISETP.GE.U32.AND.EX UP1, UPT, URZ, URZ, UPT, UP1 ;  /* 0x000000ffff00728c */ /* 0x000fe4000bf26110 */
[----:B------:R-:W-:-:S07]  /*0910*/  UISETP.NE.AND.EX UP0, UPT, URZ, URZ, UPT, UP0 ;  /* 0x000000ffff00728c */ /* 0x000fce000bf05300 */
[----:B------:R-:W-:Y:S05]  /*0920*/  BRA.U !UP1, `(.L_x_2560) ;  /* 0x0000000109cc7547 */ /* 0x000fea000b800000 */
[----:B------:R-:W0:Y:S01]  /*0930*/  LDC.64 R8, c[0x0][0x590] ;  /* 0x00016400ff087b82 */ /* 0x000e220000000a00 */
[----:B------:R-:W1:Y:S01]  /*0940*/  LDCU.64 UR6, c[0x0][0x5a8] ;  /* 0x0000b500ff0677ac */ /* 0x000e620008000a00 */
[C---:B------:R-:W-:Y:S01]  /*0950*/  IMAD R0, R10.reuse, UR5, RZ ;  /* 0x000000050a007c24 */ /* 0x040fe2000f8e02ff */
[C---:B------:R-:W-:Y:S01]  /*0960*/  SHF.L.U32 R19, R10.reuse, 0x2, RZ ;  /* 0x000000020a137819 */ /* 0x040fe200000006ff */
[----:B------:R-:W-:Y:S02]  /*0970*/  IMAD.MOV.U32 R14, RZ, RZ, R12 ;  /* 0x000000ffff0e7224 */ /* 0x000fe400078e000c */
[----:B------:R-:W-:Y:S02]  /*0980*/  IMAD R7, R11, UR4, R0 ;  /* 0x000000040b077c24 */ /* 0x000fe4000f8e0200 */
[----:B------:R-:W-:-:S05]  /*0990*/  IMAD.WIDE.U32 R4, R10, UR4, R14 ;  /* 0x000000040a047c25 */ /* 0x000fca000f8e000e */
[----:B------:R-:W-:Y:S01]  /*09a0*/  IADD3 R0, PT, PT, R5, R7, RZ ;  /* 0x0000000705007210 */ /* 0x000fe20007ffe0ff */
[----:B-1----:R-:W-:-:S04]  /*09b0*/  ULEA UR6, UP1, UR4, UR6, 0x3 ;  /* 0x0000000604067291 */ /* 0x002fc8000f8218ff */
[----:B------:R-:W-:Y:S01]  /*09c0*/  ULEA.HI.X UR7, UR4, UR7, UR5, 0x3, UP1 ;  /* 0x0000000704077291 */ /* 0x000fe200088f1c05 */
[----:B0-----:R-:W-:Y:S01]  /*09d0*/  LEA R6, P0, R4, R8, 0x2 ;  /* 0x0000000804067211 */ /* 0x001fe200078010ff */
[----:B------:R-:W-:-:S03]  /*09e0*/  IMAD.U32 R22, RZ, RZ, UR6 ;  /* 0x00000006ff167e24 */ /* 0x000fc6000f8e00ff */
[----:B------:R-:W-:Y:S02]  /*09f0*/  LEA.HI.X R7, R4, R9, R0, 0x2, P0 ;  /* 0x0000000904077211 */ /* 0x000fe400000f1400 */
[----:B------:R-:W-:Y:S02]  /*0a00*/  MOV R23, UR7 ;  /* 0x0000000700177c02 */ /* 0x000fe40008000f00 */
        /* <DEDUP_REMOVED lines=15> */
[----:B------:R-:W-:-:S04]  /*0b00*/  UIADD3 UR4, UP1, UPT, UR4, 0x4, URZ ;  /* 0x0000000404047890 */ /* 0x000fc8000ff3e0ff */
[----:B------:R-:W-:Y:S01]  /*0b10*/  UIADD3.X UR5, UPT, UPT, URZ, UR5, URZ, UP1, !UPT ;  /* 0x00000005ff057290 */ /* 0x000fe20008ffe4ff */
        /* <DEDUP_REMOVED lines=20> */
.L_x_2560:
        /* <DEDUP_REMOVED lines=8> */
[----:B------:R-:W1:Y:S01]  /*0ce0*/  LDCU.64 UR6, c[0x0][0x5a8] ;  /* 0x0000b500ff0677ac */ /* 0x000e620008000a00 */
[----:B------:R-:W-:Y:S01]  /*0cf0*/  MOV R5, R15 ;  /* 0x0000000f00057202 */ /* 0x000fe20000000f00 */
[C---:B------:R-:W-:Y:S02]  /*0d00*/  IMAD R0, R10.reuse, UR5, RZ ;  /* 0x000000050a007c24 */ /* 0x040fe4000f8e02ff */
[----:B------:R-:W-:Y:S02]  /*0d10*/  IMAD.MOV.U32 R4, RZ, RZ, R12 ;  /* 0x000000ffff047224 */ /* 0x000fe400078e000c */
[----:B------:R-:W-:Y:S02]  /*0d20*/  IMAD R7, R11, UR4, R0 ;  /* 0x000000040b077c24 */ /* 0x000fe4000f8e0200 */
[----:B------:R-:W-:-:S05]  /*0d30*/  IMAD.WIDE.U32 R4, R10, UR4, R4 ;  /* 0x000000040a047c25 */ /* 0x000fca000f8e0004 */
[----:B------:R-:W-:Y:S01]  /*0d40*/  IADD3 R0, PT, PT, R5, R7, RZ ;  /* 0x0000000705007210 */ /* 0x000fe20007ffe0ff */
[----:B-1----:R-:W-:-:S04]  /*0d50*/  ULEA UR6, UP1, UR4, UR6, 0x3 ;  /* 0x0000000604067291 */ /* 0x002fc8000f8218ff */
[----:B------:R-:W-:Y:S01]  /*0d60*/  ULEA.HI.X UR7, UR4, UR7, UR5, 0x3, UP1 ;  /* 0x0000000704077291 */ /* 0x000fe200088f1c05 */
[C---:B0-----:R-:W-:Y:S02]  /*0d70*/  LEA R16, P0, R4.reuse, R16, 0x2 ;  /* 0x0000001004107211 */ /* 0x041fe400078010ff */
[----:B------:R-:W-:Y:S02]  /*0d80*/  MOV R6, UR6 ;  /* 0x0000000600067c02 */ /* 0x000fe40008000f00 */
[----:B------:R-:W-:Y:S01]  /*0d90*/  LEA.HI.X R17, R4, R17, R0, 0x2, P0 ;  /* 0x0000001104117211 */ /* 0x000fe200000f1400 */
[----:B------:R-:W-:Y:S01]  /*0da0*/  IMAD.U32 R7, RZ, RZ, UR7 ;  /* 0x00000007ff077e24 */ /* 0x000fe2000f8e00ff */
[----:B------:R-:W-:-:S03]  /*0db0*/  LEA R4, P0, R10, R16, 0x2 ;  /* 0x000000100a047211 */ /* 0x000fc600078010ff */
[----:B------:R-:W2:Y:S01]  /*0dc0*/  LDG.E R21, desc[UR10][R16.64] ;  /* 0x0000000a10157981 */ /* 0x000ea2000c1e1900 */
[----:B------:R-:W-:-:S03]  /*0dd0*/  LEA.HI.X R5, R10, R17, R11, 0x2, P0 ;  /* 0x000000110a057211 */ /* 0x000fc600000f140b */
[----:B------:R-:W3:Y:S04]  /*0de0*/  LDG.E.64 R8, desc[UR10][R6.64] ;  /* 0x0000000a06087981 */ /* 0x000ee8000c1e1b00 */
[----:B------:R-:W4:Y:S04]  /*0df0*/  LDG.E R5, desc[UR10][R4.64] ;  /* 0x0000000a04057981 */ /* 0x000f28000c1e1900 */
[----:B------:R-:W5:Y:S01]  /*0e00*/  LDG.E.64 R18, desc[UR10][R6.64+0x8] ;  /* 0x0000080a06127981 */ /* 0x000f62000c1e1b00 */
[----:B------:R-:W-:-:S04]  /*0e10*/  UIADD3 UR4, UP1, UPT, UR4, 0x2, URZ ;  /* 0x0000000204047890 */ /* 0x000fc8000ff3e0ff */
[----:B------:R-:W-:Y:S01]  /*0e20*/  UIADD3.X UR5, UPT, UPT, URZ, UR5, URZ, UP1, !UPT ;  /* 0x00000005ff057290 */ /* 0x000fe20008ffe4ff */
[----:B--2---:R-:W-:Y:S01]  /*0e30*/  SHF.R.S32.HI R23, RZ, 0x1f, R21 ;  /* 0x0000001fff177819 */ /* 0x004fe20000011415 */
[-C--:B---3--:R-:W-:Y:S02]  /*0e40*/  IMAD R0, R9, R21.reuse, RZ ;  /* 0x0000001509007224 */ /* 0x088fe400078e02ff */
[----:B------:R-:W-:Y:S01]  /*0e50*/  IMAD.WIDE.U32 R46, R8, R21, R46 ;  /* 0x00000015082e7225 */ /* 0x000fe200078e002e */
[----:B----4-:R-:W-:-:S03]  /*0e60*/  SHF.R.S32.HI R9, RZ, 0x1f, R5 ;  /* 0x0000001fff097819 */ /* 0x010fc60000011405 */
[----:B------:R-:W-:Y:S02]  /*0e70*/  IMAD R23, R8, R23, R0 ;  /* 0x0000001708177224 */ /* 0x000fe400078e0200 */
[----:B-----5:R-:W-:-:S03]  /*0e80*/  IMAD R0, R19, R5, RZ ;  /* 0x0000000513007224 */ /* 0x020fc600078e02ff */
[----:B------:R-:W-:Y:S01]  /*0e90*/  IADD3 R47, PT, PT, R47, R23, RZ ;  /* 0x000000172f2f7210 */ /* 0x000fe20007ffe0ff */
[C---:B------:R-:W-:Y:S02]  /*0ea0*/  IMAD R9, R18.reuse, R9, R0 ;  /* 0x0000000912097224 */ /* 0x040fe400078e0200 */
[----:B------:R-:W-:-:S05]  /*0eb0*/  IMAD.WIDE.U32 R46, R18, R5, R46 ;  /* 0x00000005122e7225 */ /* 0x000fca00078e002e */
[----:B------:R-:W-:-:S07]  /*0ec0*/  IADD3 R47, PT, PT, R47, R9, RZ ;  /* 0x000000092f2f7210 */ /* 0x000fce0007ffe0ff */
.L_x_2561:
[----:B------:R-:W-:Y:S05]  /*0ed0*/  BRA.U UP0, `(.L_x_2559) ;  /* 0x0000000100547547 */ /* 0x000fea000b800000 */
        /* <DEDUP_REMOVED lines=12> */
[----:B------:R-:W-:Y:S02]  /*0fa0*/  LEA.HI.X R9, R6, R9, R0, 0x2, P0 ;  /* 0x0000000906097211 */ /* 0x000fe400000f1400 */
[----:B------:R-:W-:-:S04]  /*0fb0*/  MOV R5, UR4 ;  /* 0x0000000400057c02 */ /* 0x000fc80008000f00 */
[----:B------:R-:W2:Y:S04]  /*0fc0*/  LDG.E R9, desc[UR10][R8.64] ;  /* 0x0000000a08097981 */ /* 0x000ea8000c1e1900 */
[----:B------:R-:W3:Y:S01]  /*0fd0*/  LDG.E.64 R4, desc[UR10][R4.64] ;  /* 0x0000000a04047981 */ /* 0x000ee2000c1e1b00 */
[----:B--2---:R-:W-:Y:S01]  /*0fe0*/  SHF.R.S32.HI R7, RZ, 0x1f, R9 ;  /* 0x0000001fff077819 */ /* 0x004fe20000011409 */
[-C--:B---3--:R-:W-:Y:S02]  /*0ff0*/  IMAD R0, R5, R9.reuse, RZ ;  /* 0x0000000905007224 */ /* 0x088fe400078e02ff */
[----:B------:R-:W-:-:S04]  /*1000*/  IMAD.WIDE.U32 R46, R4, R9, R46 ;  /* 0x00000009042e7225 */ /* 0x000fc800078e002e */
[----:B------:R-:W-:-:S04]  /*1010*/  IMAD R7, R4, R7, R0 ;  /* 0x0000000704077224 */ /* 0x000fc800078e0200 */
[----:B------:R-:W-:-:S07]  /*1020*/  IMAD.IADD R47, R47, 0x1, R7 ;  /* 0x000000012f2f7824 */ /* 0x000fce00078e0207 */
.L_x_2559:
[----:B------:R-:W0:Y:S01]  /*1030*/  LDC.64 R4, c[0x0][0x580] ;  /* 0x00016000ff047b82 */ /* 0x000e220000000a00 */
[----:B------:R-:W-:Y:S01]  /*1040*/  IADD3 R3, PT, PT, R3, 0x80, RZ ;  /* 0x0000008003037810 */ /* 0x000fe20007ffe0ff */
[----:B0-----:R0:W-:Y:S06]  /*1050*/  STG.E.64 desc[UR10][R4.64], R46 ;  /* 0x0000002e04007986 */ /* 0x0011ec000c101b0a */
.L_x_2556:
[----:B------:R-:W-:Y:S05]  /*1060*/  BSYNC.RECONVERGENT B0 ;  /* 0x0000000000007941 */ /* 0x000fea0003800200 */
.L_x_2555:
[----:B------:R-:W-:-:S13]  /*1070*/  ISETP.GE.AND P0, PT, R3, UR18, PT ;  /* 0x0000001203007c0c */ /* 0x000fda000bf06270 */
[----:B------:R-:W-:Y:S05]  /*1080*/  @P0 EXIT ;  /* 0x000000000000094d */ /* 0x000fea0003800000 */
[----:B------:R-:W1:Y:S01]  /*1090*/  LDC.64 R2, c[0x0][0x588] ;  /* 0x00016200ff027b82 */ /* 0x000e620000000a00 */
[----:B------:R-:W0:Y:S07]  /*10a0*/  LDCU.64 UR4, c[0x0][0x598] ;  /* 0x0000b300ff0477ac */ /* 0x000e2e0008000a00 */
[----:B------:R-:W2:Y:S01]  /*10b0*/  LDC.64 R12, c[0x0][0x5b0] ;  /* 0x00016c00ff0c7b82 */ /* 0x000ea20000000a00 */
[----:B-1----:R-:W0:Y:S01]  /*10c0*/  LDG.E.64 R2, desc[UR10][R2.64] ;  /* 0x0000000a02027981 */ /* 0x002e22000c1e1b00 */
[----:B------:R-:W-:Y:S01]  /*10d0*/  UISETP.GE.U32.AND UP0, UPT, UR16, 0x8, UPT ;  /* 0x000000081000788c */ /* 0x000fe2000bf06070 */
[----:B------:R-:W-:Y:S01]  /*10e0*/  HFMA2 R40, -RZ, RZ, 0, 0 ;  /* 0x00000000ff287431 */ /* 0x000fe200000001ff */
[----:B------:R-:W-:-:S02]  /*10f0*/  MOV R45, RZ ;  /* 0x000000ff002d7202 */ /* 0x000fc40000000f00 */
[----:B------:R-:W-:Y:S01]  /*1100*/  UISETP.GE.AND.EX UP0, UPT, UR17, URZ, UPT, UP0 ;  /* 0x000000ff1100728c */ /* 0x000fe2000bf06300 */
[----:B0-----:R-:W-:Y:S02]  /*1110*/  IMAD R5, R3, UR4, RZ ;  /* 0x0000000403057c24 */ /* 0x001fe4000f8e02ff */
[----:B------:R-:W-:Y:S01]  /*1120*/  IMAD.WIDE.U32 R10, R2, UR4, RZ ;  /* 0x00000004020a7c25 */ /* 0x000fe2000f8e00ff */
[----:B------:R-:W-:-:S03]  /*1130*/  UMOV UR4, URZ ;  /* 0x000000ff00047c82 */ /* 0x000fc60008000000 */
[----:B------:R-:W-:Y:S01]  /*1140*/  IMAD R5, R2, UR5, R5 ;  /* 0x0000000502057c24 */ /* 0x000fe2000f8e0205 */
[----:B------:R-:W-:-:S03]  /*1150*/  UMOV UR5, URZ ;  /* 0x000000ff00057c82 */ /* 0x000fc60008000000 */
[----:B------:R-:W-:Y:S01]  /*1160*/  IMAD.IADD R15, R11, 0x1, R5 ;  /* 0x000000010b0f7824 */ /* 0x000fe200078e0205 */
[----:B--2---:R-:W-:Y:S06]  /*1170*/  BRA.U !UP0, `(.L_x_2562) ;  /* 0x00000005088c7547 */ /* 0x004fec000b800000 */
        /* <DEDUP_REMOVED lines=18> */
.L_x_2563:
[----:B------:R-:W-:Y:S01]  /*12a0*/  IADD3 R6, P0, PT, R2, R18, RZ ;  /* 0x0000001202067210 */ /* 0x000fe20007f1e0ff */
[----:B------:R-:W2:Y:S03]  /*12b0*/  LDG.E R5, desc[UR10][R2.64] ;  /* 0x0000000a02057981 */ /* 0x000ea6000c1e1900 */
[----:B------:R-:W-:Y:S01]  /*12c0*/  IADD3.X R7, PT, PT, R3, R4, RZ, P0, !PT ;  /* 0x0000000403077210 */ /* 0x000fe200007fe4ff */
[----:B------:R-:W3:Y:S01]  /*12d0*/  LDG.E.64 R32, desc[UR10][R16.64+-0x20] ;  /* 0xffffe00a10207981 */ /* 0x000ee2000c1e1b00 */
[----:B------:R-:W-:-:S03]  /*12e0*/  IADD3 R20, P0, PT, R6, R18, RZ ;  /* 0x0000001206147210 */ /* 0x000fc60007f1e0ff */
[----:B------:R-:W4:Y:S04]  /*12f0*/  LDG.E R43, desc[UR10][R6.64] ;  /* 0x0000000a062b7981 */ /* 0x000f28000c1e1900 */
[----:B------:R-:W5:Y:S01]  /*1300*/  LDG.E.64 R30, desc[UR10][R16.64+-0x18] ;  /* 0xffffe80a101e7981 */ /* 0x000f62000c1e1b00 */
[----:B------:R-:W-:Y:S01]  /*1310*/  IMAD.X R21, R7, 0x1, R4, P0 ;  /* 0x0000000107157824 */ /* 0x000fe200000e0604 */
[----:B------:R-:W-:Y:S02]  /*1320*/  IADD3 R36, P0, PT, R20, R18, RZ ;  /* 0x0000001214247210 */ /* 0x000fe40007f1e0ff */
[----:B------:R-:W5:Y:S04]  /*1330*/  LDG.E.64 R28, desc[UR10][R16.64+-0x10] ;  /* 0xfffff00a101c7981 */ /* 0x000f68000c1e1b00 */
[----:B------:R-:W5:Y:S01]  /*1340*/  LDG.E R41, desc[UR10][R20.64] ;  /* 0x0000000a14297981 */ /* 0x000f62000c1e1900 */
[----:B------:R-:W-:-:S03]  /*1350*/  IADD3.X R37, PT, PT, R21, R4, RZ, P0, !PT ;  /* 0x0000000415257210 */ /* 0x000fc600007fe4ff */
[----:B------:R-:W5:Y:S01]  /*1360*/  LDG.E.64 R26, desc[UR10][R16.64+-0x8] ;  /* 0xfffff80a101a7981 */ /* 0x000f62000c1e1b00 */
[----:B------:R-:W-:-:S03]  /*1370*/  IADD3 R38, P0, PT, R36, R18, RZ ;  /* 0x0000001224267210 */ /* 0x000fc60007f1e0ff */
[----:B------:R0:W5:Y:S01]  /*1380*/  LDG.E R9, desc[UR10][R36.64] ;  /* 0x0000000a24097981 */ /* 0x000162000c1e1900 */
[----:B------:R-:W-:Y:S02]  /*1390*/  IADD3.X R39, PT, PT, R37, R4, RZ, P0, !PT ;  /* 0x0000000425277210 */ /* 0x000fe400007fe4ff */
[----:B------:R-:W-:Y:S01]  /*13a0*/  IADD3 R48, P0, PT, R38, R18, RZ ;  /* 0x0000001226307210 */ /* 0x000fe20007f1e0ff */
        /* <DEDUP_REMOVED lines=9> */
[----:B------:R0:W5:Y:S01]  /*1440*/  LDG.E R6, desc[UR10][R34.64] ;  /* 0x0000000a22067981 */ /* 0x000162000c1e1900 */
[----:B------:R-:W-:-:S03]  /*1450*/  IADD3.X R37, PT, PT, R35, R4, RZ, P0, !PT ;  /* 0x0000000423257210 */ /* 0x000fc600007fe4ff */
[----:B------:R1:W5:Y:S04]  /*1460*/  LDG.E.64 R38, desc[UR10][R16.64+0x18] ;  /* 0x0000180a10267981 */ /* 0x000368000c1e1b00 */
[----:B------:R-:W5:Y:S01]  /*1470*/  LDG.E R37, desc[UR10][R36.64] ;  /* 0x0000000a24257981 */ /* 0x000f62000c1e1900 */
[----:B0-----:R-:W-:Y:S02]  /*1480*/  MOV R34, R40 ;  /* 0x0000002800227202 */ /* 0x001fe40000000f00 */
[----:B------:R-:W-:Y:S01]  /*1490*/  MOV R35, R45 ;  /* 0x0000002d00237202 */ /* 0x000fe20000000f00 */
[----:B------:R-:W-:-:S04]  /*14a0*/  UIADD3 UR6, UP0, UPT, UR6, -0x8, URZ ;  /* 0xfffffff806067890 */ /* 0x000fc8000ff1e0ff */
[----:B------:R-:W-:Y:S02]  /*14b0*/  UIADD3.X UR7, UPT, UPT, UR7, -0x1, URZ, UP0, !UPT ;  /* 0xffffffff07077890 */ /* 0x000fe400087fe4ff */
[----:B------:R-:W-:-:S04]  /*14c0*/  UISETP.NE.U32.AND UP0, UPT, UR6, URZ, UPT ;  /* 0x000000ff0600728c */ /* 0x000fc8000bf05070 */
[----:B------:R-:W-:Y:S01]  /*14d0*/  UISETP.NE.AND.EX UP0, UPT, UR7, URZ, UPT, UP0 ;  /* 0x000000ff0700728c */ /* 0x000fe2000bf05300 */
[----:B-1----:R-:W-:Y:S02]  /*14e0*/  IADD3 R16, P1, PT, R16, 0x40, RZ ;  /* 0x0000004010107810 */ /* 0x002fe40007f3e0ff */
[----:B------:R-:W-:Y:S02]  /*14f0*/  LEA R2, P0, R12, R2, 0x5 ;  /* 0x000000020c027211 */ /* 0x000fe400078028ff */
[----:B------:R-:W-:Y:S02]  /*1500*/  IADD3.X R17, PT, PT, RZ, R17, RZ, P1, !PT ;  /* 0x00000011ff117210 */ /* 0x000fe40000ffe4ff */
[----:B------:R-:W-:Y:S02]  /*1510*/  IADD3.X R3, PT, PT, R3, R0, RZ, P0, !PT ;  /* 0x0000000003037210 */ /* 0x000fe400007fe4ff */
[----:B--2---:R-:W-:Y:S01]  /*1520*/  SHF.R.S32.HI R47, RZ, 0x1f, R5 ;  /* 0x0000001fff2f7819 */ /* 0x004fe20000011405 */
[----:B---3--:R-:W-:-:S02]  /*1530*/  IMAD R33, R33, R5, RZ ;  /* 0x0000000521217224 */ /* 0x008fc400078e02ff */
[----:B------:R-:W-:Y:S01]  /*1540*/  IMAD.WIDE.U32 R44, R32, R5, R34 ;  /* 0x00000005202c7225 */ /* 0x000fe200078e0022 */
[----:B----4-:R-:W-:-:S03]  /*1550*/  SHF.R.S32.HI R5, RZ, 0x1f, R43 ;  /* 0x0000001fff057819 */ /* 0x010fc6000001142b */
[----:B------:R-:W-:Y:S02]  /*1560*/  IMAD R33, R32, R47, R33 ;  /* 0x0000002f20217224 */ /* 0x000fe400078e0221 */
[----:B-----5:R-:W-:Y:S02]  /*1570*/  IMAD R31, R31, R43, RZ ;  /* 0x0000002b1f1f7224 */ /* 0x020fe400078e02ff */
[----:B------:R-:W-:Y:S02]  /*1580*/  IMAD.IADD R45, R45, 0x1, R33 ;  /* 0x000000012d2d7824 */ /* 0x000fe400078e0221 */
[C---:B------:R-:W-:Y:S02]  /*1590*/  IMAD R5, R30.reuse, R5, R31 ;  /* 0x000000051e057224 */ /* 0x040fe400078e021f */
[----:B------:R-:W-:-:S05]  /*15a0*/  IMAD.WIDE.U32 R30, R30, R43, R44 ;  /* 0x0000002b1e1e7225 */ /* 0x000fca00078e002c */
[----:B------:R-:W-:Y:S01]  /*15b0*/  IADD3 R31, PT, PT, R31, R5, RZ ;  /* 0x000000051f1f7210 */ /* 0x000fe20007ffe0ff */
[----:B------:R-:W-:Y:S01]  /*15c0*/  IMAD R29, R29, R41, RZ ;  /* 0x000000291d1d7224 */ /* 0x000fe200078e02ff */
[----:B------:R-:W-:-:S05]  /*15d0*/  SHF.R.S32.HI R5, RZ, 0x1f, R41 ;  /* 0x0000001fff057819 */ /* 0x000fca0000011429 */
        /* <DEDUP_REMOVED lines=28> */
[----:B------:R-:W-:Y:S06]  /*17a0*/  BRA.U UP0, `(.L_x_2563) ;  /* 0xfffffff900bc7547 */ /* 0x000fec000b83ffff */
.L_x_2562:
        /* <DEDUP_REMOVED lines=10> */
[----:B------:R-:W-:Y:S01]  /*1850*/  MOV R14, R10 ;  /* 0x0000000a000e7202 */ /* 0x000fe20000000f00 */
[----:B------:R-:W-:-:S04]  /*1860*/  IMAD R0, R12, UR5, RZ ;  /* 0x000000050c007c24 */ /* 0x000fc8000f8e02ff */
[----:B------:R-:W-:-:S04]  /*1870*/  IMAD.WIDE.U32 R2, R12, UR4, R14 ;  /* 0x000000040c027c25 */ /* 0x000fc8000f8e000e */
[----:B------:R-:W-:-:S05]  /*1880*/  IMAD R5, R13, UR4, R0 ;  /* 0x000000040d057c24 */ /* 0x000fca000f8e0200 */
[----:B------:R-:W-:Y:S01]  /*1890*/  IADD3 R0, PT, PT, R3, R5, RZ ;  /* 0x0000000503007210 */ /* 0x000fe20007ffe0ff */
[----:B------:R-:W-:Y:S01]  /*18a0*/  IMAD.SHL.U32 R3, R12, 0x4, RZ ;  /* 0x000000040c037824 */ /* 0x000fe200078e00ff */
[----:B-1----:R-:W-:-:S04]  /*18b0*/  ULEA UR6, UP1, UR4, UR6, 0x3 ;  /* 0x0000000604067291 */ /* 0x002fc8000f8218ff */
[----:B------:R-:W-:Y:S01]  /*18c0*/  ULEA.HI.X UR7, UR4, UR7, UR5, 0x3, UP1 ;  /* 0x0000000704077291 */ /* 0x000fe200088f1c05 */
[C---:B0-----:R-:W-:Y:S02]  /*18d0*/  LEA R4, P0, R2.reuse, R6, 0x2 ;  /* 0x0000000602047211 */ /* 0x041fe400078010ff */
[----:B------:R-:W-:Y:S02]  /*18e0*/  MOV R20, UR6 ;  /* 0x0000000600147c02 */ /* 0x000fe40008000f00 */
        /* <DEDUP_REMOVED lines=17> */
[----:B------:R-:W-:Y:S01]  /*1a00*/  MOV R41, R45 ;  /* 0x0000002d00297202 */ /* 0x000fe20000000f00 */
        /* <DEDUP_REMOVED lines=22> */
.L_x_2565:
        /* <DEDUP_REMOVED lines=20> */
[----:B------:R-:W-:Y:S02]  /*1cb0*/  MOV R5, UR7 ;  /* 0x0000000700057c02 */ /* 0x000fe40008000f00 */
[C---:B------:R-:W-:Y:S01]  /*1cc0*/  LEA R2, P0, R12.reuse, R8, 0x2 ;  /* 0x000000080c027211 */ /* 0x040fe200078010ff */
[----:B------:R-:W2:Y:S04]  /*1cd0*/  LDG.E R19, desc[UR10][R8.64] ;  /* 0x0000000a08137981 */ /* 0x000ea8000c1e1900 */
[----:B------:R-:W3:Y:S01]  /*1ce0*/  LDG.E.64 R6, desc[UR10][R4.64] ;  /* 0x0000000a04067981 */ /* 0x000ee2000c1e1b00 */
[----:B------:R-:W-:-:S03]  /*1cf0*/  LEA.HI.X R3, R12, R9, R13, 0x2, P0 ;  /* 0x000000090c037211 */ /* 0x000fc600000f140d */
[----:B------:R-:W4:Y:S04]  /*1d00*/  LDG.E.64 R16, desc[UR10][R4.64+0x8] ;  /* 0x0000080a04107981 */ /* 0x000f28000c1e1b00 */
[----:B------:R-:W5:Y:S01]  /*1d10*/  LDG.E R3, desc[UR10][R2.64] ;  /* 0x0000000a02037981 */ /* 0x000f62000c1e1900 */
[----:B------:R-:W-:Y:S01]  /*1d20*/  IMAD.MOV.U32 R41, RZ, RZ, R45 ;  /* 0x000000ffff297224 */ /* 0x000fe200078e002d */
[----:B------:R-:W-:-:S04]  /*1d30*/  UIADD3 UR4, UP1, UPT, UR4, 0x2, URZ ;  /* 0x0000000204047890 */ /* 0x000fc8000ff3e0ff */
[----:B------:R-:W-:Y:S01]  /*1d40*/  UIADD3.X UR5, UPT, UPT, URZ, UR5, URZ, UP1, !UPT ;  /* 0x00000005ff057290 */ /* 0x000fe20008ffe4ff */
        /* <DEDUP_REMOVED lines=10> */
.L_x_2566:
        /* <DEDUP_REMOVED lines=23> */
.L_x_2564:
[----:B------:R-:W0:Y:S01]  /*1f60*/  LDC.64 R2, c[0x0][0x580] ;  /* 0x00016000ff027b82 */ /* 0x000e220000000a00 */
[----:B------:R-:W-:-:S05]  /*1f70*/  MOV R41, R45 ;  /* 0x0000002d00297202 */ /* 0x000fca0000000f00 */
[----:B0-----:R-:W-:Y:S01]  /*1f80*/  STG.E.64 desc[UR10][R2.64], R40 ;  /* 0x0000002802007986 */ /* 0x001fe2000c101b0a */
[----:B------:R-:W-:Y:S05]  /*1f90*/  EXIT ;  /* 0x000000000000794d */ /* 0x000fea0003800000 */
.L_x_2554:
[----:B------:R-:W0:Y:S02]  /*1fa0*/  LDCU UR4, c[0x0][0x380] ;  /* 0x00007000ff0477ac */ /* 0x000e240008000800 */
[----:B0-----:R-:W-:-:S13]  /*1fb0*/  ISETP.GE.AND P0, PT, R3, UR4, PT ;  /* 0x0000000403007c0c */ /* 0x001fda000bf06270 */
[----:B------:R-:W-:Y:S05]  /*1fc0*/  @P0 EXIT ;  /* 0x000000000000094d */ /* 0x000fea0003800000 */
[----:B------:R-:W0:Y:S02]  /*1fd0*/  LDC.64 R2, c[0x0][0x580] ;  /* 0x00016000ff027b82 */ /* 0x000e240000000a00 */
[----:B0-----:R-:W-:Y:S01]  /*1fe0*/  STG.E.64 desc[UR10][R2.64], RZ ;  /* 0x000000ff02007986 */ /* 0x001fe2000c101b0a */
[----:B------:R-:W-:Y:S05]  /*1ff0*/  EXIT ;  /* 0x000000000000794d */ /* 0x000fea0003800000 */
.L_x_2553:
        /* <DEDUP_REMOVED lines=298> */
[----:B------:R-:W-:Y:S01]  /*32a0*/  IMAD.MOV.U32 R6, RZ, RZ, RZ ;  /* 0x000000ffff067224 */ /* 0x000fe200078e00ff */
        /* <DEDUP_REMOVED lines=18> */
.L_x_2570:
[----:B------:R-:W0:Y:S01]  /*33d0*/  LDCU.64 UR4, c[0x0][0x588] ;  /* 0x0000b100ff0477ac */ /* 0x000e220008000a00 */
[----:B------:R-:W1:Y:S01]  /*33e0*/  LDC.64 R14, c[0x0][0x5b0] ;  /* 0x00016c00ff0e7b82 */ /* 0x000e620000000a00 */
[----:B------:R-:W2:Y:S01]  /*33f0*/  LDCU.64 UR8, c[0x0][0x598] ;  /* 0x0000b300ff0877ac */ /* 0x000ea20008000a00 */
[----:B0-----:R-:W-:-:S05]  /*3400*/  IADD3 R6, P0, PT, R4, UR4, RZ ;  /* 0x0000000404067c10 */ /* 0x001fca000ff1e0ff */
[----:B------:R-:W-:-:S05]  /*3410*/  IMAD.X R7, RZ, RZ, UR5, P0 ;  /* 0x00000005ff077e24 */ /* 0x000fca00080e06ff */
[----:B------:R-:W2:Y:S01]  /*3420*/  LDG.E.64 R12, desc[UR10][R6.64] ;  /* 0x0000000a060c7981 */ /* 0x000ea2000c1e1b00 */
[----:B------:R-:W-:Y:S01]  /*3430*/  UISETP.GE.U32.AND UP1, UPT, UR12, 0x8, UPT ;  /* 0x000000080c00788c */ /* 0x000fe2000bf26070 */
[----:B------:R-:W-:Y:S01]  /*3440*/  MOV R36, RZ ;  /* 0x000000ff00247202 */ /* 0x000fe20000000f00 */
[----:B------:R-:W-:Y:S02]  /*3450*/  UISETP.NE.U32.AND UP0, UPT, UR17, URZ, UPT ;  /* 0x000000ff1100728c */ /* 0x000fe4000bf05070 */
[----:B------:R-:W-:Y:S01]  /*3460*/  UISETP.GE.AND.EX UP1, UPT, UR13, URZ, UPT, UP1 ;  /* 0x000000ff0d00728c */ /* 0x000fe2000bf26310 */
[----:B------:R-:W-:Y:S01]  /*3470*/  UMOV UR4, URZ ;  /* 0x000000ff00047c82 */ /* 0x000fe20008000000 */
[----:B------:R-:W-:Y:S01]  /*3480*/  UISETP.NE.AND.EX UP0, UPT, URZ, URZ, UPT, UP0 ;  /* 0x000000ffff00728c */ /* 0x000fe2000bf05300 */
[----:B------:R-:W-:Y:S01]  /*3490*/  UMOV UR5, URZ ;  /* 0x000000ff00057c82 */ /* 0x000fe20008000000 */
[----:B--2---:R-:W-:-:S04]  /*34a0*/  IMAD R9, R13, UR8, RZ ;  /* 0x000000080d097c24 */ /* 0x004fc8000f8e02ff */
[C---:B------:R-:W-:Y:S01]  /*34b0*/  IMAD R17, R12.reuse, UR9, R9 ;  /* 0x000000090c117c24 */ /* 0x040fe2000f8e0209 */
[----:B------:R-:W-:Y:S01]  /*34c0*/  MOV R9, RZ ;  /* 0x000000ff00097202 */ /* 0x000fe20000000f00 */
[----:B------:R-:W-:-:S05]  /*34d0*/  IMAD.WIDE.U32 R12, R12, UR8, RZ ;  /* 0x000000080c0c7c25 */ /* 0x000fca000f8e00ff */
        /* <DEDUP_REMOVED lines=14> */
[----:B------:R-:W-:Y:S01]  /*35c0*/  IMAD.U32 R20, RZ, RZ, UR7 ;  /* 0x00000007ff147e24 */ /* 0x000fe2000f8e00ff */
[----:B------:R-:W-:Y:S01]  /*35d0*/  ULOP3.LUT UR5, UR6, 0x7fffffff, URZ, 0xc0, !UPT ;  /* 0x7fffffff06057892 */ /* 0x000fe2000f8ec0ff */
[----:B------:R-:W-:Y:S01]  /*35e0*/  LEA.HI.X R7, R12, UR9, R17, 0x2, P0 ;  /* 0x000000090c077c11 */ /* 0x000fe200080f1411 */
[----:B------:R-:W-:Y:S01]  /*35f0*/  UMOV UR7, UR4 ;  /* 0x0000000400077c82 */ /* 0x000fe20008000000 */
[----:B------:R-:W-:-:S04]  /*3600*/  MOV R21, UR8 ;  /* 0x0000000800157c02 */ /* 0x000fc80008000f00 */
[----:B------:R-:W-:-:S05]  /*3610*/  UMOV UR8, UR5 ;  /* 0x0000000500087c82 */ /* 0x000fca0008000000 */
.L_x_2572:
[----:B------:R-:W-:Y:S01]  /*3620*/  IADD3 R28, P0, PT, R6, R18, RZ ;  /* 0x00000012061c7210 */ /* 0x000fe20007f1e0ff */
[----:B------:R-:W2:Y:S04]  /*3630*/  LDG.E R10, desc[UR10][R6.64] ;  /* 0x0000000a060a7981 */ /* 0x000ea8000c1e1900 */
[----:B------:R-:W3:Y:S01]  /*3640*/  LDG.E.64 R46, desc[UR10][R20.64+-0x20] ;  /* 0xffffe00a142e7981 */ /* 0x000ee2000c1e1b00 */
[----:B------:R-:W-:Y:S02]  /*3650*/  IADD3.X R29, PT, PT, R7, R8, RZ, P0, !PT ;  /* 0x00000008071d7210 */ /* 0x000fe400007fe4ff */
[----:B------:R-:W-:Y:S01]  /*3660*/  IADD3 R30, P0, PT, R28, R18, RZ ;  /* 0x000000121c1e7210 */ /* 0x000fe20007f1e0ff */
[----:B------:R-:W4:Y:S04]  /*3670*/  LDG.E.64 R22, desc[UR10][R20.64+-0x18] ;  /* 0xffffe80a14167981 */ /* 0x000f28000c1e1b00 */
[----:B------:R-:W5:Y:S01]  /*3680*/  LDG.E R11, desc[UR10][R28.64] ;  /* 0x0000000a1c0b7981 */ /* 0x000f62000c1e1900 */
[----:B------:R-:W-:-:S02]  /*3690*/  IADD3.X R31, PT, PT, R29, R8, RZ, P0, !PT ;  /* 0x000000081d1f7210 */ /* 0x000fc400007fe4ff */
[-C--:B------:R-:W-:Y:S01]  /*36a0*/  IADD3 R32, P0, PT, R30, R18.reuse, RZ ;  /* 0x000000121e207210 */ /* 0x080fe20007f1e0ff */
[----:B------:R-:W4:Y:S04]  /*36b0*/  LDG.E.64 R24, desc[UR10][R20.64+-0x10] ;  /* 0xfffff00a14187981 */ /* 0x000f28000c1e1b00 */
[----:B------:R-:W4:Y:S01]  /*36c0*/  LDG.E R37, desc[UR10][R30.64] ;  /* 0x0000000a1e257981 */ /* 0x000f22000c1e1900 */
[----:B------:R-:W-:Y:S01]  /*36d0*/  IMAD.X R33, R31, 0x1, R8, P0 ;  /* 0x000000011f217824 */ /* 0x000fe200000e0608 */
[----:B------:R-:W-:Y:S02]  /*36e0*/  IADD3 R34, P0, PT, R32, R18, RZ ;  /* 0x0000001220227210 */ /* 0x000fe40007f1e0ff */
[----:B------:R-:W4:Y:S04]  /*36f0*/  LDG.E.64 R26, desc[UR10][R20.64+-0x8] ;  /* 0xfffff80a141a7981 */ /* 0x000f28000c1e1b00 */
[----:B------:R-:W4:Y:S01]  /*3700*/  LDG.E R39, desc[UR10][R32.64] ;  /* 0x0000000a20277981 */ /* 0x000f22000c1e1900 */
[----:B------:R-:W-:-:S02]  /*3710*/  IADD3.X R35, PT, PT, R33, R8, RZ, P0, !PT ;  /* 0x0000000821237210 */ /* 0x000fc400007fe4ff */
[----:B------:R-:W-:Y:S01]  /*3720*/  IADD3 R52, P0, PT, R34, R18, RZ ;  /* 0x0000001222347210 */ /* 0x000fe20007f1e0ff */
[----:B------:R-:W4:Y:S04]  /*3730*/  LDG.E.64 R28, desc[UR10][R20.64] ;  /* 0x0000000a141c7981 */ /* 0x000f28000c1e1b00 */
[----:B------:R-:W4:Y:S01]  /*3740*/  LDG.E R41, desc[UR10][R34.64] ;  /* 0x0000000a22297981 */ /* 0x000f22000c1e1900 */
[----:B------:R-:W-:Y:S02]  /*3750*/  IADD3.X R53, PT, PT, R35, R8, RZ, P0, !PT ;  /* 0x0000000823357210 */ /* 0x000fe400007fe4ff */
[----:B------:R-:W-:Y:S01]  /*3760*/  IADD3 R50, P0, PT, R52, R18, RZ ;  /* 0x0000001234327210 */ /* 0x000fe20007f1e0ff */
[----:B------:R-:W4:Y:S04]  /*3770*/  LDG.E.64 R30, desc[UR10][R20.64+0x8] ;  /* 0x0000080a141e7981 */ /* 0x000f28000c1e1b00 */
[----:B------:R-:W4:Y:S01]  /*3780*/  LDG.E R43, desc[UR10][R52.64] ;  /* 0x0000000a342b7981 */ /* 0x000f22000c1e1900 */
[----:B------:R-:W-:-:S02]  /*3790*/  IADD3.X R51, PT, PT, R53, R8, RZ, P0, !PT ;  /* 0x0000000835337210 */ /* 0x000fc400007fe4ff */
[----:B------:R-:W-:Y:S01]  /*37a0*/  IADD3 R48, P0, PT, R50, R18, RZ ;  /* 0x0000001232307210 */ /* 0x000fe20007f1e0ff */
[----:B------:R-:W4:Y:S04]  /*37b0*/  LDG.E.64 R32, desc[UR10][R20.64+0x10] ;  /* 0x0000100a14207981 */ /* 0x000f28000c1e1b00 */
[----:B------:R-:W4:Y:S01]  /*37c0*/  LDG.E R45, desc[UR10][R50.64] ;  /* 0x0000000a322d7981 */ /* 0x000f22000c1e1900 */
[----:B------:R-:W-:-:S03]  /*37d0*/  IMAD.X R49, R51, 0x1, R8, P0 ;  /* 0x0000000133317824 */ /* 0x000fc600000e0608 */
[----:B------:R-:W4:Y:S04]  /*37e0*/  LDG.E.64 R34, desc[UR10][R20.64+0x18] ;  /* 0x0000180a14227981 */ /* 0x000f28000c1e1b00 */
[----:B------:R0:W4:Y:S02]  /*37f0*/  LDG.E R38, desc[UR10][R48.64] ;  /* 0x0000000a30267981 */ /* 0x000124000c1e1900 */
[----:B0-----:R-:W-:Y:S02]  /*3800*/  MOV R48, R36 ;  /* 0x0000002400307202 */ /* 0x001fe40000000f00 */
[----:B------:R-:W-:Y:S01]  /*3810*/  MOV R49, R9 ;  /* 0x0000000900317202 */ /* 0x000fe20000000f00 */
[----:B------:R-:W-:-:S04]  /*3820*/  UIADD3 UR7, UP1, UPT, UR7, -0x8, URZ ;  /* 0xfffffff807077890 */ /* 0x000fc8000ff3e0ff */
[----:B------:R-:W-:Y:S02]  /*3830*/  UIADD3.X UR8, UPT, UPT, UR8, -0x1, URZ, UP1, !UPT ;  /* 0xffffffff08087890 */ /* 0x000fe40008ffe4ff */
[----:B------:R-:W-:-:S04]  /*3840*/  UISETP.NE.U32.AND UP1, UPT, UR7, URZ, UPT ;  /* 0x000000ff0700728c */ /* 0x000fc8000bf25070 */
[----:B------:R-:W-:Y:S01]  /*3850*/  UISETP.NE.AND.EX UP1, UPT, UR8, URZ, UPT, UP1 ;  /* 0x000000ff0800728c */ /* 0x000fe2000bf25310 */
[----:B------:R-:W-:Y:S02]  /*3860*/  LEA R6, P0, R14, R6, 0x5 ;  /* 0x000000060e067211 */ /* 0x000fe400078028ff */
[----:B------:R-:W-:-:S03]  /*3870*/  IADD3 R20, P1, PT, R20, 0x40, RZ ;  /* 0x0000004014147810 */ /* 0x000fc60007f3e0ff */
[----:B------:R-:W-:Y:S01]  /*3880*/  IMAD.X R7, R7, 0x1, R4, P0 ;  /* 0x0000000107077824 */ /* 0x000fe200000e0604 */
[----:B------:R-:W-:Y:S02]  /*3890*/  IADD3.X R21, PT, PT, RZ, R21, RZ, P1, !PT ;  /* 0x00000015ff157210 */ /* 0x000fe40000ffe4ff */
        /* <DEDUP_REMOVED lines=11> */
[-C--:B------:R-:W-:Y:S02]  /*3950*/  IMAD R22, R25, R37.reuse, RZ ;  /* 0x0000002519167224 */ /* 0x080fe400078e02ff */
[----:B------:R-:W-:-:S04]  /*3960*/  IMAD.WIDE.U32 R10, R24, R37, R10 ;  /* 0x00000025180a7225 */ /* 0x000fc800078e000a */
[----:B------:R-:W-:Y:S02]  /*3970*/  IMAD R9, R24, R9, R22 ;  /* 0x0000000918097224 */ /* 0x000fe400078e0216 */
[----:B------:R-:W-:-:S03]  /*3980*/  IMAD R22, R27, R39, RZ ;  /* 0x000000271b167224 */ /* 0x000fc600078e02ff */
[----:B------:R-:W-:Y:S02]  /*3990*/  IADD3 R11, PT, PT, R11, R9, RZ ;  /* 0x000000090b0b7210 */ /* 0x000fe40007ffe0ff */
[----:B------:R-:W-:Y:S01]  /*39a0*/  SHF.R.S32.HI R9, RZ, 0x1f, R39 ;  /* 0x0000001fff097819 */ /* 0x000fe20000011427 */
        /* <DEDUP_REMOVED lines=12> */
[----:B------:R-:W-:Y:S02]  /*3a70*/  IMAD R22, R33, R45, RZ ;  /* 0x0000002d21167224 */ /* 0x000fe400078e02ff */
[----:B------:R-:W-:Y:S01]  /*3a80*/  IMAD.IADD R11, R11, 0x1, R9 ;  /* 0x000000010b0b7824 */ /* 0x000fe200078e0209 */
        /* <DEDUP_REMOVED lines=10> */
.L_x_2571:
        /* <DEDUP_REMOVED lines=15> */
[----:B-1----:R-:W-:Y:S01]  /*3c20*/  LEA R20, P0, R6, UR20, 0x2 ;  /* 0x0000001406147c11 */ /* 0x002fe2000f8010ff */
[----:B------:R-:W-:-:S03]  /*3c30*/  IMAD.U32 R26, RZ, RZ, UR7 ;  /* 0x00000007ff1a7e24 */ /* 0x000fc6000f8e00ff */
[----:B------:R-:W-:Y:S02]  /*3c40*/  LEA.HI.X R21, R6, UR21, R7, 0x2, P0 ;  /* 0x0000001506157c11 */ /* 0x000fe400080f1407 */
[C---:B------:R-:W-:Y:S02]  /*3c50*/  SHF.L.U32 R7, R14.reuse, 0x2, RZ ;  /* 0x000000020e077819 */ /* 0x040fe400000006ff */
[----:B------:R-:W-:Y:S01]  /*3c60*/  MOV R27, UR8 ;  /* 0x00000008001b7c02 */ /* 0x000fe20008000f00 */
[----:B------:R-:W2:Y:S01]  /*3c70*/  LDG.E R35, desc[UR10][R20.64] ;  /* 0x0000000a14237981 */ /* 0x000ea2000c1e1900 */
[----:B------:R-:W-:Y:S02]  /*3c80*/  SHF.L.U64.HI R23, R14, 0x2, R15 ;  /* 0x000000020e177819 */ /* 0x000fe4000001020f */
[----:B------:R-:W-:Y:S01]  /*3c90*/  IADD3 R30, P0, PT, R20, R7, RZ ;  /* 0x00000007141e7210 */ /* 0x000fe20007f1e0ff */
[----:B------:R-:W3:Y:S03]  /*3ca0*/  LDG.E.64 R18, desc[UR10][R26.64] ;  /* 0x0000000a1a127981 */ /* 0x000ee6000c1e1b00 */
[----:B------:R-:W-:Y:S01]  /*3cb0*/  IADD3.X R31, PT, PT, R21, R23, RZ, P0, !PT ;  /* 0x00000017151f7210 */ /* 0x000fe200007fe4ff */
[----:B------:R-:W4:Y:S01]  /*3cc0*/  LDG.E.64 R10, desc[UR10][R26.64+0x8] ;  /* 0x0000080a1a0a7981 */ /* 0x000f22000c1e1b00 */
[----:B------:R-:W-:-:S03]  /*3cd0*/  IADD3 R32, P0, PT, R30, R7, RZ ;  /* 0x000000071e207210 */ /* 0x000fc60007f1e0ff */
[----:B------:R-:W5:Y:S01]  /*3ce0*/  LDG.E R29, desc[UR10][R30.64] ;  /* 0x0000000a1e1d7981 */ /* 0x000f62000c1e1900 */
[----:B------:R-:W-:Y:S02]  /*3cf0*/  IADD3.X R33, PT, PT, R31, R23, RZ, P0, !PT ;  /* 0x000000171f217210 */ /* 0x000fe400007fe4ff */
[----:B------:R-:W-:Y:S01]  /*3d00*/  IADD3 R22, P0, PT, R32, R7, RZ ;  /* 0x0000000720167210 */ /* 0x000fe20007f1e0ff */
[----:B------:R-:W4:Y:S04]  /*3d10*/  LDG.E.64 R20, desc[UR10][R26.64+0x18] ;  /* 0x0000180a1a147981 */ /* 0x000f28000c1e1b00 */
[----:B------:R-:W4:Y:S01]  /*3d20*/  LDG.E R25, desc[UR10][R32.64] ;  /* 0x0000000a20197981 */ /* 0x000f22000c1e1900 */
[----:B------:R-:W-:-:S03]  /*3d30*/  IMAD.X R23, R33, 0x1, R23, P0 ;  /* 0x0000000121177824 */ /* 0x000fc600000e0617 */
[----:B------:R-:W4:Y:S04]  /*3d40*/  LDG.E.64 R6, desc[UR10][R26.64+0x10] ;  /* 0x0000100a1a067981 */ /* 0x000f28000c1e1b00 */
[----:B------:R-:W4:Y:S01]  /*3d50*/  LDG.E R23, desc[UR10][R22.64] ;  /* 0x0000000a16177981 */ /* 0x000f22000c1e1900 */
[----:B------:R-:W-:Y:S01]  /*3d60*/  MOV R8, R36 ;  /* 0x0000002400087202 */ /* 0x000fe20000000f00 */
        /* <DEDUP_REMOVED lines=10> */
[----:B------:R-:W-:Y:S01]  /*3e10*/  IMAD.WIDE.U32 R10, R10, R29, R8 ;  /* 0x0000001d0a0a7225 */ /* 0x000fe200078e0008 */
[----:B------:R-:W-:-:S03]  /*3e20*/  SHF.R.S32.HI R9, RZ, 0x1f, R25 ;  /* 0x0000001fff097819 */ /* 0x000fc60000011419 */
[----:B------:R-:W-:Y:S01]  /*3e30*/  IMAD R4, R7, R25, RZ ;  /* 0x0000001907047224 */ /* 0x000fe200078e02ff */
[----:B------:R-:W-:-:S03]  /*3e40*/  IADD3 R11, PT, PT, R11, R19, RZ ;  /* 0x000000130b0b7210 */ /* 0x000fc60007ffe0ff */
        /* <DEDUP_REMOVED lines=8> */
.L_x_2574:
        /* <DEDUP_REMOVED lines=22> */
[----:B------:R-:W2:Y:S03]  /*4030*/  LDG.E R25, desc[UR10][R20.64] ;  /* 0x0000000a14197981 */ /* 0x000ea6000c1e1900 */
[----:B------:R-:W-:Y:S01]  /*4040*/  LEA.HI.X R7, R14, R21, R15, 0x2, P0 ;  /* 0x000000150e077211 */ /* 0x000fe200000f140f */
[----:B------:R-:W3:Y:S04]  /*4050*/  LDG.E.64 R18, desc[UR10][R10.64] ;  /* 0x0000000a0a127981 */ /* 0x000ee8000c1e1b00 */
[----:B------:R-:W4:Y:S04]  /*4060*/  LDG.E.64 R22, desc[UR10][R10.64+0x8] ;  /* 0x0000080a0a167981 */ /* 0x000f28000c1e1b00 */
[----:B------:R-:W5:Y:S01]  /*4070*/  LDG.E R7, desc[UR10][R6.64] ;  /* 0x0000000a06077981 */ /* 0x000f62000c1e1900 */
        /* <DEDUP_REMOVED lines=11> */
[----:B------:R-:W-:-:S05]  /*4130*/  IMAD.WIDE.U32 R36, R22, R7, R36 ;  /* 0x0000000716247225 */ /* 0x000fca00078e0024 */
[----:B------:R-:W-:-:S07]  /*4140*/  IADD3 R9, PT, PT, R37, R9, RZ ;  /* 0x0000000925097210 */ /* 0x000fce0007ffe0ff */
.L_x_2575:
[----:B------:R-:W-:Y:S05]  /*4150*/  BRA.U UP0, `(.L_x_2573) ;  /* 0x0000000100587547 */ /* 0x000fea000b800000 */
        /* <DEDUP_REMOVED lines=13> */
[----:B------:R-:W-:-:S04]  /*4230*/  MOV R7, UR4 ;  /* 0x0000000400077c02 */ /* 0x000fc80008000f00 */
[----:B------:R-:W2:Y:S04]  /*4240*/  LDG.E R13, desc[UR10][R12.64] ;  /* 0x0000000a0c0d7981 */ /* 0x000ea8000c1e1900 */
[----:B------:R-:W3:Y:S01]  /*4250*/  LDG.E.64 R6, desc[UR10][R6.64] ;  /* 0x0000000a06067981 */ /* 0x000ee2000c1e1b00 */
[----:B------:R-:W-:Y:S02]  /*4260*/  MOV R37, R9 ;  /* 0x0000000900257202 */ /* 0x000fe40000000f00 */
[----:B--2---:R-:W-:Y:S01]  /*4270*/  SHF.R.S32.HI R11, RZ, 0x1f, R13 ;  /* 0x0000001fff0b7819 */ /* 0x004fe2000001140d */
[-C--:B---3--:R-:W-:Y:S02]  /*4280*/  IMAD R4, R7, R13.reuse, RZ ;  /* 0x0000000d07047224 */ /* 0x088fe400078e02ff */
[----:B------:R-:W-:-:S04]  /*4290*/  IMAD.WIDE.U32 R36, R6, R13, R36 ;  /* 0x0000000d06247225 */ /* 0x000fc800078e0024 */
[----:B------:R-:W-:-:S04]  /*42a0*/  IMAD R11, R6, R11, R4 ;  /* 0x0000000b060b7224 */ /* 0x000fc800078e0204 */
[----:B------:R-:W-:-:S07]  /*42b0*/  IMAD.IADD R9, R37, 0x1, R11 ;  /* 0x0000000125097824 */ /* 0x000fce00078e020b */
.L_x_2573:
[----:B------:R-:W0:Y:S01]  /*42c0*/  LDCU.64 UR4, c[0x0][0x580] ;  /* 0x0000b000ff0477ac */ /* 0x000e220008000a00 */
[----:B------:R-:W-:Y:S02]  /*42d0*/  MOV R37, R9 ;  /* 0x0000000900257202 */ /* 0x000fe40000000f00 */
[----:B------:R-:W-:Y:S02]  /*42e0*/  IADD3 R3, PT, PT, R3, 0x80, RZ ;  /* 0x0000008003037810 */ /* 0x000fe40007ffe0ff */
[----:B0-----:R-:W-:-:S04]  /*42f0*/  IADD3 R4, P0, PT, R5, UR4, RZ ;  /* 0x0000000405047c10 */ /* 0x001fc8000ff1e0ff */
[----:B------:R-:W-:-:S05]  /*4300*/  IADD3.X R5, PT, PT, RZ, UR5, RZ, P0, !PT ;  /* 0x00000005ff057c10 */ /* 0x000fca00087fe4ff */
[----:B------:R0:W-:Y:S04]  /*4310*/  STG.E.64 desc[UR10][R4.64], R36 ;  /* 0x0000002404007986 */ /* 0x0001e8000c101b0a */
.L_x_2569:
[----:B------:R-:W-:Y:S05]  /*4320*/  BSYNC.RECONVERGENT B0 ;  /* 0x0000000000007941 */ /* 0x000fea0003800200 */
.L_x_2568:
        /* <DEDUP_REMOVED lines=288> */
[----:B------:R-:W-:Y:S02]  /*5530*/  @P0 IMAD.MOV.U32 R4, RZ, RZ, RZ ;  /* 0x000000ffff040224 */ /* 0x000fe400078e00ff */
        /* <DEDUP_REMOVED lines=11> */
.L_x_2576:
        /* <DEDUP_REMOVED lines=10> */
[----:B------:R-:W-:Y:S02]  /*5690*/  UISETP.GE.AND.EX UP0, UPT, UR13, URZ, UPT, UP0 ;  /* 0x000000ff0d00728c */ /* 0x000fe4000bf06300 */
[----:B------:R-:W-:Y:S01]  /*56a0*/  UISETP.NE.AND.EX UP1, UPT, URZ, URZ, UPT, UP1 ;  /* 0x000000ffff00728c */ /* 0x000fe2000bf25310 */
[----:B--2---:R-:W-:-:S04]  /*56b0*/  IMAD R5, R13, UR4, RZ ;  /* 0x000000040d057c24 */ /* 0x004fc8000f8e02ff */
[C---:B------:R-:W-:Y:S01]  /*56c0*/  IMAD R5, R12.reuse, UR5, R5 ;  /* 0x000000050c057c24 */ /* 0x040fe2000f8e0205 */
[----:B------:R-:W-:Y:S01]  /*56d0*/  UMOV UR5, URZ ;  /* 0x000000ff00057c82 */ /* 0x000fe20008000000 */
[----:B------:R-:W-:Y:S01]  /*56e0*/  IMAD.WIDE.U32 R12, R12, UR4, RZ ;  /* 0x000000040c0c7c25 */ /* 0x000fe2000f8e00ff */
[----:B------:R-:W-:-:S03]  /*56f0*/  UMOV UR4, URZ ;  /* 0x000000ff00047c82 */ /* 0x000fc60008000000 */
[----:B------:R-:W-:Y:S01]  /*5700*/  IMAD.IADD R15, R13, 0x1, R5 ;  /* 0x000000010d0f7824 */ /* 0x000fe200078e0205 */
[----:B-1----:R-:W-:Y:S06]  /*5710*/  BRA.U !UP0, `(.L_x_2577) ;  /* 0x0000000508887547 */ /* 0x002fec000b800000 */
[----:B------:R-:W0:Y:S01]  /*5720*/  LDCU.64 UR4, c[0x0][0x5a8] ;  /* 0x0000b500ff0477ac */ /* 0x000e220008000a00 */
[C---:B------:R-:W-:Y:S01]  /*5730*/  IMAD.WIDE.U32 R18, R8.reuse, 0x4, RZ ;  /* 0x0000000408127825 */ /* 0x040fe200078e00ff */
[----:B------:R-:W-:Y:S02]  /*5740*/  SHF.L.U32 R5, R9, 0x2, RZ ;  /* 0x0000000209057819 */ /* 0x000fe400000006ff */
[----:B------:R-:W-:Y:S01]  /*5750*/  CS2R R36, SRZ ;  /* 0x0000000000247805 */ /* 0x000fe2000001ff00 */
[----:B------:R-:W1:Y:S01]  /*5760*/  LDCU.64 UR8, c[0x0][0x590] ;  /* 0x0000b200ff0877ac */ /* 0x000e620008000a00 */
[----:B------:R-:W-:Y:S02]  /*5770*/  SHF.L.U64.HI R2, R8, 0x5, R9 ;  /* 0x0000000508027819 */ /* 0x000fe40000010209 */
[----:B------:R-:W-:Y:S01]  /*5780*/  IADD3 R4, PT, PT, R19, R5, RZ ;  /* 0x0000000513047210 */ /* 0x000fe20007ffe0ff */
[----:B0-----:R-:W-:Y:S02]  /*5790*/  UIADD3 UR7, UP0, UPT, UR4, 0x20, URZ ;  /* 0x0000002004077890 */ /* 0x001fe4000ff1e0ff */
[----:B------:R-:W-:Y:S01]  /*57a0*/  ULOP3.LUT UR4, UR14, 0xfffffff8, URZ, 0xc0, !UPT ;  /* 0xfffffff80e047892 */ /* 0x000fe2000f8ec0ff */
[----:B-1----:R-:W-:Y:S01]  /*57b0*/  LEA R0, P1, R12, UR8, 0x2 ;  /* 0x000000080c007c11 */ /* 0x002fe2000f8210ff */
[----:B------:R-:W-:-:S02]  /*57c0*/  UIADD3.X UR8, UPT, UPT, URZ, UR5, URZ, UP0, !UPT ;  /* 0x00000005ff087290 */ /* 0x000fc400087fe4ff */
[----:B------:R-:W-:Y:S01]  /*57d0*/  MOV R16, UR7 ;  /* 0x0000000700107c02 */ /* 0x000fe20008000f00 */
[----:B------:R-:W-:Y:S01]  /*57e0*/  ULOP3.LUT UR5, UR6, 0x7fffffff, URZ, 0xc0, !UPT ;  /* 0x7fffffff06057892 */ /* 0x000fe2000f8ec0ff */
[----:B------:R-:W-:Y:S02]  /*57f0*/  LEA.HI.X R3, R12, UR9, R15, 0x2, P1 ;  /* 0x000000090c037c11 */ /* 0x000fe400088f140f */
[----:B------:R-:W-:Y:S01]  /*5800*/  UMOV UR6, UR4 ;  /* 0x0000000400067c82 */ /* 0x000fe20008000000 */
[----:B------:R-:W-:-:S03]  /*5810*/  IMAD.U32 R17, RZ, RZ, UR8 ;  /* 0x00000008ff117e24 */ /* 0x000fc6000f8e00ff */
[----:B------:R-:W-:-:S05]  /*5820*/  UMOV UR7, UR5 ;  /* 0x0000000500077c82 */ /* 0x000fca0008000000 */
.L_x_2578:
[----:B------:R-:W-:Y:S01]  /*5830*/  MOV R26, R0 ;  /* 0x00000000001a7202 */ /* 0x000fe20000000f00 */
[----:B------:R-:W2:Y:S01]  /*5840*/  LDG.E.64 R20, desc[UR10][R16.64+-0x20] ;  /* 0xffffe00a10147981 */ /* 0x000ea2000c1e1b00 */
[----:B------:R-:W-:Y:S02]  /*5850*/  MOV R27, R3 ;  /* 0x00000003001b7202 */ /* 0x000fe40000000f00 */
[----:B------:R-:W-:Y:S01]  /*5860*/  IADD3 R28, P1, PT, R0, R18, RZ ;  /* 0x00000012001c7210 */ /* 0x000fe20007f3e0ff */
[----:B------:R-:W3:Y:S04]  /*5870*/  LDG.E.64 R22, desc[UR10][R16.64+-0x18] ;  /* 0xffffe80a10167981 */ /* 0x000ee8000c1e1b00 */
[----:B------:R-:W4:Y:S01]  /*5880*/  LDG.E R5, desc[UR10][R26.64] ;  /* 0x0000000a1a057981 */ /* 0x000f22000c1e1900 */
[----:B------:R-:W-:-:S02]  /*5890*/  IADD3.X R29, PT, PT, R3, R4, RZ, P1, !PT ;  /* 0x00000004031d7210 */ /* 0x000fc40000ffe4ff */
[-C--:B------:R-:W-:Y:S01]  /*58a0*/  IADD3 R30, P1, PT, R28, R18.reuse, RZ ;  /* 0x000000121c1e7210 */ /* 0x080fe20007f3e0ff */
[----:B------:R-:W5:Y:S04]  /*58b0*/  LDG.E.64 R24, desc[UR10][R16.64+-0x10] ;  /* 0xfffff00a10187981 */ /* 0x000f68000c1e1b00 */
[----:B------:R-:W3:Y:S01]  /*58c0*/  LDG.E R6, desc[UR10][R28.64] ;  /* 0x0000000a1c067981 */ /* 0x000ee2000c1e1900 */
[----:B------:R-:W-:Y:S01]  /*58d0*/  IMAD.X R31, R29, 0x1, R4, P1 ;  /* 0x000000011d1f7824 */ /* 0x000fe200008e0604 */
[----:B------:R-:W-:Y:S02]  /*58e0*/  IADD3 R32, P1, PT, R30, R18, RZ ;  /* 0x000000121e207210 */ /* 0x000fe40007f3e0ff */
[----:B------:R-:W5:Y:S04]  /*58f0*/  LDG.E.64 R26, desc[UR10][R16.64+-0x8] ;  /* 0xfffff80a101a7981 */ /* 0x000f68000c1e1b00 */
[----:B------:R-:W5:Y:S01]  /*5900*/  LDG.E R7, desc[UR10][R30.64] ;  /* 0x0000000a1e077981 */ /* 0x000f62000c1e1900 */
[----:B------:R-:W-:-:S02]  /*5910*/  IADD3.X R33, PT, PT, R31, R4, RZ, P1, !PT ;  /* 0x000000041f217210 */ /* 0x000fc40000ffe4ff */
[----:B------:R-:W-:Y:S01]  /*5920*/  IADD3 R34, P1, PT, R32, R18, RZ ;  /* 0x0000001220227210 */ /* 0x000fe20007f3e0ff */
[----:B------:R-:W5:Y:S04]  /*5930*/  LDG.E.64 R28, desc[UR10][R16.64] ;  /* 0x0000000a101c7981 */ /* 0x000f68000c1e1b00 */
[----:B------:R-:W5:Y:S01]  /*5940*/  LDG.E R39, desc[UR10][R32.64] ;  /* 0x0000000a20277981 */ /* 0x000f62000c1e1900 */
[----:B------:R-:W-:Y:S02]  /*5950*/  IADD3.X R35, PT, PT, R33, R4, RZ, P1, !PT ;  /* 0x0000000421237210 */ /* 0x000fe40000ffe4ff */
[----:B------:R-:W-:Y:S01]  /*5960*/  IADD3 R52, P1, PT, R34, R18, RZ ;  /* 0x0000001222347210 */ /* 0x000fe20007f3e0ff */
[----:B------:R-:W5:Y:S04]  /*5970*/  LDG.E.64 R30, desc[UR10][R16.64+0x8] ;  /* 0x0000080a101e7981 */ /* 0x000f68000c1e1b00 */
[----:B------:R-:W5:Y:S01]  /*5980*/  LDG.E R41, desc[UR10][R34.64] ;  /* 0x0000000a22297981 */ /* 0x000f62000c1e1900 */
[----:B------:R-:W-:-:S02]  /*5990*/  IADD3.X R53, PT, PT, R35, R4, RZ, P1, !PT ;  /* 0x0000000423357210 */ /* 0x000fc40000ffe4ff */
[-C--:B------:R-:W-:Y:S01]  /*59a0*/  IADD3 R50, P1, PT, R52, R18.reuse, RZ ;  /* 0x0000001234327210 */ /* 0x080fe20007f3e0ff */
[----:B------:R-:W5:Y:S04]  /*59b0*/  LDG.E.64 R32, desc[UR10][R16.64+0x10] ;  /* 0x0000100a10207981 */ /* 0x000f68000c1e1b00 */
[----:B------:R-:W5:Y:S01]  /*59c0*/  LDG.E R43, desc[UR10][R52.64] ;  /* 0x0000000a342b7981 */ /* 0x000f62000c1e1900 */
[----:B------:R-:W-:Y:S01]  /*59d0*/  IMAD.X R51, R53, 0x1, R4, P1 ;  /* 0x0000000135337824 */ /* 0x000fe200008e0604 */
[----:B------:R-:W-:Y:S02]  /*59e0*/  IADD3 R46, P1, PT, R50, R18, RZ ;  /* 0x00000012322e7210 */ /* 0x000fe40007f3e0ff */
[----:B------:R0:W5:Y:S04]  /*59f0*/  LDG.E.64 R34, desc[UR10][R16.64+0x18] ;  /* 0x0000180a10227981 */ /* 0x000168000c1e1b00 */
[----:B------:R-:W5:Y:S01]  /*5a00*/  LDG.E R45, desc[UR10][R50.64] ;  /* 0x0000000a322d7981 */ /* 0x000f62000c1e1900 */
[----:B------:R-:W-:-:S06]  /*5a10*/  IADD3.X R47, PT, PT, R51, R4, RZ, P1, !PT ;  /* 0x00000004332f7210 */ /* 0x000fcc0000ffe4ff */
[----:B------:R-:W5:Y:S01]  /*5a20*/  LDG.E R47, desc[UR10][R46.64] ;  /* 0x0000000a2e2f7981 */ /* 0x000f62000c1e1900 */
[----:B------:R-:W-:-:S04]  /*5a30*/  UIADD3 UR6, UP0, UPT, UR6, -0x8, URZ ;  /* 0xfffffff806067890 */ /* 0x000fc8000ff1e0ff */
[----:B------:R-:W-:Y:S02]  /*5a40*/  UIADD3.X UR7, UPT, UPT, UR7, -0x1, URZ, UP0, !UPT ;  /* 0xffffffff07077890 */ /* 0x000fe400087fe4ff */
[----:B------:R-:W-:-:S04]  /*5a50*/  UISETP.NE.U32.AND UP0, UPT, UR6, URZ, UPT ;  /* 0x000000ff0600728c */ /* 0x000fc8000bf05070 */
[----:B------:R-:W-:Y:S01]  /*5a60*/  UISETP.NE.AND.EX UP0, UPT, UR7, URZ, UPT, UP0 ;  /* 0x000000ff0700728c */ /* 0x000fe2000bf05300 */
[----:B0-----:R-:W-:Y:S02]  /*5a70*/  IADD3 R16, P2, PT, R16, 0x40, RZ ;  /* 0x0000004010107810 */ /* 0x001fe40007f5e0ff */
[----:B------:R-:W-:Y:S02]  /*5a80*/  LEA R0, P1, R8, R0, 0x5 ;  /* 0x0000000008007211 */ /* 0x000fe400078228ff */
[----:B------:R-:W-:Y:S02]  /*5a90*/  IADD3.X R17, PT, PT, RZ, R17, RZ, P2, !PT ;  /* 0x00000011ff117210 */ /* 0x000fe400017fe4ff */
[----:B------:R-:W-:Y:S02]  /*5aa0*/  IADD3.X R3, PT, PT, R3, R2, RZ, P1, !PT ;  /* 0x0000000203037210 */ /* 0x000fe40000ffe4ff */
[----:B----4-:R-:W-:Y:S01]  /*5ab0*/  SHF.R.S32.HI R49, RZ, 0x1f, R5 ;  /* 0x0000001fff317819 */ /* 0x010fe20000011405 */
[----:B--2---:R-:W-:-:S02]  /*5ac0*/  IMAD R21, R21, R5, RZ ;  /* 0x0000000515157224 */ /* 0x004fc400078e02ff */
[----:B------:R-:W-:-:S04]  /*5ad0*/  IMAD.WIDE.U32 R36, R20, R5, R36 ;  /* 0x0000000514247225 */ /* 0x000fc800078e0024 */
[----:B------:R-:W-:Y:S01]  /*5ae0*/  IMAD R21, R20, R49, R21 ;  /* 0x0000003114157224 */ /* 0x000fe200078e0215 */
[----:B---3--:R-:W-:Y:S01]  /*5af0*/  SHF.R.S32.HI R5, RZ, 0x1f, R6 ;  /* 0x0000001fff057819 */ /* 0x008fe20000011406 */
[----:B------:R-:W-:-:S03]  /*5b00*/  IMAD R20, R23, R6, RZ ;  /* 0x0000000617147224 */ /* 0x000fc600078e02ff */
[----:B------:R-:W-:Y:S01]  /*5b10*/  IADD3 R37, PT, PT, R37, R21, RZ ;  /* 0x0000001525257210 */ /* 0x000fe20007ffe0ff */
[C---:B------:R-:W-:Y:S02]  /*5b20*/  IMAD R5, R22.reuse, R5, R20 ;  /* 0x0000000516057224 */ /* 0x040fe400078e0214 */
[----:B------:R-:W-:-:S05]  /*5b30*/  IMAD.WIDE.U32 R20, R22, R6, R36 ;  /* 0x0000000616147225 */ /* 0x000fca00078e0024 */
[----:B------:R-:W-:Y:S01]  /*5b40*/  IADD3 R21, PT, PT, R21, R5, RZ ;  /* 0x0000000515157210 */ /* 0x000fe20007ffe0ff */
[-C--:B-----5:R-:W-:Y:S01]  /*5b50*/  IMAD R6, R25, R7.reuse, RZ ;  /* 0x0000000719067224 */ /* 0x0a0fe200078e02ff */
[----:B------:R-:W-:Y:S01]  /*5b60*/  SHF.R.S32.HI R5, RZ, 0x1f, R7 ;  /* 0x0000001fff057819 */ /* 0x000fe20000011407 */
[----:B------:R-:W-:-:S04]  /*5b70*/  IMAD.WIDE.U32 R20, R24, R7, R20 ;  /* 0x0000000718147225 */ /* 0x000fc800078e0014 */
[----:B------:R-:W-:Y:S02]  /*5b80*/  IMAD R5, R24, R5, R6 ;  /* 0x0000000518057224 */ /* 0x000fe400078e0206 */
[-C--:B------:R-:W-:Y:S02]  /*5b90*/  IMAD R6, R27, R39.reuse, RZ ;  /* 0x000000271b067224 */ /* 0x080fe400078e02ff */
[----:B------:R-:W-:Y:S01]  /*5ba0*/  IMAD.IADD R21, R21, 0x1, R5 ;  /* 0x0000000115157824 */ /* 0x000fe200078e0205 */
[----:B------:R-:W-:Y:S01]  /*5bb0*/  SHF.R.S32.HI R5, RZ, 0x1f, R39 ;  /* 0x0000001fff057819 */ /* 0x000fe20000011427 */
[----:B------:R-:W-:-:S04]  /*5bc0*/  IMAD.WIDE.U32 R20, R26, R39, R20 ;  /* 0x000000271a147225 */ /* 0x000fc800078e0014 */
[----:B------:R-:W-:Y:S02]  /*5bd0*/  IMAD R5, R26, R5, R6 ;  /* 0x000000051a057224 */ /* 0x000fe400078e0206 */
[----:B------:R-:W-:-:S03]  /*5be0*/  IMAD R6, R29, R41, RZ ;  /* 0x000000291d067224 */ /* 0x000fc600078e02ff */
[----:B------:R-:W-:Y:S02]  /*5bf0*/  IADD3 R21, PT, PT, R21, R5, RZ ;  /* 0x0000000515157210 */ /* 0x000fe40007ffe0ff */
        /* <DEDUP_REMOVED lines=19> */
[----:B------:R-:W-:Y:S06]  /*5d30*/  BRA.U UP0, `(.L_x_2578) ;  /* 0xfffffff900bc7547 */ /* 0x000fec000b83ffff */
.L_x_2577:
[----:B------:R-:W-:Y:S01]  /*5d40*/  IMAD.X R11, RZ, RZ, UR21, P0 ;  /* 0x00000015ff0b7e24 */ /* 0x000fe200080e06ff */
        /* <DEDUP_REMOVED lines=27> */
[----:B------:R0:W5:Y:S01]  /*5f00*/  LDG.E R31, desc[UR10][R24.64] ;  /* 0x0000000a181f7981 */ /* 0x000162000c1e1900 */
[----:B------:R-:W-:Y:S02]  /*5f10*/  IADD3.X R27, PT, PT, R25, R19, RZ, P0, !PT ;  /* 0x00000013191b7210 */ /* 0x000fe400007fe4ff */
[----:B------:R-:W-:Y:S01]  /*5f20*/  IADD3 R18, P0, PT, R26, R3, RZ ;  /* 0x000000031a127210 */ /* 0x000fe20007f1e0ff */
[----:B------:R-:W4:Y:S04]  /*5f30*/  LDG.E.64 R4, desc[UR10][R22.64+0x18] ;  /* 0x0000180a16047981 */ /* 0x000f28000c1e1b00 */
[----:B------:R-:W4:Y:S04]  /*5f40*/  LDG.E R21, desc[UR10][R26.64] ;  /* 0x0000000a1a157981 */ /* 0x000f28000c1e1900 */
[----:B------:R-:W4:Y:S01]  /*5f50*/  LDG.E.64 R2, desc[UR10][R22.64+0x10] ;  /* 0x0000100a16027981 */ /* 0x000f22000c1e1b00 */
[----:B------:R-:W-:-:S06]  /*5f60*/  IMAD.X R19, R27, 0x1, R19, P0 ;  /* 0x000000011b137824 */ /* 0x000fcc00000e0613 */
        /* <DEDUP_REMOVED lines=22> */
[----:B------:R-:W-:-:S07]  /*60d0*/  IMAD.IADD R37, R37, 0x1, R7 ;  /* 0x0000000125257824 */ /* 0x000fce00078e0207 */
.L_x_2580:
        /* <DEDUP_REMOVED lines=13> */
[----:B------:R-:W-:-:S05]  /*61b0*/  IMAD.WIDE.U32 R2, R8, UR4, R2 ;  /* 0x0000000408027c25 */ /* 0x000fca000f8e0002 */
[----:B------:R-:W-:Y:S01]  /*61c0*/  IADD3 R3, PT, PT, R3, R5, RZ ;  /* 0x0000000503037210 */ /* 0x000fe20007ffe0ff */
[----:B0-----:R-:W-:-:S04]  /*61d0*/  ULEA UR6, UP1, UR4, UR6, 0x3 ;  /* 0x0000000604067291 */ /* 0x001fc8000f8218ff */
[----:B------:R-:W-:Y:S01]  /*61e0*/  ULEA.HI.X UR7, UR4, UR7, UR5, 0x3, UP1 ;  /* 0x0000000704077291 */ /* 0x000fe200088f1c05 */
[----:B-1----:R-:W-:Y:S01]  /*61f0*/  LEA R16, P0, R2, UR8, 0x2 ;  /* 0x0000000802107c11 */ /* 0x002fe2000f8010ff */
[----:B------:R-:W-:-:S03]  /*6200*/  IMAD.U32 R4, RZ, RZ, UR6 ;  /* 0x00000006ff047e24 */ /* 0x000fc6000f8e00ff */
[----:B------:R-:W-:Y:S02]  /*6210*/  LEA.HI.X R17, R2, UR9, R3, 0x2, P0 ;  /* 0x0000000902117c11 */ /* 0x000fe400080f1403 */
[----:B------:R-:W-:Y:S02]  /*6220*/  MOV R5, UR7 ;  /* 0x0000000700057c02 */ /* 0x000fe40008000f00 */
[C---:B------:R-:W-:Y:S01]  /*6230*/  LEA R2, P0, R8.reuse, R16, 0x2 ;  /* 0x0000001008027211 */ /* 0x040fe200078010ff */
[----:B------:R-:W2:Y:S04]  /*6240*/  LDG.E R21, desc[UR10][R16.64] ;  /* 0x0000000a10157981 */ /* 0x000ea8000c1e1900 */
[----:B------:R-:W3:Y:S01]  /*6250*/  LDG.E.64 R6, desc[UR10][R4.64] ;  /* 0x0000000a04067981 */ /* 0x000ee2000c1e1b00 */
[----:B------:R-:W-:-:S03]  /*6260*/  LEA.HI.X R3, R8, R17, R9, 0x2, P0 ;  /* 0x0000001108037211 */ /* 0x000fc600000f1409 */
[----:B------:R-:W4:Y:S04]  /*6270*/  LDG.E.64 R18, desc[UR10][R4.64+0x8] ;  /* 0x0000080a04127981 */ /* 0x000f28000c1e1b00 */
[----:B------:R-:W5:Y:S01]  /*6280*/  LDG.E R3, desc[UR10][R2.64] ;  /* 0x0000000a02037981 */ /* 0x000f62000c1e1900 */
        /* <DEDUP_REMOVED lines=12> */
.L_x_2581:
[----:B------:R-:W-:Y:S05]  /*6350*/  BRA.U UP0, `(.L_x_2579) ;  /* 0x0000000100547547 */ /* 0x000fea000b800000 */
[----:B------:R-:W0:Y:S01]  /*6360*/  LDCU.64 UR6, c[0x0][0x5a8] ;  /* 0x0000b500ff0677ac */ /* 0x000e220008000a00 */
[----:B------:R-:W-:Y:S01]  /*6370*/  MOV R5, R15 ;  /* 0x0000000f00057202 */ /* 0x000fe20000000f00 */
[C---:B------:R-:W-:Y:S01]  /*6380*/  IMAD R0, R8.reuse, UR5, RZ ;  /* 0x0000000508007c24 */ /* 0x040fe2000f8e02ff */
[----:B------:R-:W1:Y:S01]  /*6390*/  LDCU.64 UR8, c[0x0][0x590] ;  /* 0x0000b200ff0877ac */ /* 0x000e620008000a00 */
[----:B------:R-:W-:Y:S02]  /*63a0*/  IMAD.MOV.U32 R4, RZ, RZ, R12 ;  /* 0x000000ffff047224 */ /* 0x000fe400078e000c */
[----:B------:R-:W-:Y:S02]  /*63b0*/  IMAD R3, R9, UR4, R0 ;  /* 0x0000000409037c24 */ /* 0x000fe4000f8e0200 */
[----:B------:R-:W-:-:S05]  /*63c0*/  IMAD.WIDE.U32 R4, R8, UR4, R4 ;  /* 0x0000000408047c25 */ /* 0x000fca000f8e0004 */
[----:B------:R-:W-:Y:S01]  /*63d0*/  IADD3 R3, PT, PT, R5, R3, RZ ;  /* 0x0000000305037210 */ /* 0x000fe20007ffe0ff */
[----:B0-----:R-:W-:-:S04]  /*63e0*/  ULEA UR6, UP0, UR4, UR6, 0x3 ;  /* 0x0000000604067291 */ /* 0x001fc8000f8018ff */
[----:B------:R-:W-:Y:S01]  /*63f0*/  ULEA.HI.X UR4, UR4, UR7, UR5, 0x3, UP0 ;  /* 0x0000000704047291 */ /* 0x000fe200080f1c05 */
[C---:B-1----:R-:W-:Y:S02]  /*6400*/  LEA R6, P0, R4.reuse, UR8, 0x2 ;  /* 0x0000000804067c11 */ /* 0x042fe4000f8010ff */
[----:B------:R-:W-:Y:S02]  /*6410*/  MOV R2, UR6 ;  /* 0x0000000600027c02 */ /* 0x000fe40008000f00 */
[----:B------:R-:W-:Y:S01]  /*6420*/  LEA.HI.X R7, R4, UR9, R3, 0x2, P0 ;  /* 0x0000000904077c11 */ /* 0x000fe200080f1403 */
[----:B------:R-:W-:-:S05]  /*6430*/  IMAD.U32 R3, RZ, RZ, UR4 ;  /* 0x00000004ff037e24 */ /* 0x000fca000f8e00ff */
[----:B------:R-:W2:Y:S04]  /*6440*/  LDG.E R7, desc[UR10][R6.64] ;  /* 0x0000000a06077981 */ /* 0x000ea8000c1e1900 */
[----:B------:R-:W3:Y:S01]  /*6450*/  LDG.E.64 R2, desc[UR10][R2.64] ;  /* 0x0000000a02027981 */ /* 0x000ee2000c1e1b00 */
[----:B--2---:R-:W-:Y:S01]  /*6460*/  SHF.R.S32.HI R5, RZ, 0x1f, R7 ;  /* 0x0000001fff057819 */ /* 0x004fe20000011407 */
[-C--:B---3--:R-:W-:Y:S02]  /*6470*/  IMAD R0, R3, R7.reuse, RZ ;  /* 0x0000000703007224 */ /* 0x088fe400078e02ff */
[----:B------:R-:W-:-:S04]  /*6480*/  IMAD.WIDE.U32 R36, R2, R7, R36 ;  /* 0x0000000702247225 */ /* 0x000fc800078e0024 */
[----:B------:R-:W-:-:S05]  /*6490*/  IMAD R5, R2, R5, R0 ;  /* 0x0000000502057224 */ /* 0x000fca00078e0200 */
[----:B------:R-:W-:-:S07]  /*64a0*/  IADD3 R37, PT, PT, R37, R5, RZ ;  /* 0x0000000525257210 */ /* 0x000fce0007ffe0ff */
.L_x_2579:
[----:B------:R-:W-:Y:S01]  /*64b0*/  STG.E.64 desc[UR10][R10.64], R36 ;  /* 0x000000240a007986 */ /* 0x000fe2000c101b0a */
[----:B------:R-:W-:Y:S05]  /*64c0*/  EXIT ;  /* 0x000000000000794d */ /* 0x000fea0003800000 */
.L_x_2567:
        /* <DEDUP_REMOVED lines=273> */
[----:B------:R-:W1:Y:S01]  /*75e0*/  LDCU UR5, c[0x0][0x4ac] ;  /* 0x00009580ff0577ac */ /* 0x000e620008000800 */
[----:B------:R-:W2:Y:S02]  /*75f0*/  LDCU UR8, c[0x0][0x578] ;  /* 0x0000af00ff0877ac */ /* 0x000ea40008000800 */
[----:B0-----:R-:W-:-:S05]  /*7600*/  IMAD.HI.U32 R5, R9, UR6, R8 ;  /* 0x0000000609057c27 */ /* 0x001fca000f8e0008 */
[----:B------:R-:W-:-:S04]  /*7610*/  SHF.R.U32.HI R5, RZ, UR7, R5 ;  /* 0x00000007ff057c19 */ /* 0x000fc80008011605 */
[----:B------:R-:W-:-:S05]  /*7620*/  IADD3 R5, PT, PT, -R5, RZ, RZ ;  /* 0x000000ff05057210 */ /* 0x000fca0007ffe1ff */
[----:B-1----:R-:W-:-:S04]  /*7630*/  IMAD R9, R5, UR5, R9 ;  /* 0x0000000505097c24 */ /* 0x002fc8000f8e0209 */
[----:B--2---:R-:W-:-:S07]  /*7640*/  IMAD R4, R9, UR8, R4 ;  /* 0x0000000809047c24 */ /* 0x004fce000f8e0204 */
.L_x_2584:
[----:B------:R-:W0:Y:S01]  /*7650*/  LDCU.64 UR6, c[0x0][0x580] ;  /* 0x0000b000ff0677ac */ /* 0x000e220008000a00 */
[----:B------:R-:W-:Y:S02]  /*7660*/  IADD3 R3, PT, PT, R3, 0x80, RZ ;  /* 0x0000008003037810 */ /* 0x000fe40007ffe0ff */
[----:B0-----:R-:W-:-:S04]  /*7670*/  IADD3 R4, P0, PT, R4, UR6, RZ ;  /* 0x0000000604047c10 */ /* 0x001fc8000ff1e0ff */
[----:B------:R-:W-:-:S05]  /*7680*/  IADD3.X R5, PT, PT, RZ, UR7, RZ, P0, !PT ;  /* 0x00000007ff057c10 */ /* 0x000fca00087fe4ff */
[----:B------:R0:W-:Y:S04]  /*7690*/  STG.E.64 desc[UR10][R4.64], RZ ;  /* 0x000000ff04007986 */ /* 0x0001e8000c101b0a */
.L_x_2583:
[----:B------:R-:W-:Y:S05]  /*76a0*/  BSYNC.RECONVERGENT B0 ;  /* 0x0000000000007941 */ /* 0x000fea0003800200 */
.L_x_2582:
[----:B------:R-:W-:-:S13]  /*76b0*/  ISETP.GE.AND P0, PT, R3, UR4, PT ;  /* 0x0000000403007c0c */ /* 0x000fda000bf06270 */
[----:B------:R-:W-:Y:S05]  /*76c0*/  @P0 EXIT ;  /* 0x000000000000094d */ /* 0x000fea0003800000 */
[----:B------:R-:W1:Y:S01]  /*76d0*/  LDCU.64 UR4, c[0x0][0x390] ;  /* 0x00007200ff0477ac */ /* 0x000e620008000a00 */
[----:B0-----:R-:W-:Y:S01]  /*76e0*/  MOV R5, R3 ;  /* 0x0000000300057202 */ /* 0x001fe20000000f00 */
[----:B------:R-:W-:Y:S01]  /*76f0*/  IMAD.MOV.U32 R4, RZ, RZ, RZ ;  /* 0x000000ffff047224 */ /* 0x000fe200078e00ff */
[----:B------:R-:W-:Y:S01]  /*7700*/  ISETP.NE.AND P0, PT, R0, RZ, PT ;  /* 0x000000ff0000720c */ /* 0x000fe20003f05270 */
[----:B------:R-:W0:Y:S01]  /*7710*/  LDCU UR6, c[0x0][0x38c] ;  /* 0x00007180ff0677ac */ /* 0x000e220008000800 */
        /* <DEDUP_REMOVED lines=269> */
.L_x_2585:
[----:B------:R-:W0:Y:S02]  /*87f0*/  LDCU.64 UR4, c[0x0][0x580] ;  /* 0x0000b000ff0477ac */ /* 0x000e240008000a00 */
[----:B0-----:R-:W-:-:S04]  /*8800*/  IADD3 R2, P0, PT, R0, UR4, RZ ;  /* 0x0000000400027c10 */ /* 0x001fc8000ff1e0ff */
[----:B------:R-:W-:-:S05]  /*8810*/  IADD3.X R3, PT, PT, RZ, UR5, RZ, P0, !PT ;  /* 0x00000005ff037c10 */ /* 0x000fca00087fe4ff */
[----:B------:R-:W-:Y:S01]  /*8820*/  STG.E.64 desc[UR10][R2.64], RZ ;  /* 0x000000ff02007986 */ /* 0x000fe2000c101b0a */
[----:B------:R-:W-:Y:S05]  /*8830*/  EXIT ;  /* 0x000000000000794d */ /* 0x000fea0003800000 */
.L_x_2586:
        /* <DEDUP_REMOVED lines=12> */
.L_x_3896:


//--------------------- .text._ZN2at6native27unrolled_elementwise_kernelIZZNS0_61_GLOBAL__N__ae8afa13_23_FlattenIndicesKernel_cu_7dd49032_311621_flatten_indices_implINS2_18CUDAKernelLauncherEiLl0EEENS_6TensorERKS5_N3c108ArrayRefIlEEENKUlvE0_clEvEUllE_St5arrayIPcLm2EELi4E23TrivialOffsetCalculatorILi1EjESH_NS0_6memory15LoadWithoutCastENSI_16StoreWithoutCastEEEviT_T0_T2_T3_T4_T5_ --------------------------
	.section	.text._ZN2at6native27unrolled_elementwise_kernelIZZNS0_61_GLOBAL__N__ae8afa13_23_FlattenIndicesKernel_cu_7dd49032_311621_flatten_indices_implINS2_18CUDAKernelLauncherEiLl0EEENS_6TensorERKS5_N3c108ArrayRefIlEEENKUlvE0_clEvEUllE_St5arrayIPcLm2EELi4E23TrivialOffsetCalculatorILi1EjESH_NS0_6memory15LoadWithoutCastENSI_16StoreWithoutCastEEEviT_T0_T2_T3_T4_T5_,"ax",@progbits
	.align	128
        .global         _ZN2at6native27unrolled_elementwise_kernelIZZNS0_61_GLOBAL__N__ae8afa13_23_FlattenIndicesKernel_cu_7dd49032_311621_flatten_indices_implINS2_18CUDAKernelLauncherEiLl0EEENS_6TensorERKS5_N3c108ArrayRefIlEEENKUlvE0_clEvEUllE_St5arrayIPcLm2EELi4E23TrivialOffsetCalculatorILi1EjESH_NS0_6memory15LoadWithoutCastENSI_16StoreWithoutCastEEEviT_T0_T2_T3_T4_T5_
        .type           _ZN2at6native27unrolled_elementwise_kernelIZZNS0_61_GLOBAL__N__ae8afa13_23_FlattenIndicesKernel_cu_7dd49032_311621_flatten_indices_implINS2_18CUDAKernelLauncherEiLl0EEENS_6TensorERKS5_N3c108ArrayRefIlEEENKUlvE0_clEvEUllE_St5arrayIPcLm2EELi4E23TrivialOffsetCalculatorILi1EjESH_NS0_6memory15LoadWithoutCastENSI_16StoreWithoutCastEEEviT_T0_T2_T3_T4_T5_,@function
        .size           _ZN2at6native27unrolled_elementwise_kernelIZZNS0_61_GLOBAL__N__ae8afa13_23_FlattenIndicesKernel_cu_7dd49032_311621_flatten_indices_implINS2_18CUDAKernelLauncherEiLl0EEENS_6TensorERKS5_N3c108ArrayRefIlEEENKUlvE0_clEvEUllE_St5arrayIPcLm2EELi4E23TrivialOffsetCalculatorILi1EjESH_NS0_6memory15LoadWithoutCastENSI_16StoreWithoutCastEEEviT_T0_T2_T3_T4_T5_,(.L_x_3897 - _ZN2at6native27unrolled_elementwise_kernelIZZNS0_61_GLOBAL__N__ae8afa13_23_FlattenIndicesKernel_cu_7dd49032_311621_flatten_indices_implINS2_18CUDAKernelLauncherEiLl0EEENS_6TensorERKS5_N3c108ArrayRefIlEEENKUlvE0_clEvEUllE_St5arrayIPcLm2EELi4E23TrivialOffsetCalculatorILi1EjESH_NS0_6memory15LoadWithoutCastENSI_16StoreWithoutCastEEEviT_T0_T2_T3_T4_T5_)
        .other          _ZN2at6native27unrolled_elementwise_kernelIZZNS0_61_GLOBAL__N__ae8afa13_23_FlattenIndicesKernel_cu_7dd49032_311621_flatten_indices_implINS2_18CUDAKernelLauncherEiLl0EEENS_6TensorERKS5_N3c108ArrayRefIlEEENKUlvE0_clEvEUllE_St5arrayIPcLm2EELi4E23TrivialOffsetCalculatorILi1EjESH_NS0_6memory15LoadWithoutCastENSI_16StoreWithoutCastEEEviT_T0_T2_T3_T4_T5_,@"STO_CUDA_ENTRY STV_DEFAULT"
_ZN2at6native27unrolled_elementwise_kernelIZZNS0_61_GLOBAL__N__ae8afa13_23_FlattenIndicesKernel_cu_7dd49032_311621_flatten_indices_implINS2_18CUDAKernelLauncherEiLl0EEENS_6TensorERKS5_N3c108ArrayRefIlEEENKUlvE0_clEvEUllE_St5arrayIPcLm2EELi4E23TrivialOffsetCalculatorILi1EjESH_NS0_6memory15LoadWithoutCastENSI_16StoreWithoutCastEEEviT_T0_T2_T3_T4_T5_:
.text._ZN2at6native27unrolled_elementwise_kernelIZZNS0_61_GLOBAL__N__ae8afa13_23_FlattenIndicesKernel_cu_7dd49032_311621_flatten_indices_implINS2_18CUDAKernelLauncherEiLl0EEENS_6TensorERKS5_N3c108ArrayRefIlEEENKUlvE0_clEvEUllE_St5arrayIPcLm2EELi4E23TrivialOffsetCalculatorILi1EjESH_NS0_6memory15LoadWithoutCastENSI_16StoreWithoutCastEEEviT_T0_T2_T3_T4_T5_:
[----:B------:R-:W-:Y:S01]  /*0000*/  LDC R1, c[0x0][0x37c] ;  /* 0x0000df00ff017b82 */ /* 0x000fe20000000800 */
[----:B------:R-:W0:Y:S07]  /*0010*/  S2R R8, SR_TID.X ;  /* 0x0000000000087919 */ /* 0x000e2e0000002100 */
[----:B------:R-:W1:Y:S01]  /*0020*/  S2UR UR13, SR_CTAID.X ;  /* 0x00000000000d79c3 */ /* 0x000e620000002500 */
[----:B------:R-:W1:Y:S01]  /*0030*/  LDCU UR4, c[0x0][0x380] ;  /* 0x00007000ff0477ac */ /* 0x000e620008000800 */
[----:B------:R-:W-:-:S02]  /*0040*/  CS2R R18, SRZ ;  /* 0x0000000000127805 */ /* 0x000fc4000001ff00 */
[----:B------:R-:W-:Y:S01]  /*0050*/  CS2R R12, SRZ ;  /* 0x00000000000c7805 */ /* 0x000fe2000001ff00 */
[----:B------:R-:W2:Y:S01]  /*0060*/  LDCU.64 UR10, c[0x0][0x358] ;  /* 0x00006b00ff0a77ac */ /* 0x000ea20008000a00 */
[----:B------:R-:W3:Y:S01]  /*0070*/  LDCU.64 UR20, c[0x0][0x398] ;  /* 0x00007300ff1477ac */ /* 0x000ee20008000a00 */
[----:B-1----:R-:W-:Y:S02]  /*0080*/  UIMAD UR4, UR13, -0x200, UR4 ;  /* 0xfffffe000d0478a4 */ /* 0x002fe4000f8e0204 */
        /* <DEDUP_REMOVED lines=19> */
[----:B------:R-:W-:Y:S01]  /*01c0*/  HFMA2 R26, -RZ, RZ, 0, 0 ;  /* 0x00000000ff1a7431 */ /* 0x000fe200000001ff */
[----:B--2---:R2:W5:Y:S02]  /*01d0*/  @!P0 LDG.E.64 R12, desc[UR10][R6.64] ;  /* 0x0000000a060c8981 */ /* 0x004564000c1e1b00 */
[----:B------:R-:W-:Y:S01]  /*01e0*/  ISETP.GE.AND P2, PT, R8, UR4, PT ;  /* 0x0000000408007c0c */ /* 0x000fe2000bf46270 */
[----:B-1----:R-:W-:Y:S01]  /*01f0*/  @!P1 IMAD.WIDE.U32 R14, R11, 0x8, R14 ;  /* 0x000000080b0e9825 */ /* 0x002fe200078e000e */
[----:B------:R-:W-:-:S11]  /*0200*/  CS2R R10, SRZ ;  /* 0x00000000000a7805 */ /* 0x000fd6000001ff00 */
[----:B------:R-:W1:Y:S01]  /*0210*/  @!P2 LDC.64 R2, c[0x0][0x3c0] ;  /* 0x0000f000ff02ab82 */ /* 0x000e620000000a00 */
[----:B------:R-:W-:Y:S01]  /*0220*/  @!P2 IMAD R17, R17, 0x200, R8 ;  /* 0x000002001111a824 */ /* 0x000fe200078e0208 */
[----:B------:R-:W-:Y:S01]  /*0230*/  CS2R R8, SRZ ;  /* 0x0000000000087805 */ /* 0x000fe2000001ff00 */
[----:B0-----:R-:W-:-:S05]  /*0240*/  @!P3 IMAD.WIDE.U32 R20, R21, 0x8, R4 ;  /* 0x000000081514b825 */ /* 0x001fca00078e0004 */
[----:B------:R0:W5:Y:S04]  /*0250*/  @!P1 LDG.E.64 R8, desc[UR10][R14.64] ;  /* 0x0000000a0e089981 */ /* 0x000168000c1e1b00 */
[----:B------:R0:W5:Y:S01]  /*0260*/  @!P3 LDG.E.64 R10, desc[UR10][R20.64] ;  /* 0x0000000a140ab981 */ /* 0x000162000c1e1b00 */
[----:B-1----:R-:W-:-:S05]  /*0270*/  @!P2 IMAD.WIDE.U32 R16, R17, 0x8, R2 ;  /* 0x000000081110a825 */ /* 0x002fca00078e0002 */
[----:B------:R0:W5:Y:S01]  /*0280*/  @!P2 LDG.E.64 R18, desc[UR10][R16.64] ;  /* 0x0000000a1012a981 */ /* 0x000162000c1e1b00 */
[----:B------:R-:W-:Y:S01]  /*0290*/  UISETP.GE.AND.EX UP0, UPT, UR21, URZ, UPT, UP0 ;  /* 0x000000ff1500728c */ /* 0x000fe2000bf06300 */
[----:B------:R-:W-:Y:S02]  /*02a0*/  CS2R R2, SRZ ;  /* 0x0000000000027805 */ /* 0x000fe4000001ff00 */
[----:B------:R-:W-:Y:S02]  /*02b0*/  CS2R R4, SRZ ;  /* 0x0000000000047805 */ /* 0x000fe4000001ff00 */
[----:B--2---:R-:W-:Y:S01]  /*02c0*/  CS2R R6, SRZ ;  /* 0x0000000000067805 */ /* 0x004fe2000001ff00 */
[----:B------:R-:W-:-:S03]  /*02d0*/  IMAD.MOV.U32 R24, RZ, RZ, RZ ;  /* 0x000000ffff187224 */ /* 0x000fc600078e00ff */
[----:B0-----:R-:W-:Y:S05]  /*02e0*/  BRA.U !UP0, `(.L_x_2587) ;  /* 0x0000004508147547 */ /* 0x001fea000b800000 */
[----:B------:R-:W-:Y:S01]  /*02f0*/  ISETP.GE.AND P0, PT, R0, UR4, PT ;  /* 0x0000000400007c0c */ /* 0x000fe2000bf06270 */
[----:B------:R-:W-:-:S12]  /*0300*/  BSSY.RECONVERGENT B0, `(.L_x_2588) ;  /* 0x0000110000007945 */ /* 0x000fd80003800200 */
[----:B------:R-:W-:Y:S05]  /*0310*/  @P0 BRA `(.L_x_2589) ;  /* 0x0000001000380947 */ /* 0x000fea0003800000 */
[----:B------:R-:W0:Y:S01]  /*0320*/  LDCU.64 UR6, c[0x0][0x390] ;  /* 0x00007200ff0677ac */ /* 0x000e220008000a00 */
[----:B------:R-:W-:Y:S01]  /*0330*/  IMAD.MOV.U32 R24, RZ, RZ, RZ ;  /* 0x000000ffff187224 */ /* 0x000fe200078e00ff */
        /* <DEDUP_REMOVED lines=8> */
[----:B------:R-:W-:-:S04]  /*03c0*/  IMAD.WIDE.U32 R12, R12, UR6, RZ ;  /* 0x000000060c0c7c25 */ /* 0x000fc8000f8e00ff */
[----:B------:R-:W-:Y:S01]  /*03d0*/  HFMA2 R7, -RZ, RZ, 0, 0 ;  /* 0x00000000ff077431 */ /* 0x000fe200000001ff */
[----:B------:R-:W-:Y:S01]  /*03e0*/  UISETP.NE.U32.AND UP0, UPT, UR24, URZ, UPT ;  /* 0x000000ff1800728c */ /* 0x000fe2000bf05070 */
[----:B------:R-:W-:-:S03]  /*03f0*/  IADD3 R15, PT, PT, R13, R15, RZ ;  /* 0x0000000f0d0f7210 */ /* 0x000fc60007ffe0ff */
[----:B------:R-:W-:Y:S01]  /*0400*/  UISETP.NE.AND.EX UP0, UPT, URZ, URZ, UPT, UP0 ;  /* 0x000000ffff00728c */ /* 0x000fe2000bf05300 */
[----:B------:R-:W-:Y:S10]  /*0410*/  BRA.U !UP1, `(.L_x_2590) ;  /* 0x0000000509d07547 */ /* 0x000ff4000b800000 */
[----:B------:R-:W0:Y:S01]  /*0420*/  LDCU.64 UR22, c[0x0][0x388] ;  /* 0x00007100ff1677ac */ /* 0x000e220008000a00 */
[----:B------:R-:W-:Y:S01]  /*0430*/  IMAD.MOV.U32 R7, RZ, RZ, RZ ;  /* 0x000000ffff077224 */ /* 0x000fe200078e00ff */
[----:B------:R-:W-:Y:S01]  /*0440*/  MOV R24, RZ ;  /* 0x000000ff00187202 */ /* 0x000fe20000000f00 */
        /* <DEDUP_REMOVED lines=12> */
.L_x_2591:
[----:B------:R-:W-:Y:S01]  /*0510*/  IMAD.U32 R22, RZ, RZ, UR6 ;  /* 0x00000006ff167e24 */ /* 0x000fe2000f8e00ff */
[----:B------:R-:W-:Y:S01]  /*0520*/  MOV R23, UR7 ;  /* 0x0000000700177c02 */ /* 0x000fe20008000f00 */
[----:B------:R-:W-:Y:S01]  /*0530*/  IMAD.MOV.U32 R16, RZ, RZ, R27 ;  /* 0x000000ffff107224 */ /* 0x000fe200078e001b */
[----:B------:R-:W-:-:S04]  /*0540*/  MOV R17, R25 ;  /* 0x0000001900117202 */ /* 0x000fc80000000f00 */
[----:B------:R-:W2:Y:S04]  /*0550*/  LDG.E.64.CONSTANT R22, desc[UR10][R22.64+-0x20] ;  /* 0xffffe00a16167981 */ /* 0x000ea8000c1e9b00 */
[----:B------:R0:W3:Y:S01]  /*0560*/  LDG.E.CONSTANT R21, desc[UR10][R16.64] ;  /* 0x0000000a10157981 */ /* 0x0000e2000c1e9900 */
[----:B------:R-:W-:Y:S01]  /*0570*/  IADD3 R20, P0, PT, R27, UR15, RZ ;  /* 0x0000000f1b147c10 */ /* 0x000fe2000ff1e0ff */
[----:B0-----:R-:W-:Y:S01]  /*0580*/  IMAD.MOV.U32 R16, RZ, RZ, R7 ;  /* 0x000000ffff107224 */ /* 0x001fe200078e0007 */
[----:B------:R-:W-:Y:S02]  /*0590*/  MOV R17, R24 ;  /* 0x0000001800117202 */ /* 0x000fe40000000f00 */
[----:B---3--:R-:W-:Y:S01]  /*05a0*/  SHF.R.S32.HI R7, RZ, 0x1f, R21 ;  /* 0x0000001fff077819 */ /* 0x008fe20000011415 */
[-C--:B--2---:R-:W-:Y:S01]  /*05b0*/  IMAD R24, R23, R21.reuse, RZ ;  /* 0x0000001517187224 */ /* 0x084fe200078e02ff */
[----:B------:R-:W-:Y:S01]  /*05c0*/  MOV R23, UR7 ;  /* 0x0000000700177c02 */ /* 0x000fe20008000f00 */
[----:B------:R-:W-:Y:S01]  /*05d0*/  IMAD.WIDE.U32 R16, R22, R21, R16 ;  /* 0x0000001516107225 */ /* 0x000fe200078e0010 */
[----:B------:R-:W-:-:S03]  /*05e0*/  IADD3.X R21, PT, PT, R25, UR16, RZ, P0, !PT ;  /* 0x0000001019157c10 */ /* 0x000fc600087fe4ff */
[----:B------:R-:W-:Y:S02]  /*05f0*/  IMAD R29, R22, R7, R24 ;  /* 0x00000007161d7224 */ /* 0x000fe400078e0218 */
[----:B------:R-:W-:Y:S01]  /*0600*/  IMAD.U32 R22, RZ, RZ, UR6 ;  /* 0x00000006ff167e24 */ /* 0x000fe2000f8e00ff */
[----:B------:R0:W2:Y:S05]  /*0610*/  LDG.E.CONSTANT R7, desc[UR10][R20.64] ;  /* 0x0000000a14077981 */ /* 0x0000aa000c1e9900 */
[----:B------:R-:W3:Y:S01]  /*0620*/  LDG.E.64.CONSTANT R22, desc[UR10][R22.64+-0x18] ;  /* 0xffffe80a16167981 */ /* 0x000ee2000c1e9b00 */
[----:B------:R-:W-:Y:S01]  /*0630*/  IMAD.IADD R17, R17, 0x1, R29 ;  /* 0x0000000111117824 */ /* 0x000fe200078e021d */
[----:B0-----:R-:W-:-:S04]  /*0640*/  IADD3 R20, P0, PT, R20, UR15, RZ ;  /* 0x0000000f14147c10 */ /* 0x001fc8000ff1e0ff */
[----:B------:R-:W-:Y:S02]  /*0650*/  IADD3.X R21, PT, PT, R21, UR16, RZ, P0, !PT ;  /* 0x0000001015157c10 */ /* 0x000fe400087fe4ff */
[----:B--2---:R-:W-:Y:S01]  /*0660*/  SHF.R.S32.HI R29, RZ, 0x1f, R7 ;  /* 0x0000001fff1d7819 */ /* 0x004fe20000011407 */
[----:B---3--:R-:W-:-:S04]  /*0670*/  IMAD.WIDE.U32 R16, R22, R7, R16 ;  /* 0x0000000716107225 */ /* 0x008fc800078e0010 */
[----:B------:R-:W-:Y:S02]  /*0680*/  IMAD R7, R23, R7, RZ ;  /* 0x0000000717077224 */ /* 0x000fe400078e02ff */
[----:B------:R-:W-:Y:S02]  /*0690*/  IMAD.U32 R23, RZ, RZ, UR7 ;  /* 0x00000007ff177e24 */ /* 0x000fe4000f8e00ff */
[----:B------:R-:W-:Y:S01]  /*06a0*/  IMAD R29, R22, R29, R7 ;  /* 0x0000001d161d7224 */ /* 0x000fe200078e0207 */
[----:B------:R-:W-:Y:S01]  /*06b0*/  MOV R22, UR6 ;  /* 0x0000000600167c02 */ /* 0x000fe20008000f00 */
[----:B------:R0:W2:Y:S05]  /*06c0*/  LDG.E.CONSTANT R7, desc[UR10][R20.64] ;  /* 0x0000000a14077981 */ /* 0x0000aa000c1e9900 */
[----:B------:R-:W3:Y:S01]  /*06d0*/  LDG.E.64.CONSTANT R22, desc[UR10][R22.64+-0x10] ;  /* 0xfffff00a16167981 */ /* 0x000ee2000c1e9b00 */
[----:B------:R-:W-:-:S02]  /*06e0*/  IADD3 R17, PT, PT, R17, R29, RZ ;  /* 0x0000001d11117210 */ /* 0x000fc40007ffe0ff */
[----:B0-----:R-:W-:-:S04]  /*06f0*/  IADD3 R20, P0, PT, R20, UR15, RZ ;  /* 0x0000000f14147c10 */ /* 0x001fc8000ff1e0ff */
[----:B------:R-:W-:Y:S02]  /*0700*/  IADD3.X R21, PT, PT, R21, UR16, RZ, P0, !PT ;  /* 0x0000001015157c10 */ /* 0x000fe400087fe4ff */
[----:B--2---:R-:W-:Y:S01]  /*0710*/  SHF.R.S32.HI R29, RZ, 0x1f, R7 ;  /* 0x0000001fff1d7819 */ /* 0x004fe20000011407 */
[----:B---3--:R-:W-:-:S04]  /*0720*/  IMAD.WIDE.U32 R16, R22, R7, R16 ;  /* 0x0000000716107225 */ /* 0x008fc800078e0010 */
[----:B------:R-:W-:Y:S01]  /*0730*/  IMAD R7, R23, R7, RZ ;  /* 0x0000000717077224 */ /* 0x000fe200078e02ff */
[----:B------:R-:W-:-:S03]  /*0740*/  MOV R23, UR7 ;  /* 0x0000000700177c02 */ /* 0x000fc60008000f00 */
        /* <DEDUP_REMOVED lines=35> */
[----:B------:R-:W2:Y:S05]  /*0980*/  LDG.E.CONSTANT R7, desc[UR10][R20.64] ;  /* 0x0000000a14077981 */ /* 0x000eaa000c1e9900 */
[----:B------:R-:W3:Y:S01]  /*0990*/  LDG.E.64.CONSTANT R22, desc[UR10][R22.64+0x10] ;  /* 0x0000100a16167981 */ /* 0x000ee2000c1e9b00 */
[----:B------:R-:W-:-:S02]  /*09a0*/  IADD3 R17, PT, PT, R17, R29, RZ ;  /* 0x0000001d11117210 */ /* 0x000fc40007ffe0ff */
[----:B--2---:R-:W-:Y:S01]  /*09b0*/  SHF.R.S32.HI R29, RZ, 0x1f, R7 ;  /* 0x0000001fff1d7819 */ /* 0x004fe20000011407 */
[----:B---3--:R-:W-:-:S04]  /*09c0*/  IMAD.WIDE.U32 R16, R22, R7, R16 ;  /* 0x0000000716107225 */ /* 0x008fc800078e0010 */
[----:B------:R-:W-:-:S04]  /*09d0*/  IMAD R7, R23, R7, RZ ;  /* 0x0000000717077224 */ /* 0x000fc800078e02ff */
[----:B------:R-:W-:Y:S01]  /*09e0*/  IMAD R7, R22, R29, R7 ;  /* 0x0000001d16077224 */ /* 0x000fe200078e0207 */
[----:B------:R-:W-:Y:S01]  /*09f0*/  IADD3 R22, P0, PT, R20, UR15, RZ ;  /* 0x0000000f14167c10 */ /* 0x000fe2000ff1e0ff */
[----:B------:R-:W-:-:S03]  /*0a00*/  IMAD.U32 R20, RZ, RZ, UR6 ;  /* 0x00000006ff147e24 */ /* 0x000fc6000f8e00ff */
[----:B------:R-:W-:Y:S02]  /*0a10*/  IADD3.X R23, PT, PT, R21, UR16, RZ, P0, !PT ;  /* 0x0000001015177c10 */ /* 0x000fe400087fe4ff */
[----:B------:R-:W-:-:S03]  /*0a20*/  MOV R21, UR7 ;  /* 0x0000000700157c02 */ /* 0x000fc60008000f00 */
[----:B------:R-:W2:Y:S04]  /*0a30*/  LDG.E.CONSTANT R29, desc[UR10][R22.64] ;  /* 0x0000000a161d7981 */ /* 0x000ea8000c1e9900 */
        /* <DEDUP_REMOVED lines=8> */
[----:B--2---:R-:W-:Y:S01]  /*0ac0*/  SHF.R.S32.HI R7, RZ, 0x1f, R29 ;  /* 0x0000001fff077819 */ /* 0x004fe2000001141d */
[----:B---3--:R-:W-:-:S04]  /*0ad0*/  IMAD R24, R21, R29, RZ ;  /* 0x0000001d15187224 */ /* 0x008fc800078e02ff */
[C---:B------:R-:W-:Y:S01]  /*0ae0*/  IMAD R7, R20.reuse, R7, R24 ;  /* 0x0000000714077224 */ /* 0x040fe200078e0218 */
[----:B------:R-:W-:Y:S01]  /*0af0*/  MOV R24, UR18 ;  /* 0x0000001200187c02 */ /* 0x000fe20008000f00 */
[----:B------:R-:W-:-:S03]  /*0b00*/  IMAD.WIDE.U32 R16, R20, R29, R16 ;  /* 0x0000001d14107225 */ /* 0x000fc600078e0010 */
[----:B------:R-:W-:Y:S01]  /*0b10*/  LEA R27, P0, R24, R27, 0x5 ;  /* 0x0000001b181b7211 */ /* 0x000fe200078028ff */
[----:B------:R-:W-:Y:S01]  /*0b20*/  IMAD.IADD R24, R17, 0x1, R7 ;  /* 0x0000000111187824 */ /* 0x000fe200078e0207 */
[----:B------:R-:W-:Y:S02]  /*0b30*/  MOV R7, R16 ;  /* 0x0000001000077202 */ /* 0x000fe40000000f00 */
[----:B------:R-:W-:Y:S01]  /*0b40*/  IADD3.X R25, PT, PT, R25, UR8, RZ, P0, !PT ;  /* 0x0000000819197c10 */ /* 0x000fe200087fe4ff */
[----:B------:R-:W-:Y:S08]  /*0b50*/  BRA.U UP1, `(.L_x_2591) ;  /* 0xfffffff9016c7547 */ /* 0x000ff0000b83ffff */
.L_x_2590:
        /* <DEDUP_REMOVED lines=23> */
[----:B------:R0:W2:Y:S01]  /*0cd0*/  LDG.E.CONSTANT R25, desc[UR10][R16.64] ;  /* 0x0000000a10197981 */ /* 0x0000a2000c1e9900 */
[----:B------:R-:W-:Y:S02]  /*0ce0*/  UIMAD.WIDE.U32 UR8, UR16, 0x4, URZ ;  /* 0x00000004100878a5 */ /* 0x000fe4000f8e00ff */
[----:B------:R-:W-:Y:S01]  /*0cf0*/  USHF.L.U32 UR6, UR17, 0x2, URZ ;  /* 0x0000000211067899 */ /* 0x000fe200080006ff */
[----:B------:R-:W-:Y:S01]  /*0d00*/  MOV R28, R7 ;  /* 0x00000007001c7202 */ /* 0x000fe20000000f00 */
[----:B------:R-:W-:-:S02]  /*0d10*/  IMAD.MOV.U32 R29, RZ, RZ, R24 ;  /* 0x000000ffff1d7224 */ /* 0x000fc400078e0018 */
[----:B------:R-:W-:Y:S01]  /*0d20*/  UIADD3 UR6, UPT, UPT, UR9, UR6, URZ ;  /* 0x0000000609067290 */ /* 0x000fe2000fffe0ff */
[----:B0-----:R-:W-:-:S05]  /*0d30*/  IADD3 R16, P0, PT, R16, UR8, RZ ;  /* 0x0000000810107c10 */ /* 0x001fca000ff1e0ff */
[----:B------:R-:W-:Y:S01]  /*0d40*/  IADD3.X R17, PT, PT, R17, UR6, RZ, P0, !PT ;  /* 0x0000000611117c10 */ /* 0x000fe200087fe4ff */
[----:B--2---:R-:W-:Y:S01]  /*0d50*/  IMAD.WIDE.U32 R28, R20, R25, R28 ;  /* 0x00000019141c7225 */ /* 0x004fe200078e001c */
[----:B------:R-:W-:-:S03]  /*0d60*/  SHF.R.S32.HI R7, RZ, 0x1f, R25 ;  /* 0x0000001fff077819 */ /* 0x000fc60000011419 */
[----:B------:R-:W-:-:S04]  /*0d70*/  IMAD R25, R21, R25, RZ ;  /* 0x0000001915197224 */ /* 0x000fc800078e02ff */
[----:B------:R-:W-:Y:S02]  /*0d80*/  IMAD R21, R20, R7, R25 ;  /* 0x0000000714157224 */ /* 0x000fe400078e0219 */
[----:B------:R-:W2:Y:S04]  /*0d90*/  LDG.E.CONSTANT R7, desc[UR10][R16.64] ;  /* 0x0000000a10077981 */ /* 0x000ea8000c1e9900 */
[----:B------:R-:W3:Y:S01]  /*0da0*/  LDG.E.64.CONSTANT R24, desc[UR10][R22.64+0x8] ;  /* 0x0000080a16187981 */ /* 0x000ee2000c1e9b00 */
[----:B------:R-:W-:Y:S01]  /*0db0*/  IADD3 R21, PT, PT, R29, R21, RZ ;  /* 0x000000151d157210 */ /* 0x000fe20007ffe0ff */
[----:B------:R-:W-:Y:S01]  /*0dc0*/  IMAD.MOV.U32 R20, RZ, RZ, R28 ;  /* 0x000000ffff147224 */ /* 0x000fe200078e001c */
[----:B--2---:R-:W-:-:S03]  /*0dd0*/  SHF.R.S32.HI R27, RZ, 0x1f, R7 ;  /* 0x0000001fff1b7819 */ /* 0x004fc60000011407 */
[----:B---3--:R-:W-:-:S04]  /*0de0*/  IMAD.WIDE.U32 R20, R24, R7, R20 ;  /* 0x0000000718147225 */ /* 0x008fc800078e0014 */
[----:B------:R-:W-:-:S04]  /*0df0*/  IMAD R7, R25, R7, RZ ;  /* 0x0000000719077224 */ /* 0x000fc800078e02ff */
[----:B------:R-:W-:Y:S01]  /*0e00*/  IMAD R7, R24, R27, R7 ;  /* 0x0000001b18077224 */ /* 0x000fe200078e0207 */
[----:B------:R-:W-:-:S04]  /*0e10*/  IADD3 R24, P0, PT, R16, UR8, RZ ;  /* 0x0000000810187c10 */ /* 0x000fc8000ff1e0ff */
[----:B------:R-:W-:Y:S02]  /*0e20*/  IADD3.X R25, PT, PT, R17, UR6, RZ, P0, !PT ;  /* 0x0000000611197c10 */ /* 0x000fe400087fe4ff */
[----:B------:R-:W-:-:S03]  /*0e30*/  IADD3 R16, P0, PT, R24, UR8, RZ ;  /* 0x0000000818107c10 */ /* 0x000fc6000ff1e0ff */
[----:B------:R-:W2:Y:S01]  /*0e40*/  LDG.E.CONSTANT R27, desc[UR10][R24.64] ;  /* 0x0000000a181b7981 */ /* 0x000ea2000c1e9900 */
[----:B------:R-:W-:-:S05]  /*0e50*/  IADD3.X R17, PT, PT, R25, UR6, RZ, P0, !PT ;  /* 0x0000000619117c10 */ /* 0x000fca00087fe4ff */
[----:B------:R-:W3:Y:S04]  /*0e60*/  LDG.E.CONSTANT R16, desc[UR10][R16.64] ;  /* 0x0000000a10107981 */ /* 0x000ee8000c1e9900 */
[----:B------:R-:W4:Y:S04]  /*0e70*/  LDG.E.64.CONSTANT R24, desc[UR10][R22.64+0x10] ;  /* 0x0000100a16187981 */ /* 0x000f28000c1e9b00 */
[----:B------:R-:W5:Y:S01]  /*0e80*/  LDG.E.64.CONSTANT R22, desc[UR10][R22.64+0x18] ;  /* 0x0000180a16167981 */ /* 0x000f62000c1e9b00 */
[----:B------:R-:W-:Y:S01]  /*0e90*/  IADD3 R21, PT, PT, R21, R7, RZ ;  /* 0x0000000715157210 */ /* 0x000fe20007ffe0ff */
[----:B------:R-:W-:-:S04]  /*0ea0*/  UIADD3 UR4, UP1, UPT, UR4, 0x4, URZ ;  /* 0x0000000404047890 */ /* 0x000fc8000ff3e0ff */
[----:B------:R-:W-:Y:S01]  /*0eb0*/  UIADD3.X UR5, UPT, UPT, URZ, UR5, URZ, UP1, !UPT ;  /* 0x00000005ff057290 */ /* 0x000fe20008ffe4ff */
[----:B--2---:R-:W-:Y:S01]  /*0ec0*/  SHF.R.S32.HI R7, RZ, 0x1f, R27 ;  /* 0x0000001fff077819 */ /* 0x004fe2000001141b */
[-C--:B----4-:R-:W-:Y:S02]  /*0ed0*/  IMAD R28, R25, R27.reuse, RZ ;  /* 0x0000001b191c7224 */ /* 0x090fe400078e02ff */
[----:B------:R-:W-:Y:S01]  /*0ee0*/  IMAD.WIDE.U32 R20, R24, R27, R20 ;  /* 0x0000001b18147225 */ /* 0x000fe200078e0014 */
[----:B---3--:R-:W-:-:S03]  /*0ef0*/  SHF.R.S32.HI R25, RZ, 0x1f, R16 ;  /* 0x0000001fff197819 */ /* 0x008fc60000011410 */
[----:B------:R-:W-:Y:S02]  /*0f00*/  IMAD R7, R24, R7, R28 ;  /* 0x0000000718077224 */ /* 0x000fe400078e021c */
[-C--:B-----5:R-:W-:Y:S02]  /*0f10*/  IMAD R24, R23, R16.reuse, RZ ;  /* 0x0000001017187224 */ /* 0x0a0fe400078e02ff */
[----:B------:R-:W-:Y:S02]  /*0f20*/  IMAD.IADD R21, R21, 0x1, R7 ;  /* 0x0000000115157824 */ /* 0x000fe400078e0207 */
[C---:B------:R-:W-:Y:S02]  /*0f30*/  IMAD R25, R22.reuse, R25, R24 ;  /* 0x0000001916197224 */ /* 0x040fe400078e0218 */
[----:B------:R-:W-:-:S04]  /*0f40*/  IMAD.WIDE.U32 R16, R22, R16, R20 ;  /* 0x0000001016107225 */ /* 0x000fc800078e0014 */
[----:B------:R-:W-:Y:S01]  /*0f50*/  IMAD.MOV.U32 R7, RZ, RZ, R16 ;  /* 0x000000ffff077224 */ /* 0x000fe200078e0010 */
[----:B------:R-:W-:-:S07]  /*0f60*/  IADD3 R24, PT, PT, R17, R25, RZ ;  /* 0x0000001911187210 */ /* 0x000fce0007ffe0ff */
.L_x_2592:
        /* <DEDUP_REMOVED lines=14> */
[----:B0-----:R-:W-:Y:S02]  /*1050*/  MOV R23, UR16 ;  /* 0x0000001000177c02 */ /* 0x001fe40008000f00 */
[----:B------:R-:W-:Y:S01]  /*1060*/  MOV R20, UR17 ;  /* 0x0000001100147c02 */ /* 0x000fe20008000f00 */
[----:B------:R-:W-:Y:S02]  /*1070*/  UIMAD UR8, UR5, UR16, URZ ;  /* 0x00000010050872a4 */ /* 0x000fe4000f8e02ff */
[----:B------:R-:W-:-:S02]  /*1080*/  IMAD.WIDE.U32 R16, R21, UR16, R16 ;  /* 0x0000001015107c25 */ /* 0x000fc4000f8e0010 */
[----:B------:R-:W-:Y:S02]  /*1090*/  UIMAD UR8, UR4, UR17, UR8 ;  /* 0x00000011040872a4 */ /* 0x000fe4000f8e0208 */
[----:B------:R-:W-:Y:S01]  /*10a0*/  IMAD.U32 R21, RZ, RZ, UR16 ;  /* 0x00000010ff157e24 */ /* 0x000fe2000f8e00ff */
[----:B-1----:R-:W-:-:S03]  /*10b0*/  ULEA UR6, UP1, UR4, UR6, 0x3 ;  /* 0x0000000604067291 */ /* 0x002fc6000f8218ff */
[----:B------:R-:W-:Y:S01]  /*10c0*/  VIADD R17, R17, UR8 ;  /* 0x0000000811117c36 */ /* 0x000fe20008000000 */
[----:B------:R-:W-:Y:S01]  /*10d0*/  ULEA.HI.X UR7, UR4, UR7, UR5, 0x3, UP1 ;  /* 0x0000000704077291 */ /* 0x000fe200088f1c05 */
[----:B--2---:R-:W-:-:S04]  /*10e0*/  LEA R28, P0, R16, UR14, 0x2 ;  /* 0x0000000e101c7c11 */ /* 0x004fc8000f8010ff */
[----:B------:R-:W-:Y:S01]  /*10f0*/  LEA.HI.X R29, R16, UR15, R17, 0x2, P0 ;  /* 0x0000000f101d7c11 */ /* 0x000fe200080f1411 */
[----:B------:R-:W-:Y:S01]  /*1100*/  IMAD.U32 R16, RZ, RZ, UR6 ;  /* 0x00000006ff107e24 */ /* 0x000fe2000f8e00ff */
[----:B------:R-:W-:Y:S02]  /*1110*/  LEA R22, P0, R23, R28, 0x2 ;  /* 0x0000001c17167211 */ /* 0x000fe400078010ff */
[----:B------:R-:W-:Y:S01]  /*1120*/  MOV R17, UR7 ;  /* 0x0000000700117c02 */ /* 0x000fe20008000f00 */
[----:B------:R-:W2:Y:S01]  /*1130*/  LDG.E.CONSTANT R28, desc[UR10][R28.64] ;  /* 0x0000000a1c1c7981 */ /* 0x000ea2000c1e9900 */
[----:B------:R-:W-:-:S03]  /*1140*/  LEA.HI.X R23, R21, R29, R20, 0x2, P0 ;  /* 0x0000001d15177211 */ /* 0x000fc600000f1414 */
[----:B------:R-:W3:Y:S04]  /*1150*/  LDG.E.64.CONSTANT R20, desc[UR10][R16.64] ;  /* 0x0000000a10147981 */ /* 0x000ee8000c1e9b00 */
[----:B------:R0:W4:Y:S04]  /*1160*/  LDG.E.CONSTANT R25, desc[UR10][R22.64] ;  /* 0x0000000a16197981 */ /* 0x000128000c1e9900 */
[----:B------:R-:W5:Y:S01]  /*1170*/  LDG.E.64.CONSTANT R16, desc[UR10][R16.64+0x8] ;  /* 0x0000080a10107981 */ /* 0x000f62000c1e9b00 */
[----:B0-----:R-:W-:Y:S01]  /*1180*/  MOV R23, R24 ;  /* 0x0000001800177202 */ /* 0x001fe20000000f00 */
[----:B------:R-:W-:Y:S01]  /*1190*/  IMAD.MOV.U32 R22, RZ, RZ, R7 ;  /* 0x000000ffff167224 */ /* 0x000fe200078e0007 */
[----:B------:R-:W-:-:S04]  /*11a0*/  UIADD3 UR4, UP1, UPT, UR4, 0x2, URZ ;  /* 0x0000000204047890 */ /* 0x000fc8000ff3e0ff */
[----:B------:R-:W-:Y:S01]  /*11b0*/  UIADD3.X UR5, UPT, UPT, URZ, UR5, URZ, UP1, !UPT ;  /* 0x00000005ff057290 */ /* 0x000fe20008ffe4ff */
[----:B--2---:R-:W-:Y:S01]  /*11c0*/  SHF.R.S32.HI R27, RZ, 0x1f, R28 ;  /* 0x0000001fff1b7819 */ /* 0x004fe2000001141c */
[-C--:B---3--:R-:W-:Y:S02]  /*11d0*/  IMAD R21, R21, R28.reuse, RZ ;  /* 0x0000001c15157224 */ /* 0x088fe400078e02ff */
        /* <DEDUP_REMOVED lines=8> */
[----:B------:R-:W-:-:S07]  /*1260*/  IMAD.MOV.U32 R7, RZ, RZ, R16 ;  /* 0x000000ffff077224 */ /* 0x000fce00078e0010 */
.L_x_2593:
[----:B------:R-:W-:Y:S05]  /*1270*/  BRA.U UP0, `(.L_x_2589) ;  /* 0x0000000100607547 */ /* 0x000fea000b800000 */
[----:B------:R-:W1:Y:S01]  /*1280*/  LDCU.64 UR8, c[0x0][0x3a0] ;  /* 0x00007400ff0877ac */ /* 0x000e620008000a00 */
[----:B------:R-:W-:Y:S01]  /*1290*/  MOV R13, UR4 ;  /* 0x00000004000d7c02 */ /* 0x000fe20008000f00 */
[----:B------:R-:W-:Y:S01]  /*12a0*/  IMAD.MOV.U32 R14, RZ, RZ, R12 ;  /* 0x000000ffff0e7224 */ /* 0x000fe200078e000c */
        /* <DEDUP_REMOVED lines=10> */
[----:B------:R-:W-:-:S04]  /*1350*/  MOV R17, UR4 ;  /* 0x0000000400117c02 */ /* 0x000fc80008000f00 */
[----:B------:R-:W2:Y:S04]  /*1360*/  LDG.E.CONSTANT R13, desc[UR10][R12.64] ;  /* 0x0000000a0c0d7981 */ /* 0x000ea8000c1e9900 */
[----:B------:R-:W3:Y:S01]  /*1370*/  LDG.E.64.CONSTANT R16, desc[UR10][R16.64] ;  /* 0x0000000a10107981 */ /* 0x000ee2000c1e9b00 */
[----:B------:R-:W-:Y:S01]  /*1380*/  IMAD.MOV.U32 R25, RZ, RZ, R24 ;  /* 0x000000ffff197224 */ /* 0x000fe200078e0018 */
[----:B------:R-:W-:Y:S02]  /*1390*/  MOV R24, R7 ;  /* 0x0000000700187202 */ /* 0x000fe40000000f00 */
[----:B--2---:R-:W-:Y:S01]  /*13a0*/  SHF.R.S32.HI R15, RZ, 0x1f, R13 ;  /* 0x0000001fff0f7819 */ /* 0x004fe2000001140d */
[-C--:B---3--:R-:W-:Y:S02]  /*13b0*/  IMAD R14, R17, R13.reuse, RZ ;  /* 0x0000000d110e7224 */ /* 0x088fe400078e02ff */
[----:B------:R-:W-:-:S04]  /*13c0*/  IMAD.WIDE.U32 R24, R16, R13, R24 ;  /* 0x0000000d10187225 */ /* 0x000fc800078e0018 */
[----:B------:R-:W-:Y:S02]  /*13d0*/  IMAD R15, R16, R15, R14 ;  /* 0x0000000f100f7224 */ /* 0x000fe400078e020e */
[----:B------:R-:W-:-:S03]  /*13e0*/  IMAD.MOV.U32 R7, RZ, RZ, R24 ;  /* 0x000000ffff077224 */ /* 0x000fc600078e0018 */
[----:B------:R-:W-:-:S07]  /*13f0*/  IADD3 R24, PT, PT, R25, R15, RZ ;  /* 0x0000000f19187210 */ /* 0x000fce0007ffe0ff */
.L_x_2589:
[----:B0-----:R-:W-:Y:S05]  /*1400*/  BSYNC.RECONVERGENT B0 ;  /* 0x0000000000007941 */ /* 0x001fea0003800200 */
.L_x_2588:
[----:B------:R-:W0:Y:S01]  /*1410*/  LDCU UR12, c[0x0][0x380] ;  /* 0x00007000ff0c77ac */ /* 0x000e220008000800 */
[----:B-----5:R-:W-:Y:S01]  /*1420*/  VIADD R12, R0, 0x80 ;  /* 0x00000080000c7836 */ /* 0x020fe20000000000 */
[----:B------:R-:W-:Y:S01]  /*1430*/  BSSY.RECONVERGENT B0, `(.L_x_2594) ;  /* 0x0000111000007945 */ /* 0x000fe20003800200 */
[----:B0-----:R-:W-:-:S06]  /*1440*/  UIMAD UR4, UR13, -0x200, UR12 ;  /* 0xfffffe000d0478a4 */ /* 0x001fcc000f8e020c */
[----:B------:R-:W-:-:S13]  /*1450*/  ISETP.GE.AND P0, PT, R12, UR4, PT ;  /* 0x000000040c007c0c */ /* 0x000fda000bf06270 */
[----:B------:R-:W-:Y:S05]  /*1460*/  @P0 BRA `(.L_x_2595) ;  /* 0x0000001000340947 */ /* 0x000fea0003800000 */
[----:B------:R-:W0:Y:S01]  /*1470*/  LDCU.64 UR14, c[0x0][0x398] ;  /* 0x00007300ff0e77ac */ /* 0x000e220008000a00 */
[----:B------:R-:W-:Y:S01]  /*1480*/  IMAD.MOV.U32 R6, RZ, RZ, RZ ;  /* 0x000000ffff067224 */ /* 0x000fe200078e00ff */
        /* <DEDUP_REMOVED lines=8> */
[C---:B------:R-:W-:Y:S02]  /*1510*/  IMAD R13, R8.reuse, UR7, R5 ;  /* 0x00000007080d7c24 */ /* 0x040fe4000f8e0205 */
[----:B------:R-:W-:Y:S02]  /*1520*/  HFMA2 R5, -RZ, RZ, 0, 0 ;  /* 0x00000000ff057431 */ /* 0x000fe400000001ff */
[----:B------:R-:W-:Y:S01]  /*1530*/  IMAD.WIDE.U32 R8, R8, UR6, RZ ;  /* 0x0000000608087c25 */ /* 0x000fe2000f8e00ff */
[----:B------:R-:W-:-:S04]  /*1540*/  UISETP.NE.AND.EX UP0, UPT, URZ, URZ, UPT, UP0 ;  /* 0x000000ffff00728c */ /* 0x000fc8000bf05300 */
[----:B------:R-:W-:Y:S01]  /*1550*/  IADD3 R13, PT, PT, R9, R13, RZ ;  /* 0x0000000d090d7210 */ /* 0x000fe20007ffe0ff */
[----:B------:R-:W-:Y:S06]  /*1560*/  BRA.U !UP1, `(.L_x_2596) ;  /* 0x0000000509d07547 */ /* 0x000fec000b800000 */
[----:B------:R-:W0:Y:S01]  /*1570*/  LDCU.64 UR8, c[0x0][0x388] ;  /* 0x00007100ff0877ac */ /* 0x000e220008000a00 */
[----:B------:R-:W-:Y:S01]  /*1580*/  IMAD.MOV.U32 R5, RZ, RZ, RZ ;  /* 0x000000ffff057224 */ /* 0x000fe200078e00ff */
[----:B------:R-:W-:Y:S01]  /*1590*/  MOV R6, RZ ;  /* 0x000000ff00067202 */ /* 0x000fe20000000f00 */
        /* <DEDUP_REMOVED lines=12> */
.L_x_2597:
[----:B------:R-:W-:Y:S01]  /*1660*/  MOV R15, R25 ;  /* 0x00000019000f7202 */ /* 0x000fe20000000f00 */
[----:B------:R-:W-:Y:S01]  /*1670*/  IMAD.U32 R16, RZ, RZ, UR6 ;  /* 0x00000006ff107e24 */ /* 0x000fe2000f8e00ff */
[----:B------:R-:W-:Y:S01]  /*1680*/  MOV R17, UR7 ;  /* 0x0000000700117c02 */ /* 0x000fe20008000f00 */
[----:B------:R-:W-:-:S05]  /*1690*/  IMAD.MOV.U32 R14, RZ, RZ, R27 ;  /* 0x000000ffff0e7224 */ /* 0x000fca00078e001b */
[----:B------:R0:W2:Y:S04]  /*16a0*/  LDG.E.CONSTANT R15, desc[UR10][R14.64] ;  /* 0x0000000a0e0f7981 */ /* 0x0000a8000c1e9900 */
[----:B------:R-:W3:Y:S01]  /*16b0*/  LDG.E.64.CONSTANT R16, desc[UR10][R16.64+-0x20] ;  /* 0xffffe00a10107981 */ /* 0x000ee2000c1e9b00 */
[----:B------:R-:W-:Y:S01]  /*16c0*/  MOV R21, R6 ;  /* 0x0000000600157202 */ /* 0x000fe20000000f00 */
[----:B------:R-:W-:Y:S01]  /*16d0*/  IMAD.MOV.U32 R20, RZ, RZ, R5 ;  /* 0x000000ffff147224 */ /* 0x000fe200078e0005 */
[----:B------:R-:W-:Y:S02]  /*16e0*/  MOV R23, UR7 ;  /* 0x0000000700177c02 */ /* 0x000fe40008000f00 */
[----:B0-----:R-:W-:Y:S02]  /*16f0*/  IADD3 R14, P0, PT, R27, UR16, RZ ;  /* 0x000000101b0e7c10 */ /* 0x001fe4000ff1e0ff */
[----:B--2---:R-:W-:Y:S01]  /*1700*/  SHF.R.S32.HI R22, RZ, 0x1f, R15 ;  /* 0x0000001fff167819 */ /* 0x004fe2000001140f */
[----:B---3--:R-:W-:-:S02]  /*1710*/  IMAD R17, R17, R15, RZ ;  /* 0x0000000f11117224 */ /* 0x008fc400078e02ff */
[----:B------:R-:W-:Y:S01]  /*1720*/  IMAD.WIDE.U32 R20, R16, R15, R20 ;  /* 0x0000000f10147225 */ /* 0x000fe200078e0014 */
[----:B------:R-:W-:-:S03]  /*1730*/  IADD3.X R15, PT, PT, R25, UR15, RZ, P0, !PT ;  /* 0x0000000f190f7c10 */ /* 0x000fc600087fe4ff */
[----:B------:R-:W-:Y:S02]  /*1740*/  IMAD R5, R16, R22, R17 ;  /* 0x0000001610057224 */ /* 0x000fe400078e0211 */
[----:B------:R-:W-:Y:S01]  /*1750*/  IMAD.U32 R22, RZ, RZ, UR6 ;  /* 0x00000006ff167e24 */ /* 0x000fe2000f8e00ff */
[----:B------:R-:W2:Y:S05]  /*1760*/  LDG.E.CONSTANT R6, desc[UR10][R14.64] ;  /* 0x0000000a0e067981 */ /* 0x000eaa000c1e9900 */
[----:B------:R-:W3:Y:S01]  /*1770*/  LDG.E.64.CONSTANT R22, desc[UR10][R22.64+-0x18] ;  /* 0xffffe80a16167981 */ /* 0x000ee2000c1e9b00 */
[----:B------:R-:W-:Y:S01]  /*1780*/  IMAD.IADD R21, R21, 0x1, R5 ;  /* 0x0000000115157824 */ /* 0x000fe200078e0205 */
[----:B------:R-:W-:-:S02]  /*1790*/  IADD3 R16, P0, PT, R14, UR16, RZ ;  /* 0x000000100e107c10 */ /* 0x000fc4000ff1e0ff */
[----:B--2---:R-:W-:Y:S01]  /*17a0*/  SHF.R.S32.HI R5, RZ, 0x1f, R6 ;  /* 0x0000001fff057819 */ /* 0x004fe20000011406 */
[----:B---3--:R-:W-:-:S04]  /*17b0*/  IMAD R17, R23, R6, RZ ;  /* 0x0000000617117224 */ /* 0x008fc800078e02ff */
[C---:B------:R-:W-:Y:S01]  /*17c0*/  IMAD R5, R22.reuse, R5, R17 ;  /* 0x0000000516057224 */ /* 0x040fe200078e0211 */
[----:B------:R-:W-:Y:S01]  /*17d0*/  IADD3.X R17, PT, PT, R15, UR15, RZ, P0, !PT ;  /* 0x0000000f0f117c10 */ /* 0x000fe200087fe4ff */
[----:B------:R-:W-:Y:S01]  /*17e0*/  IMAD.WIDE.U32 R14, R22, R6, R20 ;  /* 0x00000006160e7225 */ /* 0x000fe200078e0014 */
[----:B------:R-:W-:-:S03]  /*17f0*/  MOV R20, UR6 ;  /* 0x0000000600147c02 */ /* 0x000fc60008000f00 */
[----:B------:R-:W-:Y:S01]  /*1800*/  IMAD.U32 R21, RZ, RZ, UR7 ;  /* 0x00000007ff157e24 */ /* 0x000fe2000f8e00ff */
[----:B------:R0:W2:Y:S05]  /*1810*/  LDG.E.CONSTANT R6, desc[UR10][R16.64] ;  /* 0x0000000a10067981 */ /* 0x0000aa000c1e9900 */
[----:B------:R-:W3:Y:S01]  /*1820*/  LDG.E.64.CONSTANT R20, desc[UR10][R20.64+-0x10] ;  /* 0xfffff00a14147981 */ /* 0x000ee2000c1e9b00 */
[----:B------:R-:W-:Y:S02]  /*1830*/  IADD3 R15, PT, PT, R15, R5, RZ ;  /* 0x000000050f0f7210 */ /* 0x000fe40007ffe0ff */
[----:B0-----:R-:W-:-:S04]  /*1840*/  IADD3 R16, P0, PT, R16, UR16, RZ ;  /* 0x0000001010107c10 */ /* 0x001fc8000ff1e0ff */
[----:B------:R-:W-:Y:S02]  /*1850*/  IADD3.X R17, PT, PT, R17, UR15, RZ, P0, !PT ;  /* 0x0000000f11117c10 */ /* 0x000fe400087fe4ff */
[----:B--2---:R-:W-:Y:S01]  /*1860*/  SHF.R.S32.HI R5, RZ, 0x1f, R6 ;  /* 0x0000001fff057819 */ /* 0x004fe20000011406 */
[-C--:B---3--:R-:W-:Y:S01]  /*1870*/  IMAD R22, R21, R6.reuse, RZ ;  /* 0x0000000615167224 */ /* 0x088fe200078e02ff */
[----:B------:R-:W-:Y:S01]  /*1880*/  MOV R21, UR7 ;  /* 0x0000000700157c02 */ /* 0x000fe20008000f00 */
[C---:B------:R-:W-:Y:S02]  /*1890*/  IMAD.WIDE.U32 R14, R20.reuse, R6, R14 ;  /* 0x00000006140e7225 */ /* 0x040fe400078e000e */
[----:B------:R0:W2:Y:S02]  /*18a0*/  LDG.E.CONSTANT R6, desc[UR10][R16.64] ;  /* 0x0000000a10067981 */ /* 0x0000a4000c1e9900 */
[----:B------:R-:W-:Y:S02]  /*18b0*/  IMAD R5, R20, R5, R22 ;  /* 0x0000000514057224 */ /* 0x000fe400078e0216 */
[----:B------:R-:W-:-:S06]  /*18c0*/  IMAD.U32 R20, RZ, RZ, UR6 ;  /* 0x00000006ff147e24 */ /* 0x000fcc000f8e00ff */
[----:B------:R-:W3:Y:S01]  /*18d0*/  LDG.E.64.CONSTANT R20, desc[UR10][R20.64+-0x8] ;  /* 0xfffff80a14147981 */ /* 0x000ee2000c1e9b00 */
[----:B------:R-:W-:Y:S01]  /*18e0*/  IMAD.IADD R15, R15, 0x1, R5 ;  /* 0x000000010f0f7824 */ /* 0x000fe200078e0205 */
[----:B0-----:R-:W-:-:S04]  /*18f0*/  IADD3 R16, P0, PT, R16, UR16, RZ ;  /* 0x0000001010107c10 */ /* 0x001fc8000ff1e0ff */
[----:B------:R-:W-:Y:S02]  /*1900*/  IADD3.X R17, PT, PT, R17, UR15, RZ, P0, !PT ;  /* 0x0000000f11117c10 */ /* 0x000fe400087fe4ff */
[----:B--2---:R-:W-:Y:S01]  /*1910*/  SHF.R.S32.HI R5, RZ, 0x1f, R6 ;  /* 0x0000001fff057819 */ /* 0x004fe20000011406 */
[-C--:B---3--:R-:W-:Y:S02]  /*1920*/  IMAD R22, R21, R6.reuse, RZ ;  /* 0x0000000615167224 */ /* 0x088fe400078e02ff */
[C---:B------:R-:W-:Y:S02]  /*1930*/  IMAD.WIDE.U32 R14, R20.reuse, R6, R14 ;  /* 0x00000006140e7225 */ /* 0x040fe400078e000e */
[----:B------:R0:W2:Y:S02]  /*1940*/  LDG.E.CONSTANT R6, desc[UR10][R16.64] ;  /* 0x0000000a10067981 */ /* 0x0000a4000c1e9900 */
[----:B------:R-:W-:Y:S01]  /*1950*/  IMAD R5, R20, R5, R22 ;  /* 0x0000000514057224 */ /* 0x000fe200078e0216 */
[----:B------:R-:W-:Y:S01]  /*1960*/  MOV R20, UR6 ;  /* 0x0000000600147c02 */ /* 0x000fe20008000f00 */
[----:B------:R-:W-:-:S06]  /*1970*/  IMAD.U32 R21, RZ, RZ, UR7 ;  /* 0x00000007ff157e24 */ /* 0x000fcc000f8e00ff */
        /* <DEDUP_REMOVED lines=13> */
[----:B0-----:R-:W-:Y:S01]  /*1a50*/  IADD3 R16, P0, PT, R16, UR16, RZ ;  /* 0x0000001010107c10 */ /* 0x001fe2000ff1e0ff */
[----:B------:R-:W-:-:S03]  /*1a60*/  IMAD.U32 R23, RZ, RZ, UR7 ;  /* 0x00000007ff177e24 */ /* 0x000fc6000f8e00ff */
[----:B------:R-:W-:Y:S02]  /*1a70*/  IADD3.X R17, PT, PT, R17, UR15, RZ, P0, !PT ;  /* 0x0000000f11117c10 */ /* 0x000fe400087fe4ff */
[----:B--2---:R-:W-:Y:S01]  /*1a80*/  SHF.R.S32.HI R5, RZ, 0x1f, R6 ;  /* 0x0000001fff057819 */ /* 0x004fe20000011406 */
[----:B---3--:R-:W-:-:S04]  /*1a90*/  IMAD R22, R21, R6, RZ ;  /* 0x0000000615167224 */ /* 0x008fc800078e02ff */
[C---:B------:R-:W-:Y:S01]  /*1aa0*/  IMAD R5, R20.reuse, R5, R22 ;  /* 0x0000000514057224 */ /* 0x040fe200078e0216 */
[----:B------:R-:W-:Y:S01]  /*1ab0*/  MOV R22, UR6 ;  /* 0x0000000600167c02 */ /* 0x000fe20008000f00 */
[----:B------:R-:W-:Y:S02]  /*1ac0*/  IMAD.WIDE.U32 R14, R20, R6, R14 ;  /* 0x00000006140e7225 */ /* 0x000fe400078e000e */
[----:B------:R0:W2:Y:S04]  /*1ad0*/  LDG.E.CONSTANT R6, desc[UR10][R16.64] ;  /* 0x0000000a10067981 */ /* 0x0000a8000c1e9900 */
[----:B------:R-:W3:Y:S01]  /*1ae0*/  LDG.E.64.CONSTANT R22, desc[UR10][R22.64+0x10] ;  /* 0x0000100a16167981 */ /* 0x000ee2000c1e9b00 */
[----:B------:R-:W-:Y:S01]  /*1af0*/  MOV R20, UR6 ;  /* 0x0000000600147c02 */ /* 0x000fe20008000f00 */
[----:B------:R-:W-:Y:S01]  /*1b00*/  IMAD.U32 R21, RZ, RZ, UR7 ;  /* 0x00000007ff157e24 */ /* 0x000fe2000f8e00ff */
[----:B0-----:R-:W-:-:S05]  /*1b10*/  IADD3 R16, P0, PT, R16, UR16, RZ ;  /* 0x0000001010107c10 */ /* 0x001fca000ff1e0ff */
[----:B------:R-:W4:Y:S01]  /*1b20*/  LDG.E.64.CONSTANT R20, desc[UR10][R20.64+0x18] ;  /* 0x0000180a14147981 */ /* 0x000f22000c1e9b00 */
[----:B------:R-:W-:-:S05]  /*1b30*/  IADD3.X R17, PT, PT, R17, UR15, RZ, P0, !PT ;  /* 0x0000000f11117c10 */ /* 0x000fca00087fe4ff */
[----:B------:R-:W5:Y:S01]  /*1b40*/  LDG.E.CONSTANT R16, desc[UR10][R16.64] ;  /* 0x0000000a10107981 */ /* 0x000f62000c1e9900 */
[----:B------:R-:W-:Y:S01]  /*1b50*/  IADD3 R15, PT, PT, R15, R5, RZ ;  /* 0x000000050f0f7210 */ /* 0x000fe20007ffe0ff */
[----:B------:R-:W-:-:S04]  /*1b60*/  UIADD3 UR8, UP1, UPT, UR8, -0x8, URZ ;  /* 0xfffffff808087890 */ /* 0x000fc8000ff3e0ff */
[----:B------:R-:W-:Y:S02]  /*1b70*/  UIADD3.X UR9, UPT, UPT, UR9, -0x1, URZ, UP1, !UPT ;  /* 0xffffffff09097890 */ /* 0x000fe40008ffe4ff */
[----:B------:R-:W-:-:S04]  /*1b80*/  UISETP.NE.U32.AND UP1, UPT, UR8, URZ, UPT ;  /* 0x000000ff0800728c */ /* 0x000fc8000bf25070 */
[----:B------:R-:W-:Y:S02]  /*1b90*/  UISETP.NE.AND.EX UP1, UPT, UR9, URZ, UPT, UP1 ;  /* 0x000000ff0900728c */ /* 0x000fe4000bf25310 */
[----:B------:R-:W-:-:S04]  /*1ba0*/  UIADD3 UR6, UP2, UPT, UR6, 0x40, URZ ;  /* 0x0000004006067890 */ /* 0x000fc8000ff5e0ff */
[----:B------:R-:W-:Y:S01]  /*1bb0*/  UIADD3.X UR7, UPT, UPT, URZ, UR7, URZ, UP2, !UPT ;  /* 0x00000007ff077290 */ /* 0x000fe200097fe4ff */
[----:B--2---:R-:W-:Y:S01]  /*1bc0*/  SHF.R.S32.HI R5, RZ, 0x1f, R6 ;  /* 0x0000001fff057819 */ /* 0x004fe20000011406 */
[-C--:B---3--:R-:W-:Y:S02]  /*1bd0*/  IMAD R28, R23, R6.reuse, RZ ;  /* 0x00000006171c7224 */ /* 0x088fe400078e02ff */
[----:B------:R-:W-:-:S04]  /*1be0*/  IMAD.WIDE.U32 R14, R22, R6, R14 ;  /* 0x00000006160e7225 */ /* 0x000fc800078e000e */
[----:B------:R-:W-:Y:S01]  /*1bf0*/  IMAD R5, R22, R5, R28 ;  /* 0x0000000516057224 */ /* 0x000fe200078e021c */
[----:B------:R-:W-:-:S03]  /*1c00*/  MOV R22, UR18 ;  /* 0x0000001200167c02 */ /* 0x000fc60008000f00 */
[----:B------:R-:W-:Y:S01]  /*1c10*/  IMAD.IADD R15, R15, 0x1, R5 ;  /* 0x000000010f0f7824 */ /* 0x000fe200078e0205 */
[----:B-----5:R-:W-:Y:S01]  /*1c20*/  SHF.R.S32.HI R5, RZ, 0x1f, R16 ;  /* 0x0000001fff057819 */ /* 0x020fe20000011410 */
[-C--:B----4-:R-:W-:Y:S01]  /*1c30*/  IMAD R6, R21, R16.reuse, RZ ;  /* 0x0000001015067224 */ /* 0x090fe200078e02ff */
[----:B------:R-:W-:Y:S01]  /*1c40*/  LEA R27, P0, R22, R27, 0x5 ;  /* 0x0000001b161b7211 */ /* 0x000fe200078028ff */
[----:B------:R-:W-:-:S04]  /*1c50*/  IMAD.WIDE.U32 R14, R20, R16, R14 ;  /* 0x00000010140e7225 */ /* 0x000fc800078e000e */
[----:B------:R-:W-:Y:S01]  /*1c60*/  IMAD R5, R20, R5, R6 ;  /* 0x0000000514057224 */ /* 0x000fe200078e0206 */
[----:B------:R-:W-:-:S03]  /*1c70*/  IADD3.X R25, PT, PT, R25, UR19, RZ, P0, !PT ;  /* 0x0000001319197c10 */ /* 0x000fc600087fe4ff */
[----:B------:R-:W-:Y:S01]  /*1c80*/  IMAD.IADD R6, R15, 0x1, R5 ;  /* 0x000000010f067824 */ /* 0x000fe200078e0205 */
[----:B------:R-:W-:Y:S01]  /*1c90*/  MOV R5, R14 ;  /* 0x0000000e00057202 */ /* 0x000fe20000000f00 */
[----:B------:R-:W-:Y:S06]  /*1ca0*/  BRA.U UP1, `(.L_x_2597) ;  /* 0xfffffff9016c7547 */ /* 0x000fec000b83ffff */
.L_x_2596:
        /* <DEDUP_REMOVED lines=17> */
[C---:B--2---:R-:W-:Y:S02]  /*1dc0*/  LEA R14, P0, R16.reuse, UR18, 0x2 ;  /* 0x00000012100e7c11 */ /* 0x044fe4000f8010ff */
[----:B------:R-:W-:Y:S01]  /*1dd0*/  MOV R22, UR6 ;  /* 0x0000000600167c02 */ /* 0x000fe20008000f00 */
[----:B------:R-:W-:Y:S01]  /*1de0*/  VIADD R15, R17, UR8 ;  /* 0x00000008110f7c36 */ /* 0x000fe20008000000 */
[----:B------:R-:W-:Y:S01]  /*1df0*/  UIMAD.WIDE.U32 UR8, UR16, 0x4, URZ ;  /* 0x00000004100878a5 */ /* 0x000fe2000f8e00ff */
[----:B------:R-:W-:Y:S01]  /*1e00*/  IMAD.U32 R23, RZ, RZ, UR7 ;  /* 0x00000007ff177e24 */ /* 0x000fe2000f8e00ff */
[----:B------:R-:W-:Y:S02]  /*1e10*/  USHF.L.U32 UR6, UR17, 0x2, URZ ;  /* 0x0000000211067899 */ /* 0x000fe400080006ff */
[----:B------:R-:W-:Y:S02]  /*1e20*/  LEA.HI.X R15, R16, UR19, R15, 0x2, P0 ;  /* 0x00000013100f7c11 */ /* 0x000fe400080f140f */
[----:B------:R-:W2:Y:S01]  /*1e30*/  LDG.E.64.CONSTANT R20, desc[UR10][R22.64] ;  /* 0x0000000a16147981 */ /* 0x000ea2000c1e9b00 */
[----:B------:R-:W-:-:S03]  /*1e40*/  UIADD3 UR6, UPT, UPT, UR9, UR6, URZ ;  /* 0x0000000609067290 */ /* 0x000fc6000fffe0ff */
[----:B------:R0:W2:Y:S04]  /*1e50*/  LDG.E.CONSTANT R27, desc[UR10][R14.64] ;  /* 0x0000000a0e1b7981 */ /* 0x0000a8000c1e9900 */
[----:B------:R-:W3:Y:S01]  /*1e60*/  LDG.E.64.CONSTANT R16, desc[UR10][R22.64+0x8] ;  /* 0x0000080a16107981 */ /* 0x000ee2000c1e9b00 */
[----:B0-----:R-:W-:-:S04]  /*1e70*/  IADD3 R14, P0, PT, R14, UR8, RZ ;  /* 0x000000080e0e7c10 */ /* 0x001fc8000ff1e0ff */
[----:B------:R-:W-:-:S05]  /*1e80*/  IADD3.X R15, PT, PT, R15, UR6, RZ, P0, !PT ;  /* 0x000000060f0f7c10 */ /* 0x000fca00087fe4ff */
[----:B------:R0:W4:Y:S01]  /*1e90*/  LDG.E.CONSTANT R25, desc[UR10][R14.64] ;  /* 0x0000000a0e197981 */ /* 0x000122000c1e9900 */
[----:B------:R-:W-:Y:S01]  /*1ea0*/  MOV R28, R5 ;  /* 0x00000005001c7202 */ /* 0x000fe20000000f00 */
[----:B------:R-:W-:Y:S01]  /*1eb0*/  IMAD.MOV.U32 R29, RZ, RZ, R6 ;  /* 0x000000ffff1d7224 */ /* 0x000fe200078e0006 */
[----:B0-----:R-:W-:-:S04]  /*1ec0*/  IADD3 R14, P0, PT, R14, UR8, RZ ;  /* 0x000000080e0e7c10 */ /* 0x001fc8000ff1e0ff */
[----:B------:R-:W-:Y:S01]  /*1ed0*/  IADD3.X R15, PT, PT, R15, UR6, RZ, P0, !PT ;  /* 0x000000060f0f7c10 */ /* 0x000fe200087fe4ff */
[----:B--2---:R-:W-:Y:S01]  /*1ee0*/  IMAD.WIDE.U32 R28, R20, R27, R28 ;  /* 0x0000001b141c7225 */ /* 0x004fe200078e001c */
[----:B------:R-:W-:-:S03]  /*1ef0*/  SHF.R.S32.HI R5, RZ, 0x1f, R27 ;  /* 0x0000001fff057819 */ /* 0x000fc6000001141b */
[----:B------:R-:W-:-:S04]  /*1f00*/  IMAD R27, R21, R27, RZ ;  /* 0x0000001b151b7224 */ /* 0x000fc800078e02ff */
[----:B------:R-:W-:Y:S01]  /*1f10*/  IMAD R5, R20, R5, R27 ;  /* 0x0000000514057224 */ /* 0x000fe200078e021b */
[----:B------:R-:W-:-:S04]  /*1f20*/  IADD3 R20, P0, PT, R14, UR8, RZ ;  /* 0x000000080e147c10 */ /* 0x000fc8000ff1e0ff */
[----:B------:R-:W-:Y:S02]  /*1f30*/  IADD3 R29, PT, PT, R29, R5, RZ ;  /* 0x000000051d1d7210 */ /* 0x000fe40007ffe0ff */
[----:B----4-:R-:W-:Y:S01]  /*1f40*/  SHF.R.S32.HI R5, RZ, 0x1f, R25 ;  /* 0x0000001fff057819 */ /* 0x010fe20000011419 */
[----:B---3--:R-:W-:Y:S01]  /*1f50*/  IMAD R6, R17, R25, RZ ;  /* 0x0000001911067224 */ /* 0x008fe200078e02ff */
[----:B------:R-:W-:-:S03]  /*1f60*/  IADD3.X R21, PT, PT, R15, UR6, RZ, P0, !PT ;  /* 0x000000060f157c10 */ /* 0x000fc600087fe4ff */
[C---:B------:R-:W-:Y:S02]  /*1f70*/  IMAD R5, R16.reuse, R5, R6 ;  /* 0x0000000510057224 */ /* 0x040fe400078e0206 */
[----:B------:R-:W2:Y:S04]  /*1f80*/  LDG.E.CONSTANT R6, desc[UR10][R14.64] ;  /* 0x0000000a0e067981 */ /* 0x000ea8000c1e9900 */
[----:B------:R-:W3:Y:S04]  /*1f90*/  LDG.E.CONSTANT R20, desc[UR10][R20.64] ;  /* 0x0000000a14147981 */ /* 0x000ee8000c1e9900 */
[----:B------:R-:W4:Y:S04]  /*1fa0*/  LDG.E.64.CONSTANT R14, desc[UR10][R22.64+0x10] ;  /* 0x0000100a160e7981 */ /* 0x000f28000c1e9b00 */
[----:B------:R-:W5:Y:S01]  /*1fb0*/  LDG.E.64.CONSTANT R22, desc[UR10][R22.64+0x18] ;  /* 0x0000180a16167981 */ /* 0x000f62000c1e9b00 */
[----:B------:R-:W-:-:S04]  /*1fc0*/  IMAD.WIDE.U32 R16, R16, R25, R28 ;  /* 0x0000001910107225 */ /* 0x000fc800078e001c */
[----:B------:R-:W-:Y:S01]  /*1fd0*/  IMAD.IADD R17, R17, 0x1, R5 ;  /* 0x0000000111117824 */ /* 0x000fe200078e0205 */
[----:B------:R-:W-:-:S04]  /*1fe0*/  UIADD3 UR4, UP1, UPT, UR4, 0x4, URZ ;  /* 0x0000000404047890 */ /* 0x000fc8000ff3e0ff */
[----:B------:R-:W-:Y:S01]  /*1ff0*/  UIADD3.X UR5, UPT, UPT, URZ, UR5, URZ, UP1, !UPT ;  /* 0x00000005ff057290 */ /* 0x000fe20008ffe4ff */
[----:B--2---:R-:W-:Y:S01]  /*2000*/  SHF.R.S32.HI R5, RZ, 0x1f, R6 ;  /* 0x0000001fff057819 */ /* 0x004fe20000011406 */
[-C--:B----4-:R-:W-:Y:S02]  /*2010*/  IMAD R25, R15, R6.reuse, RZ ;  /* 0x000000060f197224 */ /* 0x090fe400078e02ff */
[----:B------:R-:W-:-:S04]  /*2020*/  IMAD.WIDE.U32 R16, R14, R6, R16 ;  /* 0x000000060e107225 */ /* 0x000fc800078e0010 */
[----:B------:R-:W-:Y:S01]  /*2030*/  IMAD R25, R14, R5, R25 ;  /* 0x000000050e197224 */ /* 0x000fe200078e0219 */
[----:B---3--:R-:W-:Y:S01]  /*2040*/  SHF.R.S32.HI R5, RZ, 0x1f, R20 ;  /* 0x0000001fff057819 */ /* 0x008fe20000011414 */
[----:B-----5:R-:W-:-:S03]  /*2050*/  IMAD R6, R23, R20, RZ ;  /* 0x0000001417067224 */ /* 0x020fc600078e02ff */
[----:B------:R-:W-:Y:S01]  /*2060*/  IADD3 R17, PT, PT, R17, R25, RZ ;  /* 0x0000001911117210 */ /* 0x000fe20007ffe0ff */
[C---:B------:R-:W-:Y:S02]  /*2070*/  IMAD R5, R22.reuse, R5, R6 ;  /* 0x0000000516057224 */ /* 0x040fe400078e0206 */
[----:B------:R-:W-:-:S04]  /*2080*/  IMAD.WIDE.U32 R16, R22, R20, R16 ;  /* 0x0000001416107225 */ /* 0x000fc800078e0010 */
[----:B------:R-:W-:Y:S01]  /*2090*/  IMAD.IADD R6, R17, 0x1, R5 ;  /* 0x0000000111067824 */ /* 0x000fe200078e0205 */
[----:B------:R-:W-:-:S07]  /*20a0*/  MOV R5, R16 ;  /* 0x0000001000057202 */ /* 0x000fce0000000f00 */
.L_x_2598:
        /* <DEDUP_REMOVED lines=11> */
[----:B------:R-:W-:Y:S01]  /*2160*/  IMAD.U32 R15, RZ, RZ, UR4 ;  /* 0x00000004ff0f7e24 */ /* 0x000fe2000f8e00ff */
[----:B0-----:R-:W-:Y:S01]  /*2170*/  MOV R25, UR16 ;  /* 0x0000001000197c02 */ /* 0x001fe20008000f00 */
[----:B------:R-:W0:Y:S01]  /*2180*/  LDCU.64 UR14, c[0x0][0x388] ;  /* 0x00007100ff0e77ac */ /* 0x000e220008000a00 */
[----:B------:R-:W-:Y:S02]  /*2190*/  IMAD.MOV.U32 R17, RZ, RZ, R13 ;  /* 0x000000ffff117224 */ /* 0x000fe400078e000d */
[----:B------:R-:W-:Y:S01]  /*21a0*/  IMAD.U32 R23, RZ, RZ, UR16 ;  /* 0x00000010ff177e24 */ /* 0x000fe2000f8e00ff */
[----:B------:R-:W-:Y:S02]  /*21b0*/  UIMAD UR8, UR5, UR16, URZ ;  /* 0x00000010050872a4 */ /* 0x000fe4000f8e02ff */
[----:B------:R-:W-:-:S02]  /*21c0*/  IMAD.WIDE.U32 R16, R15, UR16, R16 ;  /* 0x000000100f107c25 */ /* 0x000fc4000f8e0010 */
[----:B------:R-:W-:Y:S02]  /*21d0*/  UIMAD UR8, UR4, UR17, UR8 ;  /* 0x00000011040872a4 */ /* 0x000fe4000f8e0208 */
[----:B------:R-:W-:Y:S01]  /*21e0*/  IMAD.U32 R27, RZ, RZ, UR17 ;  /* 0x00000011ff1b7e24 */ /* 0x000fe2000f8e00ff */
[----:B-1----:R-:W-:-:S03]  /*21f0*/  ULEA UR6, UP1, UR4, UR6, 0x3 ;  /* 0x0000000604067291 */ /* 0x002fc6000f8218ff */
[----:B------:R-:W-:Y:S01]  /*2200*/  IADD3 R15, PT, PT, R17, UR8, RZ ;  /* 0x00000008110f7c10 */ /* 0x000fe2000fffe0ff */
[----:B------:R-:W-:Y:S01]  /*2210*/  ULEA.HI.X UR7, UR4, UR7, UR5, 0x3, UP1 ;  /* 0x0000000704077291 */ /* 0x000fe200088f1c05 */
[----:B0-----:R-:W-:Y:S01]  /*2220*/  LEA R14, P0, R16, UR14, 0x2 ;  /* 0x0000000e100e7c11 */ /* 0x001fe2000f8010ff */
[----:B------:R-:W-:-:S03]  /*2230*/  IMAD.U32 R20, RZ, RZ, UR6 ;  /* 0x00000006ff147e24 */ /* 0x000fc6000f8e00ff */
[----:B------:R-:W-:Y:S02]  /*2240*/  LEA.HI.X R15, R16, UR15, R15, 0x2, P0 ;  /* 0x0000000f100f7c11 */ /* 0x000fe400080f140f */
[----:B------:R-:W-:Y:S02]  /*2250*/  MOV R21, UR7 ;  /* 0x0000000700157c02 */ /* 0x000fe40008000f00 */
[----:B------:R-:W-:Y:S02]  /*2260*/  LEA R22, P0, R23, R14, 0x2 ;  /* 0x0000000e17167211 */ /* 0x000fe400078010ff */
[----:B------:R-:W2:Y:S04]  /*2270*/  LDG.E.CONSTANT R14, desc[UR10][R14.64] ;  /* 0x0000000a0e0e7981 */ /* 0x000ea8000c1e9900 */
[----:B------:R-:W3:Y:S01]  /*2280*/  LDG.E.64.CONSTANT R16, desc[UR10][R20.64] ;  /* 0x0000000a14107981 */ /* 0x000ee2000c1e9b00 */
[----:B------:R-:W-:-:S05]  /*2290*/  LEA.HI.X R23, R25, R15, R27, 0x2, P0 ;  /* 0x0000000f19177211 */ /* 0x000fca00000f141b */
[----:B------:R0:W4:Y:S04]  /*22a0*/  LDG.E.CONSTANT R25, desc[UR10][R22.64] ;  /* 0x0000000a16197981 */ /* 0x000128000c1e9900 */
[----:B------:R-:W5:Y:S01]  /*22b0*/  LDG.E.64.CONSTANT R20, desc[UR10][R20.64+0x8] ;  /* 0x0000080a14147981 */ /* 0x000f62000c1e9b00 */
[----:B------:R-:W-:-:S04]  /*22c0*/  UIADD3 UR4, UP1, UPT, UR4, 0x2, URZ ;  /* 0x0000000204047890 */ /* 0x000fc8000ff3e0ff */
[----:B------:R-:W-:Y:S01]  /*22d0*/  UIADD3.X UR5, UPT, UPT, URZ, UR5, URZ, UP1, !UPT ;  /* 0x00000005ff057290 */ /* 0x000fe20008ffe4ff */
[----:B0-----:R-:W-:Y:S01]  /*22e0*/  MOV R22, R5 ;  /* 0x0000000500167202 */ /* 0x001fe20000000f00 */
[----:B------:R-:W-:Y:S01]  /*22f0*/  IMAD.MOV.U32 R23, RZ, RZ, R6 ;  /* 0x000000ffff177224 */ /* 0x000fe200078e0006 */
[----:B--2---:R-:W-:Y:S01]  /*2300*/  SHF.R.S32.HI R27, RZ, 0x1f, R14 ;  /* 0x0000001fff1b7819 */ /* 0x004fe2000001140e */
[-C--:B---3--:R-:W-:Y:S02]  /*2310*/  IMAD R17, R17, R14.reuse, RZ ;  /* 0x0000000e11117224 */ /* 0x088fe400078e02ff */
[----:B------:R-:W-:-:S04]  /*2320*/  IMAD.WIDE.U32 R28, R16, R14, R22 ;  /* 0x0000000e101c7225 */ /* 0x000fc800078e0016 */
[----:B------:R-:W-:Y:S01]  /*2330*/  IMAD R17, R16, R27, R17 ;  /* 0x0000001b10117224 */ /* 0x000fe200078e0211 */
[----:B----4-:R-:W-:Y:S01]  /*2340*/  SHF.R.S32.HI R5, RZ, 0x1f, R25 ;  /* 0x0000001fff057819 */ /* 0x010fe20000011419 */
[----:B-----5:R-:W-:-:S03]  /*2350*/  IMAD R6, R21, R25, RZ ;  /* 0x0000001915067224 */ /* 0x020fc600078e02ff */
[----:B------:R-:W-:Y:S01]  /*2360*/  IADD3 R29, PT, PT, R29, R17, RZ ;  /* 0x000000111d1d7210 */ /* 0x000fe20007ffe0ff */
[C---:B------:R-:W-:Y:S02]  /*2370*/  IMAD R5, R20.reuse, R5, R6 ;  /* 0x0000000514057224 */ /* 0x040fe400078e0206 */
[----:B------:R-:W-:-:S04]  /*2380*/  IMAD.WIDE.U32 R20, R20, R25, R28 ;  /* 0x0000001914147225 */ /* 0x000fc800078e001c */
[----:B------:R-:W-:Y:S01]  /*2390*/  IMAD.IADD R6, R21, 0x1, R5 ;  /* 0x0000000115067824 */ /* 0x000fe200078e0205 */
[----:B------:R-:W-:-:S07]  /*23a0*/  MOV R5, R20 ;  /* 0x0000001400057202 */ /* 0x000fce0000000f00 */
.L_x_2599:
        /* <DEDUP_REMOVED lines=15> */
[----:B------:R-:W2:Y:S04]  /*24a0*/  LDG.E.CONSTANT R15, desc[UR10][R14.64] ;  /* 0x0000000a0e0f7981 */ /* 0x000ea8000c1e9900 */
[----:B------:R-:W3:Y:S01]  /*24b0*/  LDG.E.64.CONSTANT R8, desc[UR10][R8.64] ;  /* 0x0000000a08087981 */ /* 0x000ee2000c1e9b00 */
[----:B------:R-:W-:Y:S01]  /*24c0*/  MOV R12, R5 ;  /* 0x00000005000c7202 */ /* 0x000fe20000000f00 */
[----:B------:R-:W-:Y:S01]  /*24d0*/  IMAD.MOV.U32 R13, RZ, RZ, R6 ;  /* 0x000000ffff0d7224 */ /* 0x000fe200078e0006 */
[----:B--2---:R-:W-:Y:S01]  /*24e0*/  SHF.R.S32.HI R17, RZ, 0x1f, R15 ;  /* 0x0000001fff117819 */ /* 0x004fe2000001140f */
[-C--:B---3--:R-:W-:Y:S02]  /*24f0*/  IMAD R16, R9, R15.reuse, RZ ;  /* 0x0000000f09107224 */ /* 0x088fe400078e02ff */
[----:B------:R-:W-:-:S04]  /*2500*/  IMAD.WIDE.U32 R12, R8, R15, R12 ;  /* 0x0000000f080c7225 */ /* 0x000fc800078e000c */
[----:B------:R-:W-:Y:S01]  /*2510*/  IMAD R17, R8, R17, R16 ;  /* 0x0000001108117224 */ /* 0x000fe200078e0210 */
[----:B------:R-:W-:-:S03]  /*2520*/  MOV R5, R12 ;  /* 0x0000000c00057202 */ /* 0x000fc60000000f00 */
[----:B------:R-:W-:-:S07]  /*2530*/  IMAD.IADD R6, R13, 0x1, R17 ;  /* 0x000000010d067824 */ /* 0x000fce00078e0211 */
.L_x_2595:
[----:B0-----:R-:W-:Y:S05]  /*2540*/  BSYNC.RECONVERGENT B0 ;  /* 0x0000000000007941 */ /* 0x001fea0003800200 */
.L_x_2594:
[----:B------:R-:W-:Y:S01]  /*2550*/  UIMAD UR12, UR13, -0x200, UR12 ;  /* 0xfffffe000d0c78a4 */ /* 0x000fe2000f8e020c */
[----:B------:R-:W-:Y:S01]  /*2560*/  IADD3 R8, PT, PT, R0, 0x100, RZ ;  /* 0x0000010000087810 */ /* 0x000fe20007ffe0ff */
[----:B------:R-:W-:Y:S04]  /*2570*/  BSSY.RECONVERGENT B0, `(.L_x_2600) ;  /* 0x0000110000007945 */ /* 0x000fe80003800200 */
[----:B------:R-:W-:-:S13]  /*2580*/  ISETP.GE.AND P0, PT, R8, UR12, PT ;  /* 0x0000000c08007c0c */ /* 0x000fda000bf06270 */
[----:B------:R-:W-:Y:S05]  /*2590*/  @P0 BRA `(.L_x_2601) ;  /* 0x0000001000340947 */ /* 0x000fea0003800000 */
[----:B------:R-:W0:Y:S01]  /*25a0*/  LDCU.64 UR14, c[0x0][0x398] ;  /* 0x00007300ff0e77ac */ /* 0x000e220008000a00 */
[----:B------:R-:W-:Y:S01]  /*25b0*/  HFMA2 R4, -RZ, RZ, 0, 0 ;  /* 0x00000000ff047431 */ /* 0x000fe200000001ff */
        /* <DEDUP_REMOVED lines=10> */
[----:B------:R-:W-:Y:S02]  /*2660*/  IMAD R11, R10, UR7, R3 ;  /* 0x000000070a0b7c24 */ /* 0x000fe4000f8e0203 */
[----:B------:R-:W-:Y:S02]  /*2670*/  IMAD.MOV.U32 R3, RZ, RZ, RZ ;  /* 0x000000ffff037224 */ /* 0x000fe400078e00ff */
[----:B------:R-:W-:Y:S01]  /*2680*/  IMAD.IADD R11, R9, 0x1, R11 ;  /* 0x00000001090b7824 */ /* 0x000fe200078e020b */
[----:B------:R-:W-:Y:S06]  /*2690*/  BRA.U !UP1, `(.L_x_2602) ;  /* 0x0000000509d07547 */ /* 0x000fec000b800000 */
[----:B------:R-:W0:Y:S01]  /*26a0*/  LDCU.64 UR8, c[0x0][0x388] ;  /* 0x00007100ff0877ac */ /* 0x000e220008000a00 */
[----:B------:R-:W-:Y:S01]  /*26b0*/  MOV R3, RZ ;  /* 0x000000ff00037202 */ /* 0x000fe20000000f00 */
[----:B------:R-:W-:Y:S01]  /*26c0*/  IMAD.MOV.U32 R4, RZ, RZ, RZ ;  /* 0x000000ffff047224 */ /* 0x000fe200078e00ff */
        /* <DEDUP_REMOVED lines=12> */
.L_x_2603:
[----:B------:R-:W-:Y:S01]  /*2790*/  MOV R12, UR6 ;  /* 0x00000006000c7c02 */ /* 0x000fe20008000f00 */
[----:B------:R-:W-:Y:S01]  /*27a0*/  IMAD.U32 R13, RZ, RZ, UR7 ;  /* 0x00000007ff0d7e24 */ /* 0x000fe2000f8e00ff */
[----:B------:R-:W-:Y:S01]  /*27b0*/  MOV R14, R23 ;  /* 0x00000017000e7202 */ /* 0x000fe20000000f00 */
[----:B------:R-:W-:-:S04]  /*27c0*/  IMAD.MOV.U32 R15, RZ, RZ, R22 ;  /* 0x000000ffff0f7224 */ /* 0x000fc800078e0016 */
[----:B------:R-:W2:Y:S04]  /*27d0*/  LDG.E.64.CONSTANT R12, desc[UR10][R12.64+-0x20] ;  /* 0xffffe00a0c0c7981 */ /* 0x000ea8000c1e9b00 */
[----:B------:R0:W2:Y:S01]  /*27e0*/  LDG.E.CONSTANT R27, desc[UR10][R14.64] ;  /* 0x0000000a0e1b7981 */ /* 0x0000a2000c1e9900 */
[----:B------:R-:W-:Y:S01]  /*27f0*/  MOV R16, UR6 ;  /* 0x0000000600107c02 */ /* 0x000fe20008000f00 */
[----:B------:R-:W-:Y:S01]  /*2800*/  IMAD.U32 R17, RZ, RZ, UR7 ;  /* 0x00000007ff117e24 */ /* 0x000fe2000f8e00ff */
[----:B------:R-:W-:Y:S01]  /*2810*/  MOV R20, R3 ;  /* 0x0000000300147202 */ /* 0x000fe20000000f00 */
[----:B------:R-:W-:-:S04]  /*2820*/  IMAD.MOV.U32 R21, RZ, RZ, R4 ;  /* 0x000000ffff157224 */ /* 0x000fc800078e0004 */
[----:B------:R-:W3:Y:S01]  /*2830*/  LDG.E.64.CONSTANT R16, desc[UR10][R16.64+-0x18] ;  /* 0xffffe80a10107981 */ /* 0x000ee2000c1e9b00 */
[----:B0-----:R-:W-:-:S04]  /*2840*/  IADD3 R14, P0, PT, R23, UR16, RZ ;  /* 0x00000010170e7c10 */ /* 0x001fc8000ff1e0ff */
[----:B------:R-:W-:-:S05]  /*2850*/  IADD3.X R15, PT, PT, R22, UR15, RZ, P0, !PT ;  /* 0x0000000f160f7c10 */ /* 0x000fca00087fe4ff */
[----:B------:R0:W4:Y:S02]  /*2860*/  LDG.E.CONSTANT R25, desc[UR10][R14.64] ;  /* 0x0000000a0e197981 */ /* 0x000124000c1e9900 */
[----:B0-----:R-:W-:-:S04]  /*2870*/  IADD3 R14, P0, PT, R14, UR16, RZ ;  /* 0x000000100e0e7c10 */ /* 0x001fc8000ff1e0ff */
[----:B------:R-:W-:-:S05]  /*2880*/  IADD3.X R15, PT, PT, R15, UR15, RZ, P0, !PT ;  /* 0x0000000f0f0f7c10 */ /* 0x000fca00087fe4ff */
[----:B------:R0:W5:Y:S01]  /*2890*/  LDG.E.CONSTANT R4, desc[UR10][R14.64] ;  /* 0x0000000a0e047981 */ /* 0x000162000c1e9900 */
[----:B--2---:R-:W-:Y:S01]  /*28a0*/  IMAD.WIDE.U32 R20, R12, R27, R20 ;  /* 0x0000001b0c147225 */ /* 0x004fe200078e0014 */
[----:B------:R-:W-:-:S03]  /*28b0*/  SHF.R.S32.HI R3, RZ, 0x1f, R27 ;  /* 0x0000001fff037819 */ /* 0x000fc6000001141b */
[----:B------:R-:W-:Y:S02]  /*28c0*/  IMAD R27, R13, R27, RZ ;  /* 0x0000001b0d1b7224 */ /* 0x000fe400078e02ff */
[----:B------:R-:W-:Y:S02]  /*28d0*/  IMAD.U32 R13, RZ, RZ, UR7 ;  /* 0x00000007ff0d7e24 */ /* 0x000fe4000f8e00ff */
[----:B------:R-:W-:Y:S01]  /*28e0*/  IMAD R3, R12, R3, R27 ;  /* 0x000000030c037224 */ /* 0x000fe200078e021b */
[----:B------:R-:W-:-:S06]  /*28f0*/  MOV R12, UR6 ;  /* 0x00000006000c7c02 */ /* 0x000fcc0008000f00 */
[----:B------:R-:W2:Y:S01]  /*2900*/  LDG.E.64.CONSTANT R12, desc[UR10][R12.64+-0x10] ;  /* 0xfffff00a0c0c7981 */ /* 0x000ea2000c1e9b00 */
[----:B------:R-:W-:Y:S02]  /*2910*/  IADD3 R21, PT, PT, R21, R3, RZ ;  /* 0x0000000315157210 */ /* 0x000fe40007ffe0ff */
[----:B----4-:R-:W-:Y:S01]  /*2920*/  SHF.R.S32.HI R3, RZ, 0x1f, R25 ;  /* 0x0000001fff037819 */ /* 0x010fe20000011419 */
[----:B---3--:R-:W-:Y:S01]  /*2930*/  IMAD R17, R17, R25, RZ ;  /* 0x0000001911117224 */ /* 0x008fe200078e02ff */
[----:B0-----:R-:W-:-:S03]  /*2940*/  IADD3 R14, P0, PT, R14, UR16, RZ ;  /* 0x000000100e0e7c10 */ /* 0x001fc6000ff1e0ff */
[C---:B------:R-:W-:Y:S02]  /*2950*/  IMAD R3, R16.reuse, R3, R17 ;  /* 0x0000000310037224 */ /* 0x040fe400078e0211 */
[----:B------:R-:W-:Y:S01]  /*2960*/  IMAD.WIDE.U32 R16, R16, R25, R20 ;  /* 0x0000001910107225 */ /* 0x000fe200078e0014 */
[----:B------:R-:W-:Y:S02]  /*2970*/  IADD3.X R15, PT, PT, R15, UR15, RZ, P0, !PT ;  /* 0x0000000f0f0f7c10 */ /* 0x000fe400087fe4ff */
[----:B------:R-:W-:Y:S01]  /*2980*/  MOV R21, UR7 ;  /* 0x0000000700157c02 */ /* 0x000fe20008000f00 */
[----:B------:R-:W-:Y:S02]  /*2990*/  IMAD.U32 R20, RZ, RZ, UR6 ;  /* 0x00000006ff147e24 */ /* 0x000fe4000f8e00ff */
[----:B------:R-:W-:Y:S01]  /*29a0*/  IMAD.IADD R17, R17, 0x1, R3 ;  /* 0x0000000111117824 */ /* 0x000fe200078e0203 */
[----:B------:R0:W3:Y:S04]  /*29b0*/  LDG.E.CONSTANT R25, desc[UR10][R14.64] ;  /* 0x0000000a0e197981 */ /* 0x0000e8000c1e9900 */
[----:B------:R-:W4:Y:S01]  /*29c0*/  LDG.E.64.CONSTANT R20, desc[UR10][R20.64+-0x8] ;  /* 0xfffff80a14147981 */ /* 0x000f22000c1e9b00 */
[----:B-----5:R-:W-:-:S02]  /*29d0*/  SHF.R.S32.HI R3, RZ, 0x1f, R4 ;  /* 0x0000001fff037819 */ /* 0x020fc40000011404 */
[----:B0-----:R-:W-:-:S04]  /*29e0*/  IADD3 R14, P0, PT, R14, UR16, RZ ;  /* 0x000000100e0e7c10 */ /* 0x001fc8000ff1e0ff */
[----:B------:R-:W-:Y:S01]  /*29f0*/  IADD3.X R15, PT, PT, R15, UR15, RZ, P0, !PT ;  /* 0x0000000f0f0f7c10 */ /* 0x000fe200087fe4ff */
[----:B--2---:R-:W-:-:S04]  /*2a00*/  IMAD R13, R13, R4, RZ ;  /* 0x000000040d0d7224 */ /* 0x004fc800078e02ff */
[C---:B------:R-:W-:Y:S02]  /*2a10*/  IMAD R3, R12.reuse, R3, R13 ;  /* 0x000000030c037224 */ /* 0x040fe400078e020d */
[----:B------:R-:W-:Y:S01]  /*2a20*/  IMAD.WIDE.U32 R12, R12, R4, R16 ;  /* 0x000000040c0c7225 */ /* 0x000fe200078e0010 */
[----:B------:R-:W-:Y:S01]  /*2a30*/  MOV R16, UR6 ;  /* 0x0000000600107c02 */ /* 0x000fe20008000f00 */
[----:B------:R0:W2:Y:S02]  /*2a40*/  LDG.E.CONSTANT R4, desc[UR10][R14.64] ;  /* 0x0000000a0e047981 */ /* 0x0000a4000c1e9900 */
[----:B------:R-:W-:-:S06]  /*2a50*/  IMAD.U32 R17, RZ, RZ, UR7 ;  /* 0x00000007ff117e24 */ /* 0x000fcc000f8e00ff */
[----:B------:R-:W5:Y:S01]  /*2a60*/  LDG.E.64.CONSTANT R16, desc[UR10][R16.64] ;  /* 0x0000000a10107981 */ /* 0x000f62000c1e9b00 */
[----:B------:R-:W-:Y:S02]  /*2a70*/  IADD3 R13, PT, PT, R13, R3, RZ ;  /* 0x000000030d0d7210 */ /* 0x000fe40007ffe0ff */
[----:B---3--:R-:W-:Y:S02]  /*2a80*/  SHF.R.S32.HI R3, RZ, 0x1f, R25 ;  /* 0x0000001fff037819 */ /* 0x008fe40000011419 */
[----:B0-----:R-:W-:Y:S01]  /*2a90*/  IADD3 R14, P0, PT, R14, UR16, RZ ;  /* 0x000000100e0e7c10 */ /* 0x001fe2000ff1e0ff */
[-C--:B----4-:R-:W-:Y:S02]  /*2aa0*/  IMAD R21, R21, R25.reuse, RZ ;  /* 0x0000001915157224 */ /* 0x090fe400078e02ff */
[----:B------:R-:W-:Y:S01]  /*2ab0*/  IMAD.WIDE.U32 R12, R20, R25, R12 ;  /* 0x00000019140c7225 */ /* 0x000fe200078e000c */
[----:B------:R-:W-:-:S03]  /*2ac0*/  IADD3.X R15, PT, PT, R15, UR15, RZ, P0, !PT ;  /* 0x0000000f0f0f7c10 */ /* 0x000fc600087fe4ff */
[----:B------:R-:W-:Y:S01]  /*2ad0*/  IMAD R3, R20, R3, R21 ;  /* 0x0000000314037224 */ /* 0x000fe200078e0215 */
[----:B------:R-:W-:Y:S01]  /*2ae0*/  MOV R21, UR7 ;  /* 0x0000000700157c02 */ /* 0x000fe20008000f00 */
[----:B------:R-:W-:Y:S01]  /*2af0*/  IMAD.U32 R20, RZ, RZ, UR6 ;  /* 0x00000006ff147e24 */ /* 0x000fe2000f8e00ff */
[----:B------:R0:W3:Y:S01]  /*2b00*/  LDG.E.CONSTANT R25, desc[UR10][R14.64] ;  /* 0x0000000a0e197981 */ /* 0x0000e2000c1e9900 */
[----:B------:R-:W-:-:S04]  /*2b10*/  IMAD.IADD R13, R13, 0x1, R3 ;  /* 0x000000010d0d7824 */ /* 0x000fc800078e0203 */
[----:B------:R-:W3:Y:S01]  /*2b20*/  LDG.E.64.CONSTANT R20, desc[UR10][R20.64+0x8] ;  /* 0x0000080a14147981 */ /* 0x000ee2000c1e9b00 */
[----:B0-----:R-:W-:-:S04]  /*2b30*/  IADD3 R14, P0, PT, R14, UR16, RZ ;  /* 0x000000100e0e7c10 */ /* 0x001fc8000ff1e0ff */
[----:B------:R-:W-:Y:S02]  /*2b40*/  IADD3.X R15, PT, PT, R15, UR15, RZ, P0, !PT ;  /* 0x0000000f0f0f7c10 */ /* 0x000fe400087fe4ff */
[----:B------:R-:W-:-:S04]  /*2b50*/  IADD3 R28, P0, PT, R14, UR16, RZ ;  /* 0x000000100e1c7c10 */ /* 0x000fc8000ff1e0ff */
[----:B------:R-:W-:-:S05]  /*2b60*/  IADD3.X R29, PT, PT, R15, UR15, RZ, P0, !PT ;  /* 0x0000000f0f1d7c10 */ /* 0x000fca00087fe4ff */
[----:B------:R-:W4:Y:S01]  /*2b70*/  LDG.E.CONSTANT R28, desc[UR10][R28.64] ;  /* 0x0000000a1c1c7981 */ /* 0x000f22000c1e9900 */
[----:B--2---:R-:W-:Y:S01]  /*2b80*/  SHF.R.S32.HI R3, RZ, 0x1f, R4 ;  /* 0x0000001fff037819 */ /* 0x004fe20000011404 */
[-C--:B-----5:R-:W-:Y:S02]  /*2b90*/  IMAD R17, R17, R4.reuse, RZ ;  /* 0x0000000411117224 */ /* 0x0a0fe400078e02ff */
[C---:B------:R-:W-:Y:S02]  /*2ba0*/  IMAD.WIDE.U32 R12, R16.reuse, R4, R12 ;  /* 0x00000004100c7225 */ /* 0x040fe400078e000c */
[----:B------:R0:W2:Y:S02]  /*2bb0*/  LDG.E.CONSTANT R4, desc[UR10][R14.64] ;  /* 0x0000000a0e047981 */ /* 0x0000a4000c1e9900 */
[----:B------:R-:W-:Y:S01]  /*2bc0*/  IMAD R3, R16, R3, R17 ;  /* 0x0000000310037224 */ /* 0x000fe200078e0211 */
[----:B------:R-:W-:Y:S01]  /*2bd0*/  MOV R16, UR6 ;  /* 0x0000000600107c02 */ /* 0x000fe20008000f00 */
[----:B------:R-:W-:-:S06]  /*2be0*/  IMAD.U32 R17, RZ, RZ, UR7 ;  /* 0x00000007ff117e24 */ /* 0x000fcc000f8e00ff */
[----:B------:R-:W5:Y:S01]  /*2bf0*/  LDG.E.64.CONSTANT R16, desc[UR10][R16.64+0x10] ;  /* 0x0000100a10107981 */ /* 0x000f62000c1e9b00 */
[----:B0-----:R-:W-:Y:S01]  /*2c00*/  IMAD.U32 R14, RZ, RZ, UR6 ;  /* 0x00000006ff0e7e24 */ /* 0x001fe2000f8e00ff */
[----:B------:R-:W-:-:S06]  /*2c10*/  MOV R15, UR7 ;  /* 0x00000007000f7c02 */ /* 0x000fcc0008000f00 */
[----:B------:R-:W4:Y:S01]  /*2c20*/  LDG.E.64.CONSTANT R14, desc[UR10][R14.64+0x18] ;  /* 0x0000180a0e0e7981 */ /* 0x000f22000c1e9b00 */
[----:B------:R-:W-:Y:S01]  /*2c30*/  IADD3 R13, PT, PT, R13, R3, RZ ;  /* 0x000000030d0d7210 */ /* 0x000fe20007ffe0ff */
[-C--:B---3--:R-:W-:Y:S01]  /*2c40*/  IMAD R21, R21, R25.reuse, RZ ;  /* 0x0000001915157224 */ /* 0x088fe200078e02ff */
[----:B------:R-:W-:Y:S01]  /*2c50*/  SHF.R.S32.HI R3, RZ, 0x1f, R25 ;  /* 0x0000001fff037819 */ /* 0x000fe20000011419 */
[----:B------:R-:W-:-:S04]  /*2c60*/  IMAD.WIDE.U32 R12, R20, R25, R12 ;  /* 0x00000019140c7225 */ /* 0x000fc800078e000c */
[----:B------:R-:W-:Y:S01]  /*2c70*/  IMAD R3, R20, R3, R21 ;  /* 0x0000000314037224 */ /* 0x000fe200078e0215 */
[----:B------:R-:W-:-:S03]  /*2c80*/  UIADD3 UR8, UP1, UPT, UR8, -0x8, URZ ;  /* 0xfffffff808087890 */ /* 0x000fc6000ff3e0ff */
[----:B------:R-:W-:Y:S01]  /*2c90*/  IMAD.IADD R13, R13, 0x1, R3 ;  /* 0x000000010d0d7824 */ /* 0x000fe200078e0203 */
[----:B------:R-:W-:Y:S02]  /*2ca0*/  UIADD3.X UR9, UPT, UPT, UR9, -0x1, URZ, UP1, !UPT ;  /* 0xffffffff09097890 */ /* 0x000fe40008ffe4ff */
[----:B------:R-:W-:-:S04]  /*2cb0*/  UISETP.NE.U32.AND UP1, UPT, UR8, URZ, UPT ;  /* 0x000000ff0800728c */ /* 0x000fc8000bf25070 */
[----:B------:R-:W-:Y:S02]  /*2cc0*/  UISETP.NE.AND.EX UP1, UPT, UR9, URZ, UPT, UP1 ;  /* 0x000000ff0900728c */ /* 0x000fe4000bf25310 */
[----:B------:R-:W-:-:S04]  /*2cd0*/  UIADD3 UR6, UP2, UPT, UR6, 0x40, URZ ;  /* 0x0000004006067890 */ /* 0x000fc8000ff5e0ff */
[----:B------:R-:W-:Y:S01]  /*2ce0*/  UIADD3.X UR7, UPT, UPT, URZ, UR7, URZ, UP2, !UPT ;  /* 0x00000007ff077290 */ /* 0x000fe200097fe4ff */
[----:B--2---:R-:W-:Y:S01]  /*2cf0*/  SHF.R.S32.HI R3, RZ, 0x1f, R4 ;  /* 0x0000001fff037819 */ /* 0x004fe20000011404 */
[-C--:B-----5:R-:W-:Y:S02]  /*2d00*/  IMAD R17, R17, R4.reuse, RZ ;  /* 0x0000000411117224 */ /* 0x0a0fe400078e02ff */
[----:B------:R-:W-:-:S04]  /*2d10*/  IMAD.WIDE.U32 R12, R16, R4, R12 ;  /* 0x00000004100c7225 */ /* 0x000fc800078e000c */
[----:B------:R-:W-:Y:S02]  /*2d20*/  IMAD R3, R16, R3, R17 ;  /* 0x0000000310037224 */ /* 0x000fe400078e0211 */
[----:B----4-:R-:W-:-:S03]  /*2d30*/  IMAD R4, R15, R28, RZ ;  /* 0x0000001c0f047224 */ /* 0x010fc600078e02ff */
[----:B------:R-:W-:Y:S02]  /*2d40*/  IADD3 R13, PT, PT, R13, R3, RZ ;  /* 0x000000030d0d7210 */ /* 0x000fe40007ffe0ff */
[----:B------:R-:W-:Y:S01]  /*2d50*/  SHF.R.S32.HI R3, RZ, 0x1f, R28 ;  /* 0x0000001fff037819 */ /* 0x000fe2000001141c */
[----:B------:R-:W-:Y:S02]  /*2d60*/  IMAD.U32 R16, RZ, RZ, UR18 ;  /* 0x00000012ff107e24 */ /* 0x000fe4000f8e00ff */
[----:B------:R-:W-:-:S04]  /*2d70*/  IMAD.WIDE.U32 R12, R14, R28, R12 ;  /* 0x0000001c0e0c7225 */ /* 0x000fc800078e000c */
[----:B------:R-:W-:Y:S01]  /*2d80*/  IMAD R3, R14, R3, R4 ;  /* 0x000000030e037224 */ /* 0x000fe200078e0204 */
[----:B------:R-:W-:-:S04]  /*2d90*/  LEA R23, P0, R16, R23, 0x5 ;  /* 0x0000001710177211 */ /* 0x000fc800078028ff */
[----:B------:R-:W-:Y:S01]  /*2da0*/  IADD3 R4, PT, PT, R13, R3, RZ ;  /* 0x000000030d047210 */ /* 0x000fe20007ffe0ff */
[----:B------:R-:W-:Y:S01]  /*2db0*/  IMAD.MOV.U32 R3, RZ, RZ, R12 ;  /* 0x000000ffff037224 */ /* 0x000fe200078e000c */
[----:B------:R-:W-:Y:S01]  /*2dc0*/  IADD3.X R22, PT, PT, R22, UR19, RZ, P0, !PT ;  /* 0x0000001316167c10 */ /* 0x000fe200087fe4ff */
[----:B------:R-:W-:Y:S06]  /*2dd0*/  BRA.U UP1, `(.L_x_2603) ;  /* 0xfffffff9016c7547 */ /* 0x000fec000b83ffff */
.L_x_2602:
        /* <DEDUP_REMOVED lines=11> */
[----:B------:R-:W2:Y:S03]  /*2e90*/  LDCU.64 UR18, c[0x0][0x388] ;  /* 0x00007100ff1277ac */ /* 0x000ea60008000a00 */
[----:B0-----:R-:W-:Y:S01]  /*2ea0*/  IMAD.WIDE.U32 R12, R13, UR16, R10 ;  /* 0x000000100d0c7c25 */ /* 0x001fe2000f8e000a */
[----:B------:R-:W-:Y:S02]  /*2eb0*/  UIMAD UR7, UR5, UR16, URZ ;  /* 0x00000010050772a4 */ /* 0x000fe4000f8e02ff */
[----:B-1----:R-:W-:Y:S02]  /*2ec0*/  ULEA UR6, UP1, UR4, UR8, 0x3 ;  /* 0x0000000804067291 */ /* 0x002fe4000f8218ff */
[----:B------:R-:W-:-:S02]  /*2ed0*/  UIMAD UR8, UR4, UR17, UR7 ;  /* 0x00000011040872a4 */ /* 0x000fc4000f8e0207 */
[----:B------:R-:W-:Y:S01]  /*2ee0*/  ULEA.HI.X UR7, UR4, UR9, UR5, 0x3, UP1 ;  /* 0x0000000904077291 */ /* 0x000fe200088f1c05 */
[C---:B--2---:R-:W-:Y:S01]  /*2ef0*/  LEA R14, P0, R12.reuse, UR18, 0x2 ;  /* 0x000000120c0e7c11 */ /* 0x044fe2000f8010ff */
[----:B------:R-:W-:Y:S02]  /*2f00*/  IMAD.U32 R16, RZ, RZ, UR6 ;  /* 0x00000006ff107e24 */ /* 0x000fe4000f8e00ff */
[----:B------:R-:W-:Y:S02]  /*2f10*/  IADD3 R13, PT, PT, R13, UR8, RZ ;  /* 0x000000080d0d7c10 */ /* 0x000fe4000fffe0ff */
[----:B------:R-:W-:Y:S02]  /*2f20*/  MOV R17, UR7 ;  /* 0x0000000700117c02 */ /* 0x000fe40008000f00 */
[----:B------:R-:W-:-:S03]  /*2f30*/  LEA.HI.X R15, R12, UR19, R13, 0x2, P0 ;  /* 0x000000130c0f7c11 */ /* 0x000fc600080f140d */
[----:B------:R-:W2:Y:S04]  /*2f40*/  LDG.E.64.CONSTANT R12, desc[UR10][R16.64] ;  /* 0x0000000a100c7981 */ /* 0x000ea8000c1e9b00 */
[----:B------:R0:W3:Y:S01]  /*2f50*/  LDG.E.CONSTANT R27, desc[UR10][R14.64] ;  /* 0x0000000a0e1b7981 */ /* 0x0000e2000c1e9900 */
[----:B------:R-:W-:Y:S02]  /*2f60*/  UIMAD.WIDE.U32 UR8, UR16, 0x4, URZ ;  /* 0x00000004100878a5 */ /* 0x000fe4000f8e00ff */
[----:B------:R-:W-:Y:S01]  /*2f70*/  USHF.L.U32 UR6, UR17, 0x2, URZ ;  /* 0x0000000211067899 */ /* 0x000fe200080006ff */
[----:B------:R-:W4:Y:S03]  /*2f80*/  LDG.E.64.CONSTANT R22, desc[UR10][R16.64+0x8] ;  /* 0x0000080a10167981 */ /* 0x000f26000c1e9b00 */
[----:B------:R-:W-:Y:S01]  /*2f90*/  UIADD3 UR6, UPT, UPT, UR9, UR6, URZ ;  /* 0x0000000609067290 */ /* 0x000fe2000fffe0ff */
[----:B------:R-:W-:Y:S01]  /*2fa0*/  IMAD.MOV.U32 R20, RZ, RZ, R3 ;  /* 0x000000ffff147224 */ /* 0x000fe200078e0003 */
[----:B------:R-:W-:Y:S01]  /*2fb0*/  MOV R21, R4 ;  /* 0x0000000400157202 */ /* 0x000fe20000000f00 */
[----:B------:R-:W5:Y:S01]  /*2fc0*/  LDG.E.64.CONSTANT R28, desc[UR10][R16.64+0x10] ;  /* 0x0000100a101c7981 */ /* 0x000f62000c1e9b00 */
[----:B0-----:R-:W-:-:S04]  /*2fd0*/  IADD3 R14, P0, PT, R14, UR8, RZ ;  /* 0x000000080e0e7c10 */ /* 0x001fc8000ff1e0ff */
[----:B------:R-:W-:-:S05]  /*2fe0*/  IADD3.X R15, PT, PT, R15, UR6, RZ, P0, !PT ;  /* 0x000000060f0f7c10 */ /* 0x000fca00087fe4ff */
[----:B------:R0:W4:Y:S04]  /*2ff0*/  LDG.E.CONSTANT R25, desc[UR10][R14.64] ;  /* 0x0000000a0e197981 */ /* 0x000128000c1e9900 */
[----:B------:R-:W5:Y:S01]  /*3000*/  LDG.E.64.CONSTANT R16, desc[UR10][R16.64+0x18] ;  /* 0x0000180a10107981 */ /* 0x000f62000c1e9b00 */
[----:B0-----:R-:W-:-:S04]  /*3010*/  IADD3 R14, P0, PT, R14, UR8, RZ ;  /* 0x000000080e0e7c10 */ /* 0x001fc8000ff1e0ff */
[----:B------:R-:W-:Y:S02]  /*3020*/  IADD3.X R15, PT, PT, R15, UR6, RZ, P0, !PT ;  /* 0x000000060f0f7c10 */ /* 0x000fe400087fe4ff */
[----:B---3--:R-:W-:Y:S01]  /*3030*/  SHF.R.S32.HI R3, RZ, 0x1f, R27 ;  /* 0x0000001fff037819 */ /* 0x008fe2000001141b */
[-C--:B--2---:R-:W-:Y:S02]  /*3040*/  IMAD R4, R13, R27.reuse, RZ ;  /* 0x0000001b0d047224 */ /* 0x084fe400078e02ff */
[----:B------:R-:W-:-:S04]  /*3050*/  IMAD.WIDE.U32 R20, R12, R27, R20 ;  /* 0x0000001b0c147225 */ /* 0x000fc800078e0014 */
[----:B------:R-:W-:Y:S01]  /*3060*/  IMAD R4, R12, R3, R4 ;  /* 0x000000030c047224 */ /* 0x000fe200078e0204 */
[----:B------:R-:W-:Y:S01]  /*3070*/  IADD3 R12, P0, PT, R14, UR8, RZ ;  /* 0x000000080e0c7c10 */ /* 0x000fe2000ff1e0ff */
[----:B------:R0:W2:Y:S03]  /*3080*/  LDG.E.CONSTANT R3, desc[UR10][R14.64] ;  /* 0x0000000a0e037981 */ /* 0x0000a6000c1e9900 */
[----:B------:R-:W-:-:S05]  /*3090*/  IADD3.X R13, PT, PT, R15, UR6, RZ, P0, !PT ;  /* 0x000000060f0d7c10 */ /* 0x000fca00087fe4ff */
[----:B------:R-:W3:Y:S01]  /*30a0*/  LDG.E.CONSTANT R12, desc[UR10][R12.64] ;  /* 0x0000000a0c0c7981 */ /* 0x000ee2000c1e9900 */
[----:B------:R-:W-:Y:S01]  /*30b0*/  IMAD.IADD R21, R21, 0x1, R4 ;  /* 0x0000000115157824 */ /* 0x000fe200078e0204 */
[----:B----4-:R-:W-:Y:S01]  /*30c0*/  SHF.R.S32.HI R27, RZ, 0x1f, R25 ;  /* 0x0000001fff1b7819 */ /* 0x010fe20000011419 */
[-C--:B------:R-:W-:Y:S02]  /*30d0*/  IMAD R4, R23, R25.reuse, RZ ;  /* 0x0000001917047224 */ /* 0x080fe400078e02ff */
[----:B0-----:R-:W-:-:S04]  /*30e0*/  IMAD.WIDE.U32 R14, R22, R25, R20 ;  /* 0x00000019160e7225 */ /* 0x001fc800078e0014 */
[----:B------:R-:W-:-:S05]  /*30f0*/  IMAD R27, R22, R27, R4 ;  /* 0x0000001b161b7224 */ /* 0x000fca00078e0204 */
[----:B------:R-:W-:Y:S01]  /*3100*/  IADD3 R15, PT, PT, R15, R27, RZ ;  /* 0x0000001b0f0f7210 */ /* 0x000fe20007ffe0ff */
[----:B------:R-:W-:-:S04]  /*3110*/  UIADD3 UR4, UP1, UPT, UR4, 0x4, URZ ;  /* 0x0000000404047890 */ /* 0x000fc8000ff3e0ff */
[----:B------:R-:W-:Y:S01]  /*3120*/  UIADD3.X UR5, UPT, UPT, URZ, UR5, URZ, UP1, !UPT ;  /* 0x00000005ff057290 */ /* 0x000fe20008ffe4ff */
[----:B--2---:R-:W-:Y:S01]  /*3130*/  SHF.R.S32.HI R21, RZ, 0x1f, R3 ;  /* 0x0000001fff157819 */ /* 0x004fe20000011403 */
[-C--:B-----5:R-:W-:Y:S02]  /*3140*/  IMAD R4, R29, R3.reuse, RZ ;  /* 0x000000031d047224 */ /* 0x0a0fe400078e02ff */
[----:B------:R-:W-:-:S04]  /*3150*/  IMAD.WIDE.U32 R14, R28, R3, R14 ;  /* 0x000000031c0e7225 */ /* 0x000fc800078e000e */
[----:B------:R-:W-:Y:S01]  /*3160*/  IMAD R21, R28, R21, R4 ;  /* 0x000000151c157224 */ /* 0x000fe200078e0204 */
[----:B---3--:R-:W-:Y:S01]  /*3170*/  SHF.R.S32.HI R3, RZ, 0x1f, R12 ;  /* 0x0000001fff037819 */ /* 0x008fe2000001140c */
[-C--:B------:R-:W-:Y:S02]  /*3180*/  IMAD R4, R17, R12.reuse, RZ ;  /* 0x0000000c11047224 */ /* 0x080fe400078e02ff */
[----:B------:R-:W-:Y:S02]  /*3190*/  IMAD.IADD R15, R15, 0x1, R21 ;  /* 0x000000010f0f7824 */ /* 0x000fe400078e0215 */
[C---:B------:R-:W-:Y:S02]  /*31a0*/  IMAD R3, R16.reuse, R3, R4 ;  /* 0x0000000310037224 */ /* 0x040fe400078e0204 */
[----:B------:R-:W-:-:S05]  /*31b0*/  IMAD.WIDE.U32 R12, R16, R12, R14 ;  /* 0x0000000c100c7225 */ /* 0x000fca00078e000e */
[----:B------:R-:W-:Y:S01]  /*31c0*/  IADD3 R4, PT, PT, R13, R3, RZ ;  /* 0x000000030d047210 */ /* 0x000fe20007ffe0ff */
[----:B------:R-:W-:-:S07]  /*31d0*/  IMAD.MOV.U32 R3, RZ, RZ, R12 ;  /* 0x000000ffff037224 */ /* 0x000fce00078e000c */
.L_x_2604:
        /* <DEDUP_REMOVED lines=21> */
[----:B------:R-:W-:Y:S01]  /*3330*/  VIADD R13, R15, UR8 ;  /* 0x000000080f0d7c36 */ /* 0x000fe20008000000 */
[----:B------:R-:W-:Y:S01]  /*3340*/  ULEA.HI.X UR7, UR4, UR7, UR5, 0x3, UP1 ;  /* 0x0000000704077291 */ /* 0x000fe200088f1c05 */
[C---:B--2---:R-:W-:Y:S02]  /*3350*/  LEA R12, P0, R14.reuse, UR14, 0x2 ;  /* 0x0000000e0e0c7c11 */ /* 0x044fe4000f8010ff */
[----:B------:R-:W-:Y:S02]  /*3360*/  MOV R16, UR6 ;  /* 0x0000000600107c02 */ /* 0x000fe40008000f00 */
[----:B------:R-:W-:Y:S01]  /*3370*/  LEA.HI.X R13, R14, UR15, R13, 0x2, P0 ;  /* 0x0000000f0e0d7c11 */ /* 0x000fe200080f140d */
[----:B------:R-:W-:Y:S01]  /*3380*/  IMAD.U32 R17, RZ, RZ, UR7 ;  /* 0x00000007ff117e24 */ /* 0x000fe2000f8e00ff */
[----:B------:R-:W-:-:S03]  /*3390*/  LEA R20, P0, R21, R12, 0x2 ;  /* 0x0000000c15147211 */ /* 0x000fc600078010ff */
[----:B------:R0:W2:Y:S01]  /*33a0*/  LDG.E.CONSTANT R29, desc[UR10][R12.64] ;  /* 0x0000000a0c1d7981 */ /* 0x0000a2000c1e9900 */
[----:B------:R-:W-:-:S03]  /*33b0*/  LEA.HI.X R21, R23, R13, R22, 0x2, P0 ;  /* 0x0000000d17157211 */ /* 0x000fc600000f1416 */
[----:B------:R-:W3:Y:S04]  /*33c0*/  LDG.E.64.CONSTANT R14, desc[UR10][R16.64] ;  /* 0x0000000a100e7981 */ /* 0x000ee8000c1e9b00 */
[----:B------:R-:W4:Y:S04]  /*33d0*/  LDG.E.CONSTANT R21, desc[UR10][R20.64] ;  /* 0x0000000a14157981 */ /* 0x000f28000c1e9900 */
        /* <DEDUP_REMOVED lines=16> */
.L_x_2605:
        /* <DEDUP_REMOVED lines=17> */
[----:B------:R-:W-:Y:S01]  /*35f0*/  MOV R11, R4 ;  /* 0x00000004000b7202 */ /* 0x000fe20000000f00 */
[----:B------:R-:W-:Y:S01]  /*3600*/  IMAD.MOV.U32 R10, RZ, RZ, R3 ;  /* 0x000000ffff0a7224 */ /* 0x000fe200078e0003 */
[----:B--2---:R-:W-:Y:S01]  /*3610*/  SHF.R.S32.HI R15, RZ, 0x1f, R13 ;  /* 0x0000001fff0f7819 */ /* 0x004fe2000001140d */
[-C--:B---3--:R-:W-:Y:S02]  /*3620*/  IMAD R14, R9, R13.reuse, RZ ;  /* 0x0000000d090e7224 */ /* 0x088fe400078e02ff */
[----:B------:R-:W-:-:S04]  /*3630*/  IMAD.WIDE.U32 R10, R8, R13, R10 ;  /* 0x0000000d080a7225 */ /* 0x000fc800078e000a */
[----:B------:R-:W-:Y:S02]  /*3640*/  IMAD R15, R8, R15, R14 ;  /* 0x0000000f080f7224 */ /* 0x000fe400078e020e */
[----:B------:R-:W-:-:S03]  /*3650*/  IMAD.MOV.U32 R3, RZ, RZ, R10 ;  /* 0x000000ffff037224 */ /* 0x000fc600078e000a */
[----:B------:R-:W-:-:S07]  /*3660*/  IADD3 R4, PT, PT, R11, R15, RZ ;  /* 0x0000000f0b047210 */ /* 0x000fce0007ffe0ff */
.L_x_2601:
[----:B0-----:R-:W-:Y:S05]  /*3670*/  BSYNC.RECONVERGENT B0 ;  /* 0x0000000000007941 */ /* 0x001fea0003800200 */
.L_x_2600:
[----:B------:R-:W-:Y:S01]  /*3680*/  VIADD R8, R0, 0x180 ;  /* 0x0000018000087836 */ /* 0x000fe20000000000 */
[----:B------:R-:W-:Y:S04]  /*3690*/  BSSY.RECONVERGENT B0, `(.L_x_2587) ;  /* 0x000010a000007945 */ /* 0x000fe80003800200 */
[----:B------:R-:W-:-:S13]  /*36a0*/  ISETP.GE.AND P0, PT, R8, UR12, PT ;  /* 0x0000000c08007c0c */ /* 0x000fda000bf06270 */
[----:B------:R-:W-:Y:S05]  /*36b0*/  @P0 BRA `(.L_x_2606) ;  /* 0x00000010001c0947 */ /* 0x000fea0003800000 */
[----:B------:R-:W0:Y:S01]  /*36c0*/  LDCU.64 UR14, c[0x0][0x398] ;  /* 0x00007300ff0e77ac */ /* 0x000e220008000a00 */
[----:B------:R-:W-:Y:S02]  /*36d0*/  HFMA2 R26, -RZ, RZ, 0, 0 ;  /* 0x00000000ff1a7431 */ /* 0x000fe400000001ff */
        /* <DEDUP_REMOVED lines=29> */
.L_x_2608:
[----:B------:R-:W-:Y:S01]  /*38b0*/  IMAD.U32 R18, RZ, RZ, UR6 ;  /* 0x00000006ff127e24 */ /* 0x000fe2000f8e00ff */
[----:B------:R-:W-:Y:S01]  /*38c0*/  MOV R19, UR7 ;  /* 0x0000000700137c02 */ /* 0x000fe20008000f00 */
[----:B------:R-:W-:Y:S01]  /*38d0*/  IMAD.MOV.U32 R12, RZ, RZ, R21 ;  /* 0x000000ffff0c7224 */ /* 0x000fe200078e0015 */
[----:B------:R-:W-:Y:S02]  /*38e0*/  MOV R13, R20 ;  /* 0x00000014000d7202 */ /* 0x000fe40000000f00 */
[----:B------:R-:W-:Y:S02]  /*38f0*/  IADD3 R14, P0, PT, R21, UR15, RZ ;  /* 0x0000000f150e7c10 */ /* 0x000fe4000ff1e0ff */
[----:B------:R-:W2:Y:S02]  /*3900*/  LDG.E.64.CONSTANT R18, desc[UR10][R18.64+-0x20] ;  /* 0xffffe00a12127981 */ /* 0x000ea4000c1e9b00 */
[----:B------:R-:W-:Y:S02]  /*3910*/  IADD3.X R15, PT, PT, R20, UR12, RZ, P0, !PT ;  /* 0x0000000c140f7c10 */ /* 0x000fe400087fe4ff */
[----:B------:R0:W2:Y:S04]  /*3920*/  LDG.E.CONSTANT R25, desc[UR10][R12.64] ;  /* 0x0000000a0c197981 */ /* 0x0000a8000c1e9900 */
[----:B------:R1:W3:Y:S01]  /*3930*/  LDG.E.CONSTANT R22, desc[UR10][R14.64] ;  /* 0x0000000a0e167981 */ /* 0x0002e2000c1e9900 */
[----:B0-----:R-:W-:Y:S01]  /*3940*/  IMAD.U32 R12, RZ, RZ, UR6 ;  /* 0x00000006ff0c7e24 */ /* 0x001fe2000f8e00ff */
[----:B------:R-:W-:-:S06]  /*3950*/  MOV R13, UR7 ;  /* 0x00000007000d7c02 */ /* 0x000fcc0008000f00 */
[----:B------:R-:W4:Y:S01]  /*3960*/  LDG.E.64.CONSTANT R12, desc[UR10][R12.64+-0x18] ;  /* 0xffffe80a0c0c7981 */ /* 0x000f22000c1e9b00 */
[----:B-1----:R-:W-:Y:S01]  /*3970*/  IADD3 R14, P0, PT, R14, UR15, RZ ;  /* 0x0000000f0e0e7c10 */ /* 0x002fe2000ff1e0ff */
[----:B------:R-:W-:Y:S01]  /*3980*/  IMAD.MOV.U32 R27, RZ, RZ, R2 ;  /* 0x000000ffff1b7224 */ /* 0x000fe200078e0002 */
[----:B------:R-:W-:Y:S01]  /*3990*/  MOV R17, UR7 ;  /* 0x0000000700117c02 */ /* 0x000fe20008000f00 */
[----:B------:R-:W-:Y:S01]  /*39a0*/  IMAD.U32 R16, RZ, RZ, UR6 ;  /* 0x00000006ff107e24 */ /* 0x000fe2000f8e00ff */
[----:B------:R-:W-:-:S05]  /*39b0*/  IADD3.X R15, PT, PT, R15, UR12, RZ, P0, !PT ;  /* 0x0000000c0f0f7c10 */ /* 0x000fca00087fe4ff */
[----:B------:R0:W5:Y:S04]  /*39c0*/  LDG.E.CONSTANT R23, desc[UR10][R14.64] ;  /* 0x0000000a0e177981 */ /* 0x000168000c1e9900 */
[----:B------:R-:W5:Y:S01]  /*39d0*/  LDG.E.64.CONSTANT R16, desc[UR10][R16.64+-0x10] ;  /* 0xfffff00a10107981 */ /* 0x000f62000c1e9b00 */
[----:B0-----:R-:W-:-:S04]  /*39e0*/  IADD3 R14, P0, PT, R14, UR15, RZ ;  /* 0x0000000f0e0e7c10 */ /* 0x001fc8000ff1e0ff */
[----:B------:R-:W-:Y:S01]  /*39f0*/  IADD3.X R15, PT, PT, R15, UR12, RZ, P0, !PT ;  /* 0x0000000c0f0f7c10 */ /* 0x000fe200087fe4ff */
[----:B--2---:R-:W-:Y:S01]  /*3a00*/  IMAD.WIDE.U32 R26, R18, R25, R26 ;  /* 0x00000019121a7225 */ /* 0x004fe200078e001a */
[----:B------:R-:W-:-:S03]  /*3a10*/  SHF.R.S32.HI R29, RZ, 0x1f, R25 ;  /* 0x0000001fff1d7819 */ /* 0x000fc60000011419 */
[----:B------:R-:W-:Y:S01]  /*3a20*/  IMAD R25, R19, R25, RZ ;  /* 0x0000001913197224 */ /* 0x000fe200078e02ff */
[----:B---3--:R-:W-:-:S03]  /*3a30*/  SHF.R.S32.HI R19, RZ, 0x1f, R22 ;  /* 0x0000001fff137819 */ /* 0x008fc60000011416 */
[----:B------:R-:W-:Y:S02]  /*3a40*/  IMAD R25, R18, R29, R25 ;  /* 0x0000001d12197224 */ /* 0x000fe400078e0219 */
[----:B------:R-:W-:-:S03]  /*3a50*/  IMAD.U32 R18, RZ, RZ, UR6 ;  /* 0x00000006ff127e24 */ /* 0x000fc6000f8e00ff */
[----:B------:R-:W-:Y:S01]  /*3a60*/  IADD3 R27, PT, PT, R27, R25, RZ ;  /* 0x000000191b1b7210 */ /* 0x000fe20007ffe0ff */
[----:B----4-:R-:W-:-:S04]  /*3a70*/  IMAD R2, R13, R22, RZ ;  /* 0x000000160d027224 */ /* 0x010fc800078e02ff */
[C---:B------:R-:W-:Y:S01]  /*3a80*/  IMAD R2, R12.reuse, R19, R2 ;  /* 0x000000130c027224 */ /* 0x040fe200078e0202 */
[----:B------:R-:W-:Y:S01]  /*3a90*/  MOV R19, UR7 ;  /* 0x0000000700137c02 */ /* 0x000fe20008000f00 */
[----:B------:R-:W-:Y:S02]  /*3aa0*/  IMAD.WIDE.U32 R12, R12, R22, R26 ;  /* 0x000000160c0c7225 */ /* 0x000fe400078e001a */
[----:B------:R0:W2:Y:S04]  /*3ab0*/  LDG.E.CONSTANT R22, desc[UR10][R14.64] ;  /* 0x0000000a0e167981 */ /* 0x0000a8000c1e9900 */
[----:B------:R-:W3:Y:S01]  /*3ac0*/  LDG.E.64.CONSTANT R18, desc[UR10][R18.64+-0x8] ;  /* 0xfffff80a12127981 */ /* 0x000ee2000c1e9b00 */
[----:B------:R-:W-:Y:S01]  /*3ad0*/  MOV R26, UR6 ;  /* 0x00000006001a7c02 */ /* 0x000fe20008000f00 */
[----:B------:R-:W-:Y:S01]  /*3ae0*/  IMAD.U32 R27, RZ, RZ, UR7 ;  /* 0x00000007ff1b7e24 */ /* 0x000fe2000f8e00ff */
[----:B0-----:R-:W-:Y:S01]  /*3af0*/  IADD3 R14, P0, PT, R14, UR15, RZ ;  /* 0x0000000f0e0e7c10 */ /* 0x001fe2000ff1e0ff */
[----:B------:R-:W-:-:S04]  /*3b00*/  IMAD.IADD R13, R13, 0x1, R2 ;  /* 0x000000010d0d7824 */ /* 0x000fc800078e0202 */
[----:B------:R-:W4:Y:S01]  /*3b10*/  LDG.E.64.CONSTANT R26, desc[UR10][R26.64] ;  /* 0x0000000a1a1a7981 */ /* 0x000f22000c1e9b00 */
[----:B------:R-:W-:-:S05]  /*3b20*/  IADD3.X R15, PT, PT, R15, UR12, RZ, P0, !PT ;  /* 0x0000000c0f0f7c10 */ /* 0x000fca00087fe4ff */
[----:B------:R0:W4:Y:S01]  /*3b30*/  LDG.E.CONSTANT R2, desc[UR10][R14.64] ;  /* 0x0000000a0e027981 */ /* 0x000122000c1e9900 */
[----:B-----5:R-:W-:Y:S01]  /*3b40*/  SHF.R.S32.HI R25, RZ, 0x1f, R23 ;  /* 0x0000001fff197819 */ /* 0x020fe20000011417 */
[-C--:B------:R-:W-:Y:S02]  /*3b50*/  IMAD R17, R17, R23.reuse, RZ ;  /* 0x0000001711117224 */ /* 0x080fe400078e02ff */
[----:B------:R-:W-:-:S04]  /*3b60*/  IMAD.WIDE.U32 R12, R16, R23, R12 ;  /* 0x00000017100c7225 */ /* 0x000fc800078e000c */
[----:B------:R-:W-:Y:S02]  /*3b70*/  IMAD R17, R16, R25, R17 ;  /* 0x0000001910117224 */ /* 0x000fe400078e0211 */
[----:B------:R-:W-:-:S03]  /*3b80*/  IMAD.MOV.U32 R16, RZ, RZ, R12 ;  /* 0x000000ffff107224 */ /* 0x000fc600078e000c */
[----:B------:R-:W-:Y:S02]  /*3b90*/  IADD3 R17, PT, PT, R13, R17, RZ ;  /* 0x000000110d117210 */ /* 0x000fe40007ffe0ff */
[----:B------:R-:W-:Y:S02]  /*3ba0*/  IADD3 R12, P0, PT, R14, UR15, RZ ;  /* 0x0000000f0e0c7c10 */ /* 0x000fe4000ff1e0ff */
[----:B--2---:R-:W-:Y:S01]  /*3bb0*/  SHF.R.S32.HI R13, RZ, 0x1f, R22 ;  /* 0x0000001fff0d7819 */ /* 0x004fe20000011416 */
[-C--:B---3--:R-:W-:Y:S02]  /*3bc0*/  IMAD R19, R19, R22.reuse, RZ ;  /* 0x0000001613137224 */ /* 0x088fe400078e02ff */
[----:B------:R-:W-:-:S04]  /*3bd0*/  IMAD.WIDE.U32 R16, R18, R22, R16 ;  /* 0x0000001612107225 */ /* 0x000fc800078e0010 */
[----:B------:R-:W-:Y:S01]  /*3be0*/  IMAD R19, R18, R13, R19 ;  /* 0x0000000d12137224 */ /* 0x000fe200078e0213 */
[----:B------:R-:W-:Y:S01]  /*3bf0*/  IADD3.X R13, PT, PT, R15, UR12, RZ, P0, !PT ;  /* 0x0000000c0f0d7c10 */ /* 0x000fe200087fe4ff */
[----:B------:R-:W-:-:S03]  /*3c00*/  IMAD.U32 R18, RZ, RZ, UR6 ;  /* 0x00000006ff127e24 */ /* 0x000fc6000f8e00ff */
[----:B------:R-:W-:Y:S01]  /*3c10*/  IADD3 R17, PT, PT, R17, R19, RZ ;  /* 0x0000001311117210 */ /* 0x000fe20007ffe0ff */
[----:B------:R1:W2:Y:S01]  /*3c20*/  LDG.E.CONSTANT R23, desc[UR10][R12.64] ;  /* 0x0000000a0c177981 */ /* 0x0002a2000c1e9900 */
[----:B------:R-:W-:Y:S02]  /*3c30*/  MOV R19, UR7 ;  /* 0x0000000700137c02 */ /* 0x000fe40008000f00 */
[----:B0-----:R-:W-:Y:S01]  /*3c40*/  IADD3 R14, P0, PT, R12, UR15, RZ ;  /* 0x0000000f0c0e7c10 */ /* 0x001fe2000ff1e0ff */
[----:B----4-:R-:W-:Y:S01]  /*3c50*/  IMAD R22, R27, R2, RZ ;  /* 0x000000021b167224 */ /* 0x010fe200078e02ff */
[----:B------:R-:W-:Y:S02]  /*3c60*/  SHF.R.S32.HI R29, RZ, 0x1f, R2 ;  /* 0x0000001fff1d7819 */ /* 0x000fe40000011402 */
[----:B------:R-:W3:Y:S01]  /*3c70*/  LDG.E.64.CONSTANT R18, desc[UR10][R18.64+0x8] ;  /* 0x0000080a12127981 */ /* 0x000ee2000c1e9b00 */
[----:B------:R-:W-:Y:S01]  /*3c80*/  IADD3.X R15, PT, PT, R13, UR12, RZ, P0, !PT ;  /* 0x0000000c0d0f7c10 */ /* 0x000fe200087fe4ff */
[----:B-1----:R-:W-:Y:S01]  /*3c90*/  IMAD.U32 R12, RZ, RZ, UR6 ;  /* 0x00000006ff0c7e24 */ /* 0x002fe2000f8e00ff */
[----:B------:R-:W-:Y:S01]  /*3ca0*/  MOV R13, UR7 ;  /* 0x00000007000d7c02 */ /* 0x000fe20008000f00 */
[----:B------:R-:W-:-:S02]  /*3cb0*/  IMAD R22, R26, R29, R22 ;  /* 0x0000001d1a167224 */ /* 0x000fc400078e0216 */
[----:B------:R0:W4:Y:S01]  /*3cc0*/  LDG.E.CONSTANT R25, desc[UR10][R14.64] ;  /* 0x0000000a0e197981 */ /* 0x000122000c1e9900 */
[----:B------:R-:W-:Y:S01]  /*3cd0*/  IMAD.WIDE.U32 R16, R26, R2, R16 ;  /* 0x000000021a107225 */ /* 0x000fe200078e0010 */
[----:B------:R-:W-:Y:S02]  /*3ce0*/  IADD3 R26, P0, PT, R14, UR15, RZ ;  /* 0x0000000f0e1a7c10 */ /* 0x000fe4000ff1e0ff */
[----:B------:R-:W5:Y:S02]  /*3cf0*/  LDG.E.64.CONSTANT R12, desc[UR10][R12.64+0x10] ;  /* 0x0000100a0c0c7981 */ /* 0x000f64000c1e9b00 */
[----:B------:R-:W-:Y:S01]  /*3d00*/  IADD3.X R27, PT, PT, R15, UR12, RZ, P0, !PT ;  /* 0x0000000c0f1b7c10 */ /* 0x000fe200087fe4ff */
[----:B0-----:R-:W-:Y:S01]  /*3d10*/  IMAD.U32 R14, RZ, RZ, UR6 ;  /* 0x00000006ff0e7e24 */ /* 0x001fe2000f8e00ff */
[----:B------:R-:W-:-:S03]  /*3d20*/  MOV R15, UR7 ;  /* 0x00000007000f7c02 */ /* 0x000fc60008000f00 */
[----:B------:R-:W5:Y:S04]  /*3d30*/  LDG.E.CONSTANT R26, desc[UR10][R26.64] ;  /* 0x0000000a1a1a7981 */ /* 0x000f68000c1e9900 */
[----:B------:R-:W5:Y:S01]  /*3d40*/  LDG.E.64.CONSTANT R14, desc[UR10][R14.64+0x18] ;  /* 0x0000180a0e0e7981 */ /* 0x000f62000c1e9b00 */
[----:B------:R-:W-:Y:S01]  /*3d50*/  IMAD.IADD R17, R17, 0x1, R22 ;  /* 0x0000000111117824 */ /* 0x000fe200078e0216 */
        /* <DEDUP_REMOVED lines=14> */
[----:B------:R-:W-:Y:S01]  /*3e40*/  IMAD.WIDE.U32 R12, R12, R25, R16 ;  /* 0x000000190c0c7225 */ /* 0x000fe200078e0010 */
[----:B------:R-:W-:Y:S02]  /*3e50*/  MOV R16, UR18 ;  /* 0x0000001200107c02 */ /* 0x000fe40008000f00 */
[----:B------:R-:W-:Y:S01]  /*3e60*/  SHF.R.S32.HI R17, RZ, 0x1f, R26 ;  /* 0x0000001fff117819 */ /* 0x000fe2000001141a */
[----:B------:R-:W-:Y:S02]  /*3e70*/  IMAD.IADD R13, R13, 0x1, R19 ;  /* 0x000000010d0d7824 */ /* 0x000fe400078e0213 */
[-C--:B------:R-:W-:Y:S01]  /*3e80*/  IMAD R2, R15, R26.reuse, RZ ;  /* 0x0000001a0f027224 */ /* 0x080fe200078e02ff */
[----:B------:R-:W-:Y:S01]  /*3e90*/  LEA R21, P0, R16, R21, 0x5 ;  /* 0x0000001510157211 */ /* 0x000fe200078028ff */
[----:B------:R-:W-:-:S04]  /*3ea0*/  IMAD.WIDE.U32 R26, R14, R26, R12 ;  /* 0x0000001a0e1a7225 */ /* 0x000fc800078e000c */
[----:B------:R-:W-:Y:S01]  /*3eb0*/  IMAD R17, R14, R17, R2 ;  /* 0x000000110e117224 */ /* 0x000fe200078e0202 */
[----:B------:R-:W-:-:S03]  /*3ec0*/  IADD3.X R20, PT, PT, R20, UR19, RZ, P0, !PT ;  /* 0x0000001314147c10 */ /* 0x000fc600087fe4ff */
[----:B------:R-:W-:Y:S01]  /*3ed0*/  IMAD.IADD R2, R27, 0x1, R17 ;  /* 0x000000011b027824 */ /* 0x000fe200078e0211 */
[----:B------:R-:W-:Y:S06]  /*3ee0*/  BRA.U UP1, `(.L_x_2608) ;  /* 0xfffffff901707547 */ /* 0x000fec000b83ffff */
.L_x_2607:
        /* <DEDUP_REMOVED lines=14> */
[----:B------:R-:W-:Y:S02]  /*3fd0*/  UIMAD.WIDE.U32 UR18, UR16, 0x4, URZ ;  /* 0x00000004101278a5 */ /* 0x000fe4000f8e00ff */
[----:B------:R-:W-:-:S02]  /*3fe0*/  UIMAD UR7, UR4, UR17, UR6 ;  /* 0x00000011040772a4 */ /* 0x000fc4000f8e0206 */
[----:B-1----:R-:W-:-:S04]  /*3ff0*/  ULEA UR6, UP1, UR4, UR8, 0x3 ;  /* 0x0000000804067291 */ /* 0x002fc8000f8218ff */
[----:B------:R-:W-:Y:S01]  /*4000*/  IADD3 R13, PT, PT, R13, UR7, RZ ;  /* 0x000000070d0d7c10 */ /* 0x000fe2000fffe0ff */
[----:B------:R-:W-:Y:S02]  /*4010*/  USHF.L.U32 UR8, UR17, 0x2, URZ ;  /* 0x0000000211087899 */ /* 0x000fe400080006ff */
[----:B------:R-:W-:Y:S01]  /*4020*/  ULEA.HI.X UR7, UR4, UR9, UR5, 0x3, UP1 ;  /* 0x0000000904077291 */ /* 0x000fe200088f1c05 */
[----:B--2---:R-:W-:-:S04]  /*4030*/  LEA R16, P0, R12, UR20, 0x2 ;  /* 0x000000140c107c11 */ /* 0x004fc8000f8010ff */
[----:B------:R-:W-:Y:S01]  /*4040*/  LEA.HI.X R17, R12, UR21, R13, 0x2, P0 ;  /* 0x000000150c117c11 */ /* 0x000fe200080f140d */
[----:B------:R-:W-:Y:S01]  /*4050*/  IMAD.U32 R12, RZ, RZ, UR6 ;  /* 0x00000006ff0c7e24 */ /* 0x000fe2000f8e00ff */
[----:B------:R-:W-:Y:S01]  /*4060*/  MOV R13, UR7 ;  /* 0x00000007000d7c02 */ /* 0x000fe20008000f00 */
[----:B------:R-:W-:Y:S01]  /*4070*/  UIADD3 UR8, UPT, UPT, UR19, UR8, URZ ;  /* 0x0000000813087290 */ /* 0x000fe2000fffe0ff */
[----:B------:R-:W-:Y:S01]  /*4080*/  IADD3 R18, P0, PT, R16, UR18, RZ ;  /* 0x0000001210127c10 */ /* 0x000fe2000ff1e0ff */
[----:B------:R-:W2:Y:S04]  /*4090*/  LDG.E.CONSTANT R27, desc[UR10][R16.64] ;  /* 0x0000000a101b7981 */ /* 0x000ea8000c1e9900 */
[----:B------:R-:W3:Y:S01]  /*40a0*/  LDG.E.64.CONSTANT R14, desc[UR10][R12.64] ;  /* 0x0000000a0c0e7981 */ /* 0x000ee2000c1e9b00 */
[----:B------:R-:W-:-:S03]  /*40b0*/  IADD3.X R19, PT, PT, R17, UR8, RZ, P0, !PT ;  /* 0x0000000811137c10 */ /* 0x000fc600087fe4ff */
[----:B------:R-:W4:Y:S04]  /*40c0*/  LDG.E.64.CONSTANT R22, desc[UR10][R12.64+0x10] ;  /* 0x0000100a0c167981 */ /* 0x000f28000c1e9b00 */
[----:B------:R0:W5:Y:S04]  /*40d0*/  LDG.E.CONSTANT R25, desc[UR10][R18.64] ;  /* 0x0000000a12197981 */ /* 0x000168000c1e9900 */
[----:B------:R-:W4:Y:S01]  /*40e0*/  LDG.E.64.CONSTANT R16, desc[UR10][R12.64+0x8] ;  /* 0x0000080a0c107981 */ /* 0x000f22000c1e9b00 */
[----:B0-----:R-:W-:-:S04]  /*40f0*/  IADD3 R18, P0, PT, R18, UR18, RZ ;  /* 0x0000001212127c10 */ /* 0x001fc8000ff1e0ff */
[----:B------:R-:W-:Y:S01]  /*4100*/  IADD3.X R19, PT, PT, R19, UR8, RZ, P0, !PT ;  /* 0x0000000813137c10 */ /* 0x000fe200087fe4ff */
[----:B------:R-:W4:Y:S01]  /*4110*/  LDG.E.64.CONSTANT R12, desc[UR10][R12.64+0x18] ;  /* 0x0000180a0c0c7981 */ /* 0x000f22000c1e9b00 */
[----:B------:R-:W-:-:S03]  /*4120*/  IADD3 R20, P0, PT, R18, UR18, RZ ;  /* 0x0000001212147c10 */ /* 0x000fc6000ff1e0ff */
[----:B------:R-:W4:Y:S01]  /*4130*/  LDG.E.CONSTANT R18, desc[UR10][R18.64] ;  /* 0x0000000a12127981 */ /* 0x000f22000c1e9900 */
[----:B------:R-:W-:-:S05]  /*4140*/  IADD3.X R21, PT, PT, R19, UR8, RZ, P0, !PT ;  /* 0x0000000813157c10 */ /* 0x000fca00087fe4ff */
[----:B------:R0:W4:Y:S02]  /*4150*/  LDG.E.CONSTANT R19, desc[UR10][R20.64] ;  /* 0x0000000a14137981 */ /* 0x000124000c1e9900 */
[----:B0-----:R-:W-:Y:S01]  /*4160*/  MOV R21, R2 ;  /* 0x0000000200157202 */ /* 0x001fe20000000f00 */
[----:B------:R-:W-:Y:S01]  /*4170*/  IMAD.MOV.U32 R20, RZ, RZ, R26 ;  /* 0x000000ffff147224 */ /* 0x000fe200078e001a */
[----:B------:R-:W-:-:S04]  /*4180*/  UIADD3 UR4, UP1, UPT, UR4, 0x4, URZ ;  /* 0x0000000404047890 */ /* 0x000fc8000ff3e0ff */
[----:B------:R-:W-:Y:S01]  /*4190*/  UIADD3.X UR5, UPT, UPT, URZ, UR5, URZ, UP1, !UPT ;  /* 0x00000005ff057290 */ /* 0x000fe20008ffe4ff */
[----:B--2---:R-:W-:Y:S01]  /*41a0*/  SHF.R.S32.HI R28, RZ, 0x1f, R27 ;  /* 0x0000001fff1c7819 */ /* 0x004fe2000001141b */
[-C--:B---3--:R-:W-:Y:S02]  /*41b0*/  IMAD R15, R15, R27.reuse, RZ ;  /* 0x0000001b0f0f7224 */ /* 0x088fe400078e02ff */
[----:B------:R-:W-:-:S04]  /*41c0*/  IMAD.WIDE.U32 R20, R14, R27, R20 ;  /* 0x0000001b0e147225 */ /* 0x000fc800078e0014 */
[----:B------:R-:W-:-:S04]  /*41d0*/  IMAD R15, R14, R28, R15 ;  /* 0x0000001c0e0f7224 */ /* 0x000fc800078e020f */
[----:B------:R-:W-:Y:S01]  /*41e0*/  IMAD.IADD R21, R21, 0x1, R15 ;  /* 0x0000000115157824 */ /* 0x000fe200078e020f */
[----:B-----5:R-:W-:Y:S01]  /*41f0*/  SHF.R.S32.HI R15, RZ, 0x1f, R25 ;  /* 0x0000001fff0f7819 */ /* 0x020fe20000011419 */
[----:B----4-:R-:W-:-:S04]  /*4200*/  IMAD R2, R17, R25, RZ ;  /* 0x0000001911027224 */ /* 0x010fc800078e02ff */
[C---:B------:R-:W-:Y:S02]  /*4210*/  IMAD R17, R16.reuse, R15, R2 ;  /* 0x0000000f10117224 */ /* 0x040fe400078e0202 */
[----:B------:R-:W-:-:S05]  /*4220*/  IMAD.WIDE.U32 R14, R16, R25, R20 ;  /* 0x00000019100e7225 */ /* 0x000fca00078e0014 */
[----:B------:R-:W-:Y:S02]  /*4230*/  IADD3 R15, PT, PT, R15, R17, RZ ;  /* 0x000000110f0f7210 */ /* 0x000fe40007ffe0ff */
        /* <DEDUP_REMOVED lines=8> */
[----:B------:R-:W-:-:S05]  /*42c0*/  IMAD.WIDE.U32 R26, R12, R19, R14 ;  /* 0x000000130c1a7225 */ /* 0x000fca00078e000e */
[----:B------:R-:W-:-:S07]  /*42d0*/  IADD3 R2, PT, PT, R27, R17, RZ ;  /* 0x000000111b027210 */ /* 0x000fce0007ffe0ff */
.L_x_2609:
        /* <DEDUP_REMOVED lines=23> */
[----:B0-----:R-:W-:-:S04]  /*4450*/  LEA R14, P0, R12, UR14, 0x2 ;  /* 0x0000000e0c0e7c11 */ /* 0x001fc8000f8010ff */
[----:B------:R-:W-:Y:S01]  /*4460*/  LEA.HI.X R15, R12, UR15, R13, 0x2, P0 ;  /* 0x0000000f0c0f7c11 */ /* 0x000fe200080f140d */
[----:B------:R-:W-:Y:S01]  /*4470*/  IMAD.U32 R12, RZ, RZ, UR6 ;  /* 0x00000006ff0c7e24 */ /* 0x000fe2000f8e00ff */
[----:B------:R-:W-:Y:S02]  /*4480*/  MOV R13, UR7 ;  /* 0x00000007000d7c02 */ /* 0x000fe40008000f00 */
[----:B------:R-:W-:Y:S01]  /*4490*/  LEA R18, P0, R19, R14, 0x2 ;  /* 0x0000000e13127211 */ /* 0x000fe200078010ff */
[----:B------:R-:W2:Y:S03]  /*44a0*/  LDG.E.CONSTANT R23, desc[UR10][R14.64] ;  /* 0x0000000a0e177981 */ /* 0x000ea6000c1e9900 */
[----:B------:R-:W-:Y:S01]  /*44b0*/  LEA.HI.X R19, R21, R15, R20, 0x2, P0 ;  /* 0x0000000f15137211 */ /* 0x000fe200000f1414 */
[----:B------:R-:W3:Y:S04]  /*44c0*/  LDG.E.64.CONSTANT R16, desc[UR10][R12.64] ;  /* 0x0000000a0c107981 */ /* 0x000ee8000c1e9b00 */
[----:B------:R-:W4:Y:S04]  /*44d0*/  LDG.E.64.CONSTANT R20, desc[UR10][R12.64+0x8] ;  /* 0x0000080a0c147981 */ /* 0x000f28000c1e9b00 */
[----:B------:R-:W5:Y:S01]  /*44e0*/  LDG.E.CONSTANT R19, desc[UR10][R18.64] ;  /* 0x0000000a12137981 */ /* 0x000f62000c1e9900 */
        /* <DEDUP_REMOVED lines=13> */
.L_x_2610:
        /* <DEDUP_REMOVED lines=17> */
[----:B------:R-:W-:Y:S02]  /*46d0*/  MOV R27, R2 ;  /* 0x00000002001b7202 */ /* 0x000fe40000000f00 */
[----:B--2---:R-:W-:Y:S01]  /*46e0*/  SHF.R.S32.HI R11, RZ, 0x1f, R13 ;  /* 0x0000001fff0b7819 */ /* 0x004fe2000001140d */
[-C--:B---3--:R-:W-:Y:S02]  /*46f0*/  IMAD R10, R9, R13.reuse, RZ ;  /* 0x0000000d090a7224 */ /* 0x088fe400078e02ff */
[----:B------:R-:W-:-:S04]  /*4700*/  IMAD.WIDE.U32 R26, R8, R13, R26 ;  /* 0x0000000d081a7225 */ /* 0x000fc800078e001a */
[----:B------:R-:W-:-:S04]  /*4710*/  IMAD R11, R8, R11, R10 ;  /* 0x0000000b080b7224 */ /* 0x000fc800078e020a */
[----:B------:R-:W-:-:S07]  /*4720*/  IMAD.IADD R2, R27, 0x1, R11 ;  /* 0x000000011b027824 */ /* 0x000fce00078e020b */
.L_x_2606:
[----:B0-----:R-:W-:Y:S05]  /*4730*/  BSYNC.RECONVERGENT B0 ;  /* 0x0000000000007941 */ /* 0x001fea0003800200 */
.L_x_2587:
[----:B------:R-:W0:Y:S01]  /*4740*/  LDCU UR4, c[0x0][0x380] ;  /* 0x00007000ff0477ac */ /* 0x000e220008000800 */
[----:B------:R-:W-:Y:S01]  /*4750*/  MOV R27, R2 ;  /* 0x00000002001b7202 */ /* 0x000fe20000000f00 */
[----:B------:R-:W-:Y:S01]  /*4760*/  BSSY.RECONVERGENT B0, `(.L_x_2611) ;  /* 0x0000022000007945 */ /* 0x000fe20003800200 */
[----:B------:R-:W-:-:S03]  /*4770*/  IMAD.MOV.U32 R2, RZ, RZ, R3 ;  /* 0x000000ffff027224 */ /* 0x000fc600078e0003 */
[----:B------:R-:W-:Y:S01]  /*4780*/  BSSY.RELIABLE B1, `(.L_x_2612) ;  /* 0x0000018000017945 */ /* 0x000fe20003800100 */
[----:B------:R-:W-:Y:S01]  /*4790*/  MOV R3, R4 ;  /* 0x0000000400037202 */ /* 0x000fe20000000f00 */
[----:B------:R-:W-:Y:S01]  /*47a0*/  IMAD.MOV.U32 R4, RZ, RZ, R5 ;  /* 0x000000ffff047224 */ /* 0x000fe200078e0005 */
[----:B------:R-:W-:Y:S01]  /*47b0*/  MOV R25, R24 ;  /* 0x0000001800197202 */ /* 0x000fe20000000f00 */
[----:B------:R-:W-:Y:S01]  /*47c0*/  IMAD.MOV.U32 R24, RZ, RZ, R7 ;  /* 0x000000ffff187224 */ /* 0x000fe200078e0007 */
[----:B------:R-:W-:Y:S01]  /*47d0*/  MOV R5, R6 ;  /* 0x0000000600057202 */ /* 0x000fe20000000f00 */
[----:B0-----:R-:W-:-:S06]  /*47e0*/  UIMAD UR4, UR13, -0x200, UR4 ;  /* 0xfffffe000d0478a4 */ /* 0x001fcc000f8e0204 */
[----:B------:R-:W-:-:S13]  /*47f0*/  ISETP.GE.AND P0, PT, R0, UR4, PT ;  /* 0x0000000400007c0c */ /* 0x000fda000bf06270 */
[----:B------:R-:W-:Y:S05]  /*4800*/  @P0 BRA `(.L_x_2613) ;  /* 0x00000000003c0947 */ /* 0x000fea0003800000 */
[----:B------:R-:W0:Y:S01]  /*4810*/  LDC.64 R6, c[0x0][0x3b8] ;  /* 0x0000ee00ff067b82 */ /* 0x000e220000000a00 */
[----:B-----5:R-:W-:-:S04]  /*4820*/  MOV R9, UR13 ;  /* 0x0000000d00097c02 */ /* 0x020fc80008000f00 */
        /* <DEDUP_REMOVED lines=13> */
.L_x_2613:
[----:B------:R-:W-:Y:S05]  /*4900*/  BSYNC.RELIABLE B1 ;  /* 0x0000000000017941 */ /* 0x000fea0003800100 */
.L_x_2612:
[----:B------:R-:W-:Y:S02]  /*4910*/  ISETP.GE.AND P0, PT, R0, UR4, PT ;  /* 0x0000000400007c0c */ /* 0x000fe4000bf06270 */
[----:B0-----:R-:W-:-:S11]  /*4920*/  MOV R7, UR13 ;  /* 0x0000000d00077c02 */ /* 0x001fd60008000f00 */
[----:B------:R-:W0:Y:S01]  /*4930*/  @!P0 LDC.64 R4, c[0x0][0x3b8] ;  /* 0x0000ee00ff048b82 */ /* 0x000e220000000a00 */
[----:B------:R-:W-:Y:S01]  /*4940*/  @!P0 LEA R7, R7, R0, 0x9 ;  /* 0x0000000007078211 */ /* 0x000fe200078e48ff */
[----:B------:R-:W-:-:S04]  /*4950*/  @!P0 VIADD R0, R0, 0x80 ;  /* 0x0000008000008836 */ /* 0x000fc80000000000 */
[----:B0-----:R-:W-:-:S05]  /*4960*/  @!P0 IMAD.WIDE.U32 R4, R7, 0x8, R4 ;  /* 0x0000000807048825 */ /* 0x001fca00078e0004 */
[----:B------:R1:W-:Y:S02]  /*4970*/  @!P0 STG.E.64 desc[UR10][R4.64], R2 ;  /* 0x0000000204008986 */ /* 0x0003e4000c101b0a */
.L_x_2614:
[----:B------:R-:W-:Y:S05]  /*4980*/  BSYNC.RECONVERGENT B0 ;  /* 0x0000000000007941 */ /* 0x000fea0003800200 */
.L_x_2611:
[----:B------:R-:W-:Y:S05]  /*4990*/  WARPSYNC.ALL ;  /* 0x0000000000007948 */ /* 0x000fea0003800000 */
[----:B------:R-:W-:-:S13]  /*49a0*/  ISETP.GE.AND P0, PT, R0, UR4, PT ;  /* 0x0000000400007c0c */ /* 0x000fda000bf06270 */
[----:B------:R-:W-:Y:S05]  /*49b0*/  @P0 EXIT ;  /* 0x000000000000094d */ /* 0x000fea0003800000 */
[----:B-1----:R-:W1:Y:S01]  /*49c0*/  LDC.64 R2, c[0x0][0x3b8] ;  /* 0x0000ee00ff027b82 */ /* 0x002e620000000a00 */
[----:B------:R-:W-:-:S04]  /*49d0*/  MOV R5, UR13 ;  /* 0x0000000d00057c02 */ /* 0x000fc80008000f00 */
[----:B------:R-:W-:-:S05]  /*49e0*/  LEA R5, R5, R0, 0x9 ;  /* 0x0000000005057211 */ /* 0x000fca00078e48ff */
[----:B-1----:R-:W-:-:S05]  /*49f0*/  IMAD.WIDE.U32 R2, R5, 0x8, R2 ;  /* 0x0000000805027825 */ /* 0x002fca00078e0002 */
[----:B------:R-:W-:Y:S01]  /*4a00*/  STG.E.64 desc[UR10][R2.64], R26 ;  /* 0x0000001a02007986 */ /* 0x000fe2000c101b0a */
[----:B------:R-:W-:Y:S05]  /*4a10*/  EXIT ;  /* 0x000000000000794d */ /* 0x000fea0003800000 */
.L_x_2615:
        /* <DEDUP_REMOVED lines=14> */
.L_x_3897:


//--------------------- .text._ZN2at6native29vectorized_elementwise_kernelILi2EZZNS0_61_GLOBAL__N__ae8afa13_23_FlattenIndicesKernel_cu_7dd49032_311621_flatten_indices_implINS2_18CUDAKernelLauncherEiLl0EEENS_6TensorERKS5_N3c108ArrayRefIlEEENKUlvE0_clEvEUllE_St5arrayIPcLm2EEEEviT0_T1_ --------------------------
	.section	.text._ZN2at6native29vectorized_elementwise_kernelILi2EZZNS0_61_GLOBAL__N__ae8afa13_23_FlattenIndicesKernel_cu_7dd49032_311621_flatten_indices_implINS2_18CUDAKernelLauncherEiLl0EEENS_6TensorERKS5_N3c108ArrayRefIlEEENKUlvE0_clEvEUllE_St5arrayIPcLm2EEEEviT0_T1_,"ax",@progbits
	.align	128
        .global         _ZN2at6native29vectorized_elementwise_kernelILi2EZZNS0_61_GLOBAL__N__ae8afa13_23_FlattenIndicesKernel_cu_7dd49032_311621_flatten_indices_implINS2_18CUDAKernelLauncherEiLl0EEENS_6TensorERKS5_N3c108ArrayRefIlEEENKUlvE0_clEvEUllE_St5arrayIPcLm2EEEEviT0_T1_
        .type           _ZN2at6native29vectorized_elementwise_kernelILi2EZZNS0_61_GLOBAL__N__ae8afa13_23_FlattenIndicesKernel_cu_7dd49032_311621_flatten_indices_implINS2_18CUDAKernelLauncherEiLl0EEENS_6TensorERKS5_N3c108ArrayRefIlEEENKUlvE0_clEvEUllE_St5arrayIPcLm2EEEEviT0_T1_,@function
        .size           _ZN2at6native29vectorized_elementwise_kernelILi2EZZNS0_61_GLOBAL__N__ae8afa13_23_FlattenIndicesKernel_cu_7dd49032_311621_flatten_indices_implINS2_18CUDAKernelLauncherEiLl0EEENS_6TensorERKS5_N3c108ArrayRefIlEEENKUlvE0_clEvEUllE_St5arrayIPcLm2EEEEviT0_T1_,(.L_x_3898 - _ZN2at6native29vectorized_elementwise_kernelILi2EZZNS0_61_GLOBAL__N__ae8afa13_23_FlattenIndicesKernel_cu_7dd49032_311621_flatten_indices_implINS2_18CUDAKernelLauncherEiLl0EEENS_6TensorERKS5_N3c108ArrayRefIlEEENKUlvE0_clEvEUllE_St5arrayIPcLm2EEEEviT0_T1_)
        .other          _ZN2at6native29vectorized_elementwise_kernelILi2EZZNS0_61_GLOBAL__N__ae8afa13_23_FlattenIndicesKernel_cu_7dd49032_311621_flatten_indices_implINS2_18CUDAKernelLauncherEiLl0EEENS_6TensorERKS5_N3c108ArrayRefIlEEENKUlvE0_clEvEUllE_St5arrayIPcLm2EEEEviT0_T1_,@"STO_CUDA_ENTRY STV_DEFAULT"
_ZN2at6native29vectorized_elementwise_kernelILi2EZZNS0_61_GLOBAL__N__ae8afa13_23_FlattenIndicesKernel_cu_7dd49032_311621_flatten_indices_implINS2_18CUDAKernelLauncherEiLl0EEENS_6TensorERKS5_N3c108ArrayRefIlEEENKUlvE0_clEvEUllE_St5arrayIPcLm2EEEEviT0_T1_:
.text._ZN2at6native29vectorized_elementwise_kernelILi2EZZNS0_61_GLOBAL__N__ae8afa13_23_FlattenIndicesKernel_cu_7dd49032_311621_flatten_indices_implINS2_18CUDAKernelLauncherEiLl0EEENS_6TensorERKS5_N3c108ArrayRefIlEEENKUlvE0_clEvEUllE_St5arrayIPcLm2EEEEviT0_T1_:
[----:B------:R-:W-:Y:S08]  /*0000*/  LDC R1, c[0x0][0x37c] ;  /* 0x0000df00ff017b82 */ /* 0x000ff00000000800 */
[----:B------:R-:W0:Y:S01]  /*0010*/  S2UR UR10, SR_CTAID.X ;  /* 0x00000000000a79c3 */ /* 0x000e220000002500 */
[----:B------:R-:W1:Y:S01]  /*0020*/  LDCU UR4, c[0x0][0x380] ;  /* 0x00007000ff0477ac */ /* 0x000e620008000800 */
[----:B------:R-:W2:Y:S01]  /*0030*/  LDCU.64 UR12, c[0x0][0x358] ;  /* 0x00006b00ff0c77ac */ /* 0x000ea20008000a00 */
[----:B0-----:R-:W-:-:S04]  /*0040*/  USHF.L.U32 UR10, UR10, 0xa, URZ ;  /* 0x0000000a0a0a7899 */ /* 0x001fc800080006ff */
[----:B-1----:R-:W-:-:S04]  /*0050*/  UIADD3 UR4, UPT, UPT, -UR10, UR4, URZ ;  /* 0x000000040a047290 */ /* 0x002fc8000fffe1ff */
[----:B------:R-:W-:-:S09]  /*0060*/  UISETP.GT.U32.AND UP0, UPT, UR4, 0x3ff, UPT ;  /* 0x000003ff0400788c */ /* 0x000fd2000bf04070 */
[----:B--2---:R-:W-:Y:S05]  /*0070*/  BRA.U UP0, `(.L_x_2616) ;  /* 0x0000007d00a87547 */ /* 0x004fea000b800000 */
[----:B------:R-:W0:Y:S01]  /*0080*/  S2R R12, SR_TID.X ;  /* 0x00000000000c7919 */ /* 0x000e220000002100 */
[----:B------:R-:W-:Y:S01]  /*0090*/  CS2R R22, SRZ ;  /* 0x0000000000167805 */ /* 0x000fe2000001ff00 */
[----:B------:R-:W1:Y:S01]  /*00a0*/  LDCU.64 UR14, c[0x0][0x398] ;  /* 0x00007300ff0e77ac */ /* 0x000e620008000a00 */
[----:B0-----:R-:W-:Y:S02]  /*00b0*/  ISETP.GE.U32.AND P6, PT, R12, UR4, PT ;  /* 0x000000040c007c0c */ /* 0x001fe4000bfc6070 */
[----:B------:R-:W-:-:S11]  /*00c0*/  MOV R0, R12 ;  /* 0x0000000c00007202 */ /* 0x000fd60000000f00 */
[C---:B------:R-:W-:Y:S01]  /*00d0*/  @!P6 VIADD R12, R0.reuse, 0x80 ;  /* 0x00000080000ce836 */ /* 0x040fe20000000000 */
[----:B------:R-:W0:Y:S01]  /*00e0*/  @!P6 LDC.64 R2, c[0x0][0x3c0] ;  /* 0x0000f000ff02eb82 */ /* 0x000e220000000a00 */
[----:B------:R-:W-:-:S03]  /*00f0*/  @!P6 IADD3 R5, PT, PT, R0, UR10, RZ ;  /* 0x0000000a0005ec10 */ /* 0x000fc6000fffe0ff */
[----:B------:R-:W-:-:S13]  /*0100*/  ISETP.GE.U32.AND P5, PT, R12, UR4, PT ;  /* 0x000000040c007c0c */ /* 0x000fda000bfa6070 */
[C---:B------:R-:W-:Y:S01]  /*0110*/  @!P5 IADD3 R13, PT, PT, R12.reuse, UR10, RZ ;  /* 0x0000000a0c0ddc10 */ /* 0x040fe2000fffe0ff */
[----:B------:R-:W-:-:S05]  /*0120*/  @!P5 VIADD R12, R12, 0x80 ;  /* 0x000000800c0cd836 */ /* 0x000fca0000000000 */
[C---:B------:R-:W-:Y:S01]  /*0130*/  ISETP.GE.U32.AND P4, PT, R12.reuse, UR4, PT ;  /* 0x000000040c007c0c */ /* 0x040fe2000bf86070 */
[----:B0-----:R-:W-:Y:S02]  /*0140*/  @!P6 IMAD.WIDE.U32 R2, R5, 0x8, R2 ;  /* 0x000000080502e825 */ /* 0x001fe400078e0002 */
[----:B------:R-:W0:Y:S03]  /*0150*/  @!P5 LDC.64 R4, c[0x0][0x3c0] ;  /* 0x0000f000ff04db82 */ /* 0x000e260000000a00 */
[----:B------:R2:W5:Y:S07]  /*0160*/  @!P6 LDG.E.64 R22, desc[UR12][R2.64] ;  /* 0x0000000c0216e981 */ /* 0x00056e000c1e1b00 */
[C---:B------:R-:W-:Y:S01]  /*0170*/  @!P4 IADD3 R21, PT, PT, R12.reuse, UR10, RZ ;  /* 0x0000000a0c15cc10 */ /* 0x040fe2000fffe0ff */
[----:B------:R-:W-:Y:S01]  /*0180*/  @!P4 VIADD R12, R12, 0x80 ;  /* 0x000000800c0cc836 */ /* 0x000fe20000000000 */
[----:B------:R-:W3:Y:S04]  /*0190*/  @!P4 LDC.64 R6, c[0x0][0x3c0] ;  /* 0x0000f000ff06cb82 */ /* 0x000ee80000000a00 */
[----:B------:R-:W-:-:S13]  /*01a0*/  ISETP.GE.U32.AND P3, PT, R12, UR4, PT ;  /* 0x000000040c007c0c */ /* 0x000fda000bf66070 */
[C---:B------:R-:W-:Y:S01]  /*01b0*/  @!P3 IADD3 R25, PT, PT, R12.reuse, UR10, RZ ;  /* 0x0000000a0c19bc10 */ /* 0x040fe2000fffe0ff */
[----:B------:R-:W-:Y:S01]  /*01c0*/  @!P3 VIADD R12, R12, 0x80 ;  /* 0x000000800c0cb836 */ /* 0x000fe20000000000 */
[----:B------:R-:W4:Y:S04]  /*01d0*/  @!P3 LDC.64 R8, c[0x0][0x3c0] ;  /* 0x0000f000ff08bb82 */ /* 0x000f280000000a00 */
[----:B------:R-:W-:-:S13]  /*01e0*/  ISETP.GE.U32.AND P2, PT, R12, UR4, PT ;  /* 0x000000040c007c0c */ /* 0x000fda000bf46070 */
[C---:B------:R-:W-:Y:S01]  /*01f0*/  @!P2 IADD3 R29, PT, PT, R12.reuse, UR10, RZ ;  /* 0x0000000a0c1dac10 */ /* 0x040fe2000fffe0ff */
[----:B------:R-:W-:Y:S01]  /*0200*/  @!P2 VIADD R12, R12, 0x80 ;  /* 0x000000800c0ca836 */ /* 0x000fe20000000000 */
[----:B------:R-:W0:Y:S04]  /*0210*/  @!P2 LDC.64 R10, c[0x0][0x3c0] ;  /* 0x0000f000ff0aab82 */ /* 0x000e280000000a00 */
[----:B------:R-:W-:-:S13]  /*0220*/  ISETP.GE.U32.AND P1, PT, R12, UR4, PT ;  /* 0x000000040c007c0c */ /* 0x000fda000bf26070 */
[C---:B------:R-:W-:Y:S01]  /*0230*/  @!P1 IADD3 R31, PT, PT, R12.reuse, UR10, RZ ;  /* 0x0000000a0c1f9c10 */ /* 0x040fe2000fffe0ff */
[----:B------:R-:W-:Y:S01]  /*0240*/  @!P1 VIADD R12, R12, 0x80 ;  /* 0x000000800c0c9836 */ /* 0x000fe20000000000 */
[----:B------:R-:W1:Y:S04]  /*0250*/  @!P1 LDC.64 R14, c[0x0][0x3c0] ;  /* 0x0000f000ff0e9b82 */ /* 0x000e680000000a00 */
[----:B------:R-:W-:-:S13]  /*0260*/  ISETP.GE.U32.AND P0, PT, R12, UR4, PT ;  /* 0x000000040c007c0c */ /* 0x000fda000bf06070 */
[----:B------:R-:W2:Y:S01]  /*0270*/  @!P0 LDC.64 R16, c[0x0][0x3c0] ;  /* 0x0000f000ff108b82 */ /* 0x000ea20000000a00 */
[C---:B------:R-:W-:Y:S01]  /*0280*/  @!P0 VIADD R33, R12.reuse, UR10 ;  /* 0x0000000a0c218c36 */ /* 0x040fe20008000000 */
[----:B------:R-:W-:Y:S01]  /*0290*/  @!P0 IADD3 R12, PT, PT, R12, 0x80, RZ ;  /* 0x000000800c0c8810 */ /* 0x000fe20007ffe0ff */
[----:B---3--:R-:W-:-:S04]  /*02a0*/  @!P4 IMAD.WIDE.U32 R6, R21, 0x8, R6 ;  /* 0x000000081506c825 */ /* 0x008fc800078e0006 */
[----:B----4-:R-:W-:-:S04]  /*02b0*/  @!P3 IMAD.WIDE.U32 R8, R25, 0x8, R8 ;  /* 0x000000081908b825 */ /* 0x010fc800078e0008 */
[----:B-1----:R-:W-:Y:S01]  /*02c0*/  @!P1 IMAD.WIDE.U32 R20, R31, 0x8, R14 ;  /* 0x000000081f149825 */ /* 0x002fe200078e000e */
[----:B------:R-:W-:-:S06]  /*02d0*/  CS2R R14, SRZ ;  /* 0x00000000000e7805 */ /* 0x000fcc000001ff00 */
[----:B------:R-:W5:Y:S01]  /*02e0*/  @!P1 LDG.E.64 R14, desc[UR12][R20.64] ;  /* 0x0000000c140e9981 */ /* 0x000f62000c1e1b00 */
[----:B--2---:R-:W-:Y:S01]  /*02f0*/  @!P0 IMAD.WIDE.U32 R24, R33, 0x8, R16 ;  /* 0x0000000821188825 */ /* 0x004fe200078e0010 */
[----:B------:R-:W-:-:S06]  /*0300*/  CS2R R16, SRZ ;  /* 0x0000000000107805 */ /* 0x000fcc000001ff00 */
[----:B------:R-:W5:Y:S01]  /*0310*/  @!P0 LDG.E.64 R16, desc[UR12][R24.64] ;  /* 0x0000000c18108981 */ /* 0x000f62000c1e1b00 */
[----:B------:R-:W-:-:S13]  /*0320*/  ISETP.GE.U32.AND P6, PT, R12, UR4, PT ;  /* 0x000000040c007c0c */ /* 0x000fda000bfc6070 */
[----:B------:R-:W1:Y:S01]  /*0330*/  @!P6 LDC.64 R18, c[0x0][0x3c0] ;  /* 0x0000f000ff12eb82 */ /* 0x000e620000000a00 */
[----:B------:R-:W-:Y:S01]  /*0340*/  UISETP.GE.U32.AND UP0, UPT, UR14, 0x1, UPT ;  /* 0x000000010e00788c */ /* 0x000fe2000bf06070 */
[----:B------:R-:W-:Y:S02]  /*0350*/  @!P6 VIADD R3, R12, UR10 ;  /* 0x0000000a0c03ec36 */ /* 0x000fe40008000000 */
[----:B0-----:R-:W-:Y:S01]  /*0360*/  @!P5 IMAD.WIDE.U32 R4, R13, 0x8, R4 ;  /* 0x000000080d04d825 */ /* 0x001fe200078e0004 */
[----:B------:R-:W-:Y:S01]  /*0370*/  UISETP.GE.AND.EX UP0, UPT, UR15, URZ, UPT, UP0 ;  /* 0x000000ff0f00728c */ /* 0x000fe2000bf06300 */
[----:B------:R-:W-:Y:S02]  /*0380*/  CS2R R26, SRZ ;  /* 0x00000000001a7805 */ /* 0x000fe4000001ff00 */
[----:B------:R-:W-:Y:S01]  /*0390*/  @!P2 IMAD.WIDE.U32 R12, R29, 0x8, R10 ;  /* 0x000000081d0ca825 */ /* 0x000fe200078e000a */
[----:B------:R-:W-:Y:S02]  /*03a0*/  CS2R R34, SRZ ;  /* 0x0000000000227805 */ /* 0x000fe4000001ff00 */
[----:B------:R-:W-:-:S02]  /*03b0*/  CS2R R42, SRZ ;  /* 0x00000000002a7805 */ /* 0x000fc4000001ff00 */
[----:B------:R-:W-:Y:S01]  /*03c0*/  CS2R R36, SRZ ;  /* 0x0000000000247805 */ /* 0x000fe2000001ff00 */
[----:B------:R-:W5:Y:S01]  /*03d0*/  @!P5 LDG.E.64 R26, desc[UR12][R4.64] ;  /* 0x0000000c041ad981 */ /* 0x000f62000c1e1b00 */
[----:B------:R-:W-:Y:S02]  /*03e0*/  CS2R R38, SRZ ;  /* 0x0000000000267805 */ /* 0x000fe4000001ff00 */
[----:B------:R-:W-:Y:S01]  /*03f0*/  CS2R R40, SRZ ;  /* 0x0000000000287805 */ /* 0x000fe2000001ff00 */
[----:B------:R0:W5:Y:S04]  /*0400*/  @!P4 LDG.E.64 R34, desc[UR12][R6.64] ;  /* 0x0000000c0622c981 */ /* 0x000168000c1e1b00 */
[----:B------:R2:W5:Y:S01]  /*0410*/  @!P3 LDG.E.64 R42, desc[UR12][R8.64] ;  /* 0x0000000c082ab981 */ /* 0x000562000c1e1b00 */
[----:B-1----:R-:W-:Y:S01]  /*0420*/  @!P6 IMAD.WIDE.U32 R10, R3, 0x8, R18 ;  /* 0x00000008030ae825 */ /* 0x002fe200078e0012 */
[----:B------:R-:W-:-:S02]  /*0430*/  CS2R R18, SRZ ;  /* 0x0000000000127805 */ /* 0x000fc4000001ff00 */
[----:B------:R1:W5:Y:S01]  /*0440*/  @!P2 LDG.E.64 R36, desc[UR12][R12.64] ;  /* 0x0000000c0c24a981 */ /* 0x000362000c1e1b00 */
[----:B0-----:R-:W-:Y:S02]  /*0450*/  CS2R R6, SRZ ;  /* 0x0000000000067805 */ /* 0x001fe4000001ff00 */
[----:B------:R-:W-:Y:S02]  /*0460*/  CS2R R4, SRZ ;  /* 0x0000000000047805 */ /* 0x000fe4000001ff00 */
[----:B------:R-:W-:Y:S02]  /*0470*/  CS2R R2, SRZ ;  /* 0x0000000000027805 */ /* 0x000fe4000001ff00 */
[----:B--2---:R-:W-:Y:S01]  /*0480*/  CS2R R8, SRZ ;  /* 0x0000000000087805 */ /* 0x004fe2000001ff00 */
[----:B------:R0:W5:Y:S01]  /*0490*/  @!P6 LDG.E.64 R18, desc[UR12][R10.64] ;  /* 0x0000000c0a12e981 */ /* 0x000162000c1e1b00 */
[----:B-1----:R-:W-:Y:S02]  /*04a0*/  CS2R R12, SRZ ;  /* 0x00000000000c7805 */ /* 0x002fe4000001ff00 */
[----:B0-----:R-:W-:Y:S01]  /*04b0*/  CS2R R10, SRZ ;  /* 0x00000000000a7805 */ /* 0x001fe2000001ff00 */
[----:B------:R-:W-:Y:S06]  /*04c0*/  BRA.U !UP0, `(.L_x_2617) ;  /* 0x0000007508907547 */ /* 0x000fec000b800000 */
[----:B------:R-:W-:Y:S01]  /*04d0*/  ISETP.GE.U32.AND P0, PT, R0, UR4, PT ;  /* 0x0000000400007c0c */ /* 0x000fe2000bf06070 */
        /* <DEDUP_REMOVED lines=17> */
[----:B------:R-:W0:Y:S01]  /*05f0*/  LDC.64 R28, c[0x0][0x3a0] ;  /* 0x0000e800ff1c7b82 */ /* 0x000e220000000a00 */
[----:B------:R-:W1:Y:S01]  /*0600*/  LDCU.64 UR4, c[0x0][0x388] ;  /* 0x00007100ff0477ac */ /* 0x000e620008000a00 */
[----:B------:R-:W-:-:S06]  /*0610*/  CS2R R40, SRZ ;  /* 0x0000000000287805 */ /* 0x000fcc000001ff00 */
        /* <DEDUP_REMOVED lines=8> */
[----:B------:R-:W-:Y:S01]  /*06a0*/  UMOV UR7, UR5 ;  /* 0x0000000500077c82 */ /* 0x000fe20008000000 */
[C-C-:B--2---:R-:W-:Y:S02]  /*06b0*/  SHF.L.U64.HI R48, R24.reuse, 0x2, R25.reuse ;  /* 0x0000000218307819 */ /* 0x144fe40000010219 */
[C---:B------:R-:W-:Y:S02]  /*06c0*/  SHF.L.U64.HI R50, R24.reuse, 0x5, R25 ;  /* 0x0000000518327819 */ /* 0x040fe40000010219 */
[----:B------:R-:W-:-:S07]  /*06d0*/  SHF.L.U32 R25, R24, 0x2, RZ ;  /* 0x0000000218197819 */ /* 0x000fce00000006ff */
.L_x_2621:
[----:B------:R-:W2:Y:S01]  /*06e0*/  LDG.E.CONSTANT R51, desc[UR12][R46.64] ;  /* 0x0000000c2e337981 */ /* 0x000ea2000c1e9900 */
[----:B------:R-:W-:-:S03]  /*06f0*/  IADD3 R28, P0, PT, R46, R25, RZ ;  /* 0x000000192e1c7210 */ /* 0x000fc60007f1e0ff */
[----:B------:R-:W3:Y:S02]  /*0700*/  LDG.E.64.CONSTANT R44, desc[UR12][R30.64+-0x20] ;  /* 0xffffe00c1e2c7981 */ /* 0x000ee4000c1e9b00 */
[----:B------:R-:W-:Y:S02]  /*0710*/  IMAD.X R29, R47, 0x1, R48, P0 ;  /* 0x000000012f1d7824 */ /* 0x000fe400000e0630 */
[----:B------:R-:W4:Y:S04]  /*0720*/  LDG.E.64.CONSTANT R32, desc[UR12][R30.64+-0x18] ;  /* 0xffffe80c1e207981 */ /* 0x000f28000c1e9b00 */
[----:B------:R-:W4:Y:S01]  /*0730*/  LDG.E.CONSTANT R49, desc[UR12][R28.64] ;  /* 0x0000000c1c317981 */ /* 0x000f22000c1e9900 */
[----:B--2---:R-:W-:Y:S01]  /*0740*/  SHF.R.S32.HI R53, RZ, 0x1f, R51 ;  /* 0x0000001fff357819 */ /* 0x004fe20000011433 */
[----:B---3--:R-:W-:-:S04]  /*0750*/  IMAD.WIDE.U32 R40, R44, R51, R40 ;  /* 0x000000332c287225 */ /* 0x008fc800078e0028 */
[----:B------:R-:W-:-:S04]  /*0760*/  IMAD R51, R45, R51, RZ ;  /* 0x000000332d337224 */ /* 0x000fc800078e02ff */
[----:B------:R-:W-:Y:S01]  /*0770*/  IMAD R51, R44, R53, R51 ;  /* 0x000000352c337224 */ /* 0x000fe200078e0233 */
[----:B------:R-:W-:Y:S01]  /*0780*/  IADD3 R44, P0, PT, R28, R25, RZ ;  /* 0x000000191c2c7210 */ /* 0x000fe20007f1e0ff */
[----:B----4-:R-:W-:Y:S01]  /*0790*/  IMAD R28, R33, R49, RZ ;  /* 0x00000031211c7224 */ /* 0x010fe200078e02ff */
[----:B------:R-:W2:Y:S02]  /*07a0*/  LDG.E.64.CONSTANT R52, desc[UR12][R30.64+-0x8] ;  /* 0xfffff80c1e347981 */ /* 0x000ea4000c1e9b00 */
[----:B------:R-:W-:Y:S02]  /*07b0*/  IADD3 R41, PT, PT, R41, R51, RZ ;  /* 0x0000003329297210 */ /* 0x000fe40007ffe0ff */
[----:B------:R-:W-:Y:S01]  /*07c0*/  SHF.R.S32.HI R51, RZ, 0x1f, R49 ;  /* 0x0000001fff337819 */ /* 0x000fe20000011431 */
[----:B------:R-:W-:-:S04]  /*07d0*/  IMAD.X R45, R29, 0x1, R48, P0 ;  /* 0x000000011d2d7824 */ /* 0x000fc800000e0630 */
[C---:B------:R-:W-:Y:S02]  /*07e0*/  IMAD R51, R32.reuse, R51, R28 ;  /* 0x0000003320337224 */ /* 0x040fe400078e021c */
[----:B------:R-:W-:Y:S01]  /*07f0*/  IMAD.WIDE.U32 R32, R32, R49, R40 ;  /* 0x0000003120207225 */ /* 0x000fe200078e0028 */
[----:B------:R-:W3:Y:S01]  /*0800*/  LDG.E.64.CONSTANT R28, desc[UR12][R30.64+-0x10] ;  /* 0xfffff00c1e1c7981 */ /* 0x000ee2000c1e9b00 */
[----:B------:R-:W-:-:S03]  /*0810*/  IADD3 R40, P0, PT, R44, R25, RZ ;  /* 0x000000192c287210 */ /* 0x000fc60007f1e0ff */
[----:B------:R-:W4:Y:S02]  /*0820*/  LDG.E.CONSTANT R49, desc[UR12][R44.64] ;  /* 0x0000000c2c317981 */ /* 0x000f24000c1e9900 */
[----:B------:R-:W-:Y:S01]  /*0830*/  IMAD.X R41, R45, 0x1, R48, P0 ;  /* 0x000000012d297824 */ /* 0x000fe200000e0630 */
[----:B------:R-:W-:-:S04]  /*0840*/  IADD3 R33, PT, PT, R33, R51, RZ ;  /* 0x0000003321217210 */ /* 0x000fc80007ffe0ff */
[----:B------:R-:W2:Y:S01]  /*0850*/  LDG.E.CONSTANT R51, desc[UR12][R40.64] ;  /* 0x0000000c28337981 */ /* 0x000ea2000c1e9900 */
[----:B----4-:R-:W-:Y:S01]  /*0860*/  SHF.R.S32.HI R45, RZ, 0x1f, R49 ;  /* 0x0000001fff2d7819 */ /* 0x010fe20000011431 */
[-C--:B---3--:R-:W-:Y:S02]  /*0870*/  IMAD R29, R29, R49.reuse, RZ ;  /* 0x000000311d1d7224 */ /* 0x088fe400078e02ff */
[----:B------:R-:W-:-:S04]  /*0880*/  IMAD.WIDE.U32 R32, R28, R49, R32 ;  /* 0x000000311c207225 */ /* 0x000fc800078e0020 */
[----:B------:R-:W-:Y:S01]  /*0890*/  IMAD R29, R28, R45, R29 ;  /* 0x0000002d1c1d7224 */ /* 0x000fe200078e021d */
[----:B------:R-:W-:Y:S01]  /*08a0*/  IADD3 R28, P0, PT, R40, R25, RZ ;  /* 0x00000019281c7210 */ /* 0x000fe20007f1e0ff */
[----:B--2---:R-:W-:Y:S01]  /*08b0*/  IMAD R40, R53, R51, RZ ;  /* 0x0000003335287224 */ /* 0x004fe200078e02ff */
[----:B------:R-:W-:Y:S02]  /*08c0*/  SHF.R.S32.HI R45, RZ, 0x1f, R51 ;  /* 0x0000001fff2d7819 */ /* 0x000fe40000011433 */
[----:B------:R-:W-:Y:S01]  /*08d0*/  IADD3 R33, PT, PT, R33, R29, RZ ;  /* 0x0000001d21217210 */ /* 0x000fe20007ffe0ff */
[----:B------:R-:W-:Y:S01]  /*08e0*/  IMAD.X R29, R41, 0x1, R48, P0 ;  /* 0x00000001291d7824 */ /* 0x000fe200000e0630 */
[----:B------:R-:W-:Y:S01]  /*08f0*/  IADD3 R44, P0, PT, R28, R25, RZ ;  /* 0x000000191c2c7210 */ /* 0x000fe20007f1e0ff */
[C---:B------:R-:W-:Y:S02]  /*0900*/  IMAD R45, R52.reuse, R45, R40 ;  /* 0x0000002d342d7224 */ /* 0x040fe400078e0228 */
[----:B------:R-:W-:Y:S01]  /*0910*/  IMAD.WIDE.U32 R32, R52, R51, R32 ;  /* 0x0000003334207225 */ /* 0x000fe200078e0020 */
[----:B------:R0:W2:Y:S04]  /*0920*/  LDG.E.CONSTANT R49, desc[UR12][R28.64] ;  /* 0x0000000c1c317981 */ /* 0x0000a8000c1e9900 */
[----:B------:R-:W3:Y:S01]  /*0930*/  LDG.E.64.CONSTANT R40, desc[UR12][R30.64] ;  /* 0x0000000c1e287981 */ /* 0x000ee2000c1e9b00 */
[----:B------:R-:W-:Y:S01]  /*0940*/  IADD3 R33, PT, PT, R33, R45, RZ ;  /* 0x0000002d21217210 */ /* 0x000fe20007ffe0ff */
[----:B------:R-:W-:-:S02]  /*0950*/  IMAD.X R45, R29, 0x1, R48, P0 ;  /* 0x000000011d2d7824 */ /* 0x000fc400000e0630 */
[----:B------:R-:W4:Y:S04]  /*0960*/  LDG.E.64.CONSTANT R52, desc[UR12][R30.64+0x8] ;  /* 0x0000080c1e347981 */ /* 0x000f28000c1e9b00 */
[----:B------:R-:W4:Y:S01]  /*0970*/  LDG.E.CONSTANT R51, desc[UR12][R44.64] ;  /* 0x0000000c2c337981 */ /* 0x000f22000c1e9900 */
[----:B0-----:R-:W-:Y:S02]  /*0980*/  IADD3 R28, P0, PT, R44, R25, RZ ;  /* 0x000000192c1c7210 */ /* 0x001fe40007f1e0ff */
[----:B--2---:R-:W-:Y:S01]  /*0990*/  SHF.R.S32.HI R29, RZ, 0x1f, R49 ;  /* 0x0000001fff1d7819 */ /* 0x004fe20000011431 */
[-C--:B---3--:R-:W-:Y:S02]  /*09a0*/  IMAD R41, R41, R49.reuse, RZ ;  /* 0x0000003129297224 */ /* 0x088fe400078e02ff */
[----:B------:R-:W-:-:S04]  /*09b0*/  IMAD.WIDE.U32 R32, R40, R49, R32 ;  /* 0x0000003128207225 */ /* 0x000fc800078e0020 */
[----:B------:R-:W-:Y:S02]  /*09c0*/  IMAD R41, R40, R29, R41 ;  /* 0x0000001d28297224 */ /* 0x000fe400078e0229 */
[----:B------:R-:W-:-:S03]  /*09d0*/  IMAD.X R29, R45, 0x1, R48, P0 ;  /* 0x000000012d1d7824 */ /* 0x000fc600000e0630 */
[----:B------:R-:W-:Y:S01]  /*09e0*/  IADD3 R33, PT, PT, R33, R41, RZ ;  /* 0x0000002921217210 */ /* 0x000fe20007ffe0ff */
[-C--:B----4-:R-:W-:Y:S01]  /*09f0*/  IMAD R45, R53, R51.reuse, RZ ;  /* 0x00000033352d7224 */ /* 0x090fe200078e02ff */
[----:B------:R-:W-:Y:S01]  /*0a00*/  SHF.R.S32.HI R41, RZ, 0x1f, R51 ;  /* 0x0000001fff297819 */ /* 0x000fe20000011433 */
[----:B------:R-:W2:Y:S01]  /*0a10*/  LDG.E.CONSTANT R49, desc[UR12][R28.64] ;  /* 0x0000000c1c317981 */ /* 0x000ea2000c1e9900 */
[----:B------:R-:W-:-:S04]  /*0a20*/  IMAD.WIDE.U32 R32, R52, R51, R32 ;  /* 0x0000003334207225 */ /* 0x000fc800078e0020 */
[----:B------:R-:W-:Y:S01]  /*0a30*/  IMAD R45, R52, R41, R45 ;  /* 0x00000029342d7224 */ /* 0x000fe200078e022d */
[----:B------:R-:W-:Y:S01]  /*0a40*/  IADD3 R52, P0, PT, R28, R25, RZ ;  /* 0x000000191c347210 */ /* 0x000fe20007f1e0ff */
[----:B------:R-:W3:Y:S03]  /*0a50*/  LDG.E.64.CONSTANT R40, desc[UR12][R30.64+0x10] ;  /* 0x0000100c1e287981 */ /* 0x000ee6000c1e9b00 */
[----:B------:R-:W-:Y:S02]  /*0a60*/  IADD3.X R53, PT, PT, R29, R48, RZ, P0, !PT ;  /* 0x000000301d357210 */ /* 0x000fe400007fe4ff */
[----:B------:R0:W4:Y:S04]  /*0a70*/  LDG.E.64.CONSTANT R28, desc[UR12][R30.64+0x18] ;  /* 0x0000180c1e1c7981 */ /* 0x000128000c1e9b00 */
[----:B------:R-:W4:Y:S01]  /*0a80*/  LDG.E.CONSTANT R53, desc[UR12][R52.64] ;  /* 0x0000000c34357981 */ /* 0x000f22000c1e9900 */
[----:B------:R-:W-:Y:S01]  /*0a90*/  IMAD.IADD R33, R33, 0x1, R45 ;  /* 0x0000000121217824 */ /* 0x000fe200078e022d */
[----:B------:R-:W-:-:S04]  /*0aa0*/  UIADD3 UR6, UP1, UPT, UR6, -0x8, URZ ;  /* 0xfffffff806067890 */ /* 0x000fc8000ff3e0ff */
[----:B------:R-:W-:Y:S02]  /*0ab0*/  UIADD3.X UR7, UPT, UPT, UR7, -0x1, URZ, UP1, !UPT ;  /* 0xffffffff07077890 */ /* 0x000fe40008ffe4ff */
[----:B------:R-:W-:-:S04]  /*0ac0*/  UISETP.NE.U32.AND UP1, UPT, UR6, URZ, UPT ;  /* 0x000000ff0600728c */ /* 0x000fc8000bf25070 */
[----:B------:R-:W-:Y:S01]  /*0ad0*/  UISETP.NE.AND.EX UP1, UPT, UR7, URZ, UPT, UP1 ;  /* 0x000000ff0700728c */ /* 0x000fe2000bf25310 */
[----:B0-----:R-:W-:Y:S02]  /*0ae0*/  IADD3 R30, P1, PT, R30, 0x40, RZ ;  /* 0x000000401e1e7810 */ /* 0x001fe40007f3e0ff */
[----:B------:R-:W-:-:S03]  /*0af0*/  LEA R46, P0, R24, R46, 0x5 ;  /* 0x0000002e182e7211 */ /* 0x000fc600078028ff */
[----:B------:R-:W-:Y:S02]  /*0b00*/  IMAD.X R31, RZ, RZ, R31, P1 ;  /* 0x000000ffff1f7224 */ /* 0x000fe400008e061f */
[----:B------:R-:W-:Y:S01]  /*0b10*/  IMAD.X R47, R47, 0x1, R50, P0 ;  /* 0x000000012f2f7824 */ /* 0x000fe200000e0632 */
        /* <DEDUP_REMOVED lines=8> */
[----:B------:R-:W-:-:S05]  /*0ba0*/  IMAD.WIDE.U32 R40, R28, R53, R32 ;  /* 0x000000351c287225 */ /* 0x000fca00078e0020 */
[----:B------:R-:W-:Y:S01]  /*0bb0*/  IADD3 R41, PT, PT, R41, R29, RZ ;  /* 0x0000001d29297210 */ /* 0x000fe20007ffe0ff */
[----:B------:R-:W-:Y:S06]  /*0bc0*/  BRA.U UP1, `(.L_x_2621) ;  /* 0xfffffff901c47547 */ /* 0x000fec000b83ffff */
.L_x_2620:
        /* <DEDUP_REMOVED lines=11> */
[----:B------:R-:W0:Y:S03]  /*0c80*/  LDCU.64 UR16, c[0x0][0x388] ;  /* 0x00007100ff1077ac */ /* 0x000e260008000a00 */
[----:B------:R-:W-:-:S04]  /*0c90*/  IMAD.WIDE.U32 R28, R24, UR4, R20 ;  /* 0x00000004181c7c25 */ /* 0x000fc8000f8e0014 */
[----:B------:R-:W-:-:S04]  /*0ca0*/  IMAD R31, R25, UR4, R30 ;  /* 0x00000004191f7c24 */ /* 0x000fc8000f8e021e */
[----:B------:R-:W-:Y:S01]  /*0cb0*/  IMAD.IADD R29, R29, 0x1, R31 ;  /* 0x000000011d1d7824 */ /* 0x000fe200078e021f */
[----:B-1----:R-:W-:-:S04]  /*0cc0*/  ULEA UR6, UP1, UR4, UR6, 0x3 ;  /* 0x0000000604067291 */ /* 0x002fc8000f8218ff */
[----:B------:R-:W-:Y:S01]  /*0cd0*/  ULEA.HI.X UR7, UR4, UR7, UR5, 0x3, UP1 ;  /* 0x0000000704077291 */ /* 0x000fe200088f1c05 */
[C---:B0-----:R-:W-:Y:S02]  /*0ce0*/  LEA R50, P0, R28.reuse, UR16, 0x2 ;  /* 0x000000101c327c11 */ /* 0x041fe4000f8010ff */
[----:B------:R-:W-:Y:S02]  /*0cf0*/  SHF.L.U32 R31, R25, 0x2, RZ ;  /* 0x00000002191f7819 */ /* 0x000fe400000006ff */
[----:B------:R-:W-:Y:S01]  /*0d00*/  LEA.HI.X R51, R28, UR17, R29, 0x2, P0 ;  /* 0x000000111c337c11 */ /* 0x000fe200080f141d */
[----:B------:R-:W-:Y:S01]  /*0d10*/  IMAD.U32 R49, RZ, RZ, UR7 ;  /* 0x00000007ff317e24 */ /* 0x000fe2000f8e00ff */
[----:B------:R-:W-:Y:S01]  /*0d20*/  MOV R48, UR6 ;  /* 0x0000000600307c02 */ /* 0x000fe20008000f00 */
[----:B------:R-:W-:Y:S02]  /*0d30*/  IMAD.WIDE.U32 R28, R24, 0x4, RZ ;  /* 0x00000004181c7825 */ /* 0x000fe400078e00ff */
[----:B------:R-:W2:Y:S02]  /*0d40*/  LDG.E.CONSTANT R52, desc[UR12][R50.64] ;  /* 0x0000000c32347981 */ /* 0x000ea4000c1e9900 */
[----:B------:R-:W-:Y:S01]  /*0d50*/  IMAD.IADD R29, R29, 0x1, R31 ;  /* 0x000000011d1d7824 */ /* 0x000fe200078e021f */
[-C--:B------:R-:W-:Y:S01]  /*0d60*/  IADD3 R32, P0, PT, R50, R28.reuse, RZ ;  /* 0x0000001c32207210 */ /* 0x080fe20007f1e0ff */
[----:B------:R-:W3:Y:S03]  /*0d70*/  LDG.E.64.CONSTANT R46, desc[UR12][R48.64] ;  /* 0x0000000c302e7981 */ /* 0x000ee6000c1e9b00 */
[----:B------:R-:W-:Y:S01]  /*0d80*/  IADD3.X R33, PT, PT, R29, R51, RZ, P0, !PT ;  /* 0x000000331d217210 */ /* 0x000fe200007fe4ff */
[----:B------:R-:W4:Y:S01]  /*0d90*/  LDG.E.64.CONSTANT R44, desc[UR12][R48.64+0x8] ;  /* 0x0000080c302c7981 */ /* 0x000f22000c1e9b00 */
[----:B------:R-:W-:-:S03]  /*0da0*/  IADD3 R30, P0, PT, R32, R28, RZ ;  /* 0x0000001c201e7210 */ /* 0x000fc60007f1e0ff */
[----:B------:R-:W4:Y:S01]  /*0db0*/  LDG.E.CONSTANT R53, desc[UR12][R32.64] ;  /* 0x0000000c20357981 */ /* 0x000f22000c1e9900 */
[----:B------:R-:W-:Y:S01]  /*0dc0*/  IADD3 R28, P1, PT, R30, R28, RZ ;  /* 0x0000001c1e1c7210 */ /* 0x000fe20007f3e0ff */
[----:B------:R-:W-:Y:S02]  /*0dd0*/  IMAD.X R31, R33, 0x1, R29, P0 ;  /* 0x00000001211f7824 */ /* 0x000fe400000e061d */
[----:B------:R-:W5:Y:S03]  /*0de0*/  LDG.E.64.CONSTANT R50, desc[UR12][R48.64+0x10] ;  /* 0x0000100c30327981 */ /* 0x000f66000c1e9b00 */
[----:B------:R-:W-:Y:S02]  /*0df0*/  IADD3.X R29, PT, PT, R31, R29, RZ, P1, !PT ;  /* 0x0000001d1f1d7210 */ /* 0x000fe40000ffe4ff */
[----:B------:R2:W5:Y:S04]  /*0e00*/  LDG.E.CONSTANT R31, desc[UR12][R30.64] ;  /* 0x0000000c1e1f7981 */ /* 0x000568000c1e9900 */
[----:B------:R-:W5:Y:S04]  /*0e10*/  LDG.E.CONSTANT R33, desc[UR12][R28.64] ;  /* 0x0000000c1c217981 */ /* 0x000f68000c1e9900 */
[----:B------:R-:W5:Y:S01]  /*0e20*/  LDG.E.64.CONSTANT R28, desc[UR12][R48.64+0x18] ;  /* 0x0000180c301c7981 */ /* 0x000f62000c1e9b00 */
[----:B------:R-:W-:-:S04]  /*0e30*/  UIADD3 UR4, UP1, UPT, UR4, 0x4, URZ ;  /* 0x0000000404047890 */ /* 0x000fc8000ff3e0ff */
[----:B------:R-:W-:Y:S01]  /*0e40*/  UIADD3.X UR5, UPT, UPT, URZ, UR5, URZ, UP1, !UPT ;  /* 0x00000005ff057290 */ /* 0x000fe20008ffe4ff */
[----:B--2---:R-:W-:Y:S01]  /*0e50*/  SHF.R.S32.HI R30, RZ, 0x1f, R52 ;  /* 0x0000001fff1e7819 */ /* 0x004fe20000011434 */
[-C--:B---3--:R-:W-:Y:S02]  /*0e60*/  IMAD R47, R47, R52.reuse, RZ ;  /* 0x000000342f2f7224 */ /* 0x088fe400078e02ff */
[----:B------:R-:W-:-:S04]  /*0e70*/  IMAD.WIDE.U32 R40, R46, R52, R40 ;  /* 0x000000342e287225 */ /* 0x000fc800078e0028 */
[----:B------:R-:W-:Y:S02]  /*0e80*/  IMAD R47, R46, R30, R47 ;  /* 0x0000001e2e2f7224 */ /* 0x000fe400078e022f */
[-C--:B----4-:R-:W-:Y:S02]  /*0e90*/  IMAD R30, R45, R53.reuse, RZ ;  /* 0x000000352d1e7224 */ /* 0x090fe400078e02ff */
[----:B------:R-:W-:Y:S01]  /*0ea0*/  IMAD.IADD R41, R41, 0x1, R47 ;  /* 0x0000000129297824 */ /* 0x000fe200078e022f */
[----:B------:R-:W-:Y:S01]  /*0eb0*/  SHF.R.S32.HI R47, RZ, 0x1f, R53 ;  /* 0x0000001fff2f7819 */ /* 0x000fe20000011435 */
[----:B------:R-:W-:-:S04]  /*0ec0*/  IMAD.WIDE.U32 R40, R44, R53, R40 ;  /* 0x000000352c287225 */ /* 0x000fc800078e0028 */
[----:B------:R-:W-:Y:S01]  /*0ed0*/  IMAD R47, R44, R47, R30 ;  /* 0x0000002f2c2f7224 */ /* 0x000fe200078e021e */
[----:B-----5:R-:W-:Y:S01]  /*0ee0*/  SHF.R.S32.HI R45, RZ, 0x1f, R31 ;  /* 0x0000001fff2d7819 */ /* 0x020fe2000001141f */
        /* <DEDUP_REMOVED lines=10> */
.L_x_2622:
        /* <DEDUP_REMOVED lines=15> */
[----:B------:R-:W-:-:S04]  /*1080*/  IMAD.WIDE.U32 R30, R24, UR4, R30 ;  /* 0x00000004181e7c25 */ /* 0x000fc8000f8e001e */
[----:B------:R-:W-:Y:S01]  /*1090*/  IMAD.IADD R29, R31, 0x1, R29 ;  /* 0x000000011f1d7824 */ /* 0x000fe200078e021d */
[----:B-1----:R-:W-:-:S04]  /*10a0*/  ULEA UR6, UP1, UR4, UR6, 0x3 ;  /* 0x0000000604067291 */ /* 0x002fc8000f8218ff */
[----:B------:R-:W-:Y:S01]  /*10b0*/  ULEA.HI.X UR7, UR4, UR7, UR5, 0x3, UP1 ;  /* 0x0000000704077291 */ /* 0x000fe200088f1c05 */
[C---:B0-----:R-:W-:Y:S02]  /*10c0*/  LEA R28, P0, R30.reuse, UR8, 0x2 ;  /* 0x000000081e1c7c11 */ /* 0x041fe4000f8010ff */
[----:B------:R-:W-:Y:S02]  /*10d0*/  MOV R32, UR6 ;  /* 0x0000000600207c02 */ /* 0x000fe40008000f00 */
[----:B------:R-:W-:Y:S01]  /*10e0*/  LEA.HI.X R29, R30, UR9, R29, 0x2, P0 ;  /* 0x000000091e1d7c11 */ /* 0x000fe200080f141d */
[----:B------:R-:W-:Y:S01]  /*10f0*/  IMAD.U32 R33, RZ, RZ, UR7 ;  /* 0x00000007ff217e24 */ /* 0x000fe2000f8e00ff */
[----:B------:R-:W-:-:S03]  /*1100*/  LEA R44, P0, R24, R28, 0x2 ;  /* 0x0000001c182c7211 */ /* 0x000fc600078010ff */
[----:B------:R-:W2:Y:S01]  /*1110*/  LDG.E.CONSTANT R49, desc[UR12][R28.64] ;  /* 0x0000000c1c317981 */ /* 0x000ea2000c1e9900 */
[----:B------:R-:W-:-:S03]  /*1120*/  LEA.HI.X R45, R24, R29, R25, 0x2, P0 ;  /* 0x0000001d182d7211 */ /* 0x000fc600000f1419 */
[----:B------:R-:W3:Y:S04]  /*1130*/  LDG.E.64.CONSTANT R30, desc[UR12][R32.64] ;  /* 0x0000000c201e7981 */ /* 0x000ee8000c1e9b00 */
[----:B------:R-:W4:Y:S04]  /*1140*/  LDG.E.CONSTANT R45, desc[UR12][R44.64] ;  /* 0x0000000c2c2d7981 */ /* 0x000f28000c1e9900 */
[----:B------:R-:W5:Y:S01]  /*1150*/  LDG.E.64.CONSTANT R46, desc[UR12][R32.64+0x8] ;  /* 0x0000080c202e7981 */ /* 0x000f62000c1e9b00 */
        /* <DEDUP_REMOVED lines=11> */
[----:B------:R-:W-:-:S07]  /*1210*/  IMAD.IADD R41, R41, 0x1, R31 ;  /* 0x0000000129297824 */ /* 0x000fce00078e021f */
.L_x_2623:
[----:B------:R-:W-:Y:S05]  /*1220*/  BRA.U UP0, `(.L_x_2619) ;  /* 0x0000000100507547 */ /* 0x000fea000b800000 */
        /* <DEDUP_REMOVED lines=10> */
[----:B------:R-:W-:Y:S02]  /*12d0*/  MOV R24, UR6 ;  /* 0x0000000600187c02 */ /* 0x000fe40008000f00 */
[----:B------:R-:W-:Y:S01]  /*12e0*/  LEA.HI.X R23, R20, UR9, R21, 0x2, P0 ;  /* 0x0000000914177c11 */ /* 0x000fe200080f1415 */
[----:B------:R-:W-:-:S05]  /*12f0*/  IMAD.U32 R25, RZ, RZ, UR4 ;  /* 0x00000004ff197e24 */ /* 0x000fca000f8e00ff */
[----:B------:R-:W2:Y:S04]  /*1300*/  LDG.E.CONSTANT R23, desc[UR12][R22.64] ;  /* 0x0000000c16177981 */ /* 0x000ea8000c1e9900 */
[----:B------:R-:W3:Y:S01]  /*1310*/  LDG.E.64.CONSTANT R24, desc[UR12][R24.64] ;  /* 0x0000000c18187981 */ /* 0x000ee2000c1e9b00 */
[----:B--2---:R-:W-:Y:S01]  /*1320*/  SHF.R.S32.HI R21, RZ, 0x1f, R23 ;  /* 0x0000001fff157819 */ /* 0x004fe20000011417 */
[-C--:B---3--:R-:W-:Y:S02]  /*1330*/  IMAD R20, R25, R23.reuse, RZ ;  /* 0x0000001719147224 */ /* 0x088fe400078e02ff */
[----:B------:R-:W-:-:S04]  /*1340*/  IMAD.WIDE.U32 R40, R24, R23, R40 ;  /* 0x0000001718287225 */ /* 0x000fc800078e0028 */
[----:B------:R-:W-:-:S05]  /*1350*/  IMAD R21, R24, R21, R20 ;  /* 0x0000001518157224 */ /* 0x000fca00078e0214 */
[----:B------:R-:W-:-:S07]  /*1360*/  IADD3 R41, PT, PT, R41, R21, RZ ;  /* 0x0000001529297210 */ /* 0x000fce0007ffe0ff */
.L_x_2619:
[----:B------:R-:W-:Y:S05]  /*1370*/  BSYNC.RECONVERGENT B0 ;  /* 0x0000000000007941 */ /* 0x000fea0003800200 */
.L_x_2618:
[----:B------:R-:W1:Y:S01]  /*1380*/  LDCU UR8, c[0x0][0x380] ;  /* 0x00007000ff0877ac */ /* 0x000e620008000800 */
[----:B------:R-:W-:Y:S01]  /*1390*/  VIADD R20, R0, 0x80 ;  /* 0x0000008000147836 */ /* 0x000fe20000000000 */
[----:B------:R-:W-:Y:S01]  /*13a0*/  BSSY.RECONVERGENT B0, `(.L_x_2624) ;  /* 0x00000ed000007945 */ /* 0x000fe20003800200 */
[----:B------:R-:W2:Y:S01]  /*13b0*/  LDCU.64 UR14, c[0x0][0x398] ;  /* 0x00007300ff0e77ac */ /* 0x000ea20008000a00 */
[----:B-1----:R-:W-:Y:S02]  /*13c0*/  UIADD3 UR4, UPT, UPT, -UR10, UR8, URZ ;  /* 0x000000080a047290 */ /* 0x002fe4000fffe1ff */
[----:B--2---:R-:W-:-:S04]  /*13d0*/  UIADD3 UR11, UP0, UPT, UR14, -0x1, URZ ;  /* 0xffffffff0e0b7890 */ /* 0x004fc8000ff1e0ff */
[----:B------:R-:W-:Y:S01]  /*13e0*/  ISETP.GE.U32.AND P0, PT, R20, UR4, PT ;  /* 0x0000000414007c0c */ /* 0x000fe2000bf06070 */
[----:B------:R-:W-:-:S12]  /*13f0*/  UIADD3.X UR16, UPT, UPT, UR15, -0x1, URZ, UP0, !UPT ;  /* 0xffffffff0f107890 */ /* 0x000fd800087fe4ff */
        /* <DEDUP_REMOVED lines=9> */
[----:B-1---5:R-:W-:-:S02]  /*1490*/  IMAD R13, R27, UR6, RZ ;  /* 0x000000061b0d7c24 */ /* 0x022fc4000f8e02ff */
[----:B------:R-:W-:-:S04]  /*14a0*/  IMAD.WIDE.U32 R20, R26, UR6, RZ ;  /* 0x000000061a147c25 */ /* 0x000fc8000f8e00ff */
[----:B------:R-:W-:Y:S01]  /*14b0*/  IMAD R23, R26, UR7, R13 ;  /* 0x000000071a177c24 */ /* 0x000fe2000f8e020d */
[----:B------:R-:W-:-:S04]  /*14c0*/  CS2R R12, SRZ ;  /* 0x00000000000c7805 */ /* 0x000fc8000001ff00 */
[----:B------:R-:W-:Y:S01]  /*14d0*/  IADD3 R23, PT, PT, R21, R23, RZ ;  /* 0x0000001715177210 */ /* 0x000fe20007ffe0ff */
        /* <DEDUP_REMOVED lines=9> */
[----:B------:R-:W-:-:S03]  /*1570*/  UMOV UR6, UR4 ;  /* 0x0000000400067c82 */ /* 0x000fc60008000000 */
[----:B------:R-:W-:Y:S01]  /*1580*/  IMAD.X R29, RZ, RZ, R13, P1 ;  /* 0x000000ffff1d7224 */ /* 0x000fe200008e060d */
[----:B------:R-:W-:Y:S02]  /*1590*/  CS2R R12, SRZ ;  /* 0x00000000000c7805 */ /* 0x000fe4000001ff00 */
[C-C-:B0-----:R-:W-:Y:S01]  /*15a0*/  SHF.L.U64.HI R46, R24.reuse, 0x2, R25.reuse ;  /* 0x00000002182e7819 */ /* 0x141fe20000010219 */
[----:B------:R-:W-:Y:S01]  /*15b0*/  UMOV UR7, UR5 ;  /* 0x0000000500077c82 */ /* 0x000fe20008000000 */
[C---:B------:R-:W-:Y:S02]  /*15c0*/  SHF.L.U64.HI R48, R24.reuse, 0x5, R25 ;  /* 0x0000000518307819 */ /* 0x040fe40000010219 */
[----:B------:R-:W-:-:S07]  /*15d0*/  SHF.L.U32 R25, R24, 0x2, RZ ;  /* 0x0000000218197819 */ /* 0x000fce00000006ff */
.L_x_2627:
[----:B------:R-:W2:Y:S04]  /*15e0*/  LDG.E.CONSTANT R51, desc[UR12][R44.64] ;  /* 0x0000000c2c337981 */ /* 0x000ea8000c1e9900 */
[----:B------:R-:W3:Y:S01]  /*15f0*/  LDG.E.64.CONSTANT R32, desc[UR12][R28.64+-0x20] ;  /* 0xffffe00c1c207981 */ /* 0x000ee2000c1e9b00 */
[----:B------:R-:W-:-:S03]  /*1600*/  IADD3 R26, P0, PT, R44, R25, RZ ;  /* 0x000000192c1a7210 */ /* 0x000fc60007f1e0ff */
[----:B------:R-:W4:Y:S02]  /*1610*/  LDG.E.64.CONSTANT R30, desc[UR12][R28.64+-0x18] ;  /* 0xffffe80c1c1e7981 */ /* 0x000f24000c1e9b00 */
[----:B------:R-:W-:-:S05]  /*1620*/  IMAD.X R27, R45, 0x1, R46, P0 ;  /* 0x000000012d1b7824 */ /* 0x000fca00000e062e */
[----:B------:R-:W5:Y:S01]  /*1630*/  LDG.E.CONSTANT R47, desc[UR12][R26.64] ;  /* 0x0000000c1a2f7981 */ /* 0x000f62000c1e9900 */
[----:B--2---:R-:W-:Y:S01]  /*1640*/  SHF.R.S32.HI R49, RZ, 0x1f, R51 ;  /* 0x0000001fff317819 */ /* 0x004fe20000011433 */
[-C--:B---3--:R-:W-:Y:S02]  /*1650*/  IMAD R33, R33, R51.reuse, RZ ;  /* 0x0000003321217224 */ /* 0x088fe400078e02ff */
[C---:B------:R-:W-:Y:S02]  /*1660*/  IMAD.WIDE.U32 R12, R32.reuse, R51, R12 ;  /* 0x00000033200c7225 */ /* 0x040fe400078e000c */
[----:B------:R-:W2:Y:S02]  /*1670*/  LDG.E.64.CONSTANT R50, desc[UR12][R28.64+-0x10] ;  /* 0xfffff00c1c327981 */ /* 0x000ea4000c1e9b00 */
[----:B------:R-:W-:Y:S01]  /*1680*/  IMAD R53, R32, R49, R33 ;  /* 0x0000003120357224 */ /* 0x000fe200078e0221 */
[----:B------:R-:W-:-:S04]  /*1690*/  IADD3 R32, P0, PT, R26, R25, RZ ;  /* 0x000000191a207210 */ /* 0x000fc80007f1e0ff */
[----:B------:R-:W-:-:S05]  /*16a0*/  IADD3.X R33, PT, PT, R27, R46, RZ, P0, !PT ;  /* 0x0000002e1b217210 */ /* 0x000fca00007fe4ff */
[----:B------:R-:W3:Y:S01]  /*16b0*/  LDG.E.CONSTANT R49, desc[UR12][R32.64] ;  /* 0x0000000c20317981 */ /* 0x000ee2000c1e9900 */
[----:B-----5:R-:W-:Y:S01]  /*16c0*/  SHF.R.S32.HI R27, RZ, 0x1f, R47 ;  /* 0x0000001fff1b7819 */ /* 0x020fe2000001142f */
[----:B------:R-:W-:Y:S02]  /*16d0*/  IMAD.IADD R13, R13, 0x1, R53 ;  /* 0x000000010d0d7824 */ /* 0x000fe400078e0235 */
[-C--:B----4-:R-:W-:Y:S02]  /*16e0*/  IMAD R26, R31, R47.reuse, RZ ;  /* 0x0000002f1f1a7224 */ /* 0x090fe400078e02ff */
[----:B------:R-:W-:-:S04]  /*16f0*/  IMAD.WIDE.U32 R12, R30, R47, R12 ;  /* 0x0000002f1e0c7225 */ /* 0x000fc800078e000c */
[----:B------:R-:W-:Y:S01]  /*1700*/  IMAD R27, R30, R27, R26 ;  /* 0x0000001b1e1b7224 */ /* 0x000fe200078e021a */
[----:B------:R-:W-:-:S04]  /*1710*/  IADD3 R30, P0, PT, R32, R25, RZ ;  /* 0x00000019201e7210 */ /* 0x000fc80007f1e0ff */
[----:B------:R-:W-:Y:S02]  /*1720*/  IADD3.X R31, PT, PT, R33, R46, RZ, P0, !PT ;  /* 0x0000002e211f7210 */ /* 0x000fe400007fe4ff */
[----:B------:R-:W4:Y:S04]  /*1730*/  LDG.E.64.CONSTANT R32, desc[UR12][R28.64+-0x8] ;  /* 0xfffff80c1c207981 */ /* 0x000f28000c1e9b00 */
[----:B------:R-:W5:Y:S01]  /*1740*/  LDG.E.CONSTANT R47, desc[UR12][R30.64] ;  /* 0x0000000c1e2f7981 */ /* 0x000f62000c1e9900 */
[----:B------:R-:W-:Y:S01]  /*1750*/  IMAD.IADD R13, R13, 0x1, R27 ;  /* 0x000000010d0d7824 */ /* 0x000fe200078e021b */
[----:B---3--:R-:W-:Y:S01]  /*1760*/  SHF.R.S32.HI R27, RZ, 0x1f, R49 ;  /* 0x0000001fff1b7819 */ /* 0x008fe20000011431 */
[-C--:B--2---:R-:W-:Y:S02]  /*1770*/  IMAD R26, R51, R49.reuse, RZ ;  /* 0x00000031331a7224 */ /* 0x084fe400078e02ff */
[----:B------:R-:W-:-:S04]  /*1780*/  IMAD.WIDE.U32 R12, R50, R49, R12 ;  /* 0x00000031320c7225 */ /* 0x000fc800078e000c */
[----:B------:R-:W-:Y:S01]  /*1790*/  IMAD R27, R50, R27, R26 ;  /* 0x0000001b321b7224 */ /* 0x000fe200078e021a */
[----:B------:R-:W-:-:S04]  /*17a0*/  IADD3 R50, P0, PT, R30, R25, RZ ;  /* 0x000000191e327210 */ /* 0x000fc80007f1e0ff */
[----:B------:R-:W-:Y:S02]  /*17b0*/  IADD3.X R51, PT, PT, R31, R46, RZ, P0, !PT ;  /* 0x0000002e1f337210 */ /* 0x000fe400007fe4ff */
[----:B------:R-:W2:Y:S04]  /*17c0*/  LDG.E.64.CONSTANT R30, desc[UR12][R28.64] ;  /* 0x0000000c1c1e7981 */ /* 0x000ea8000c1e9b00 */
[----:B------:R-:W3:Y:S01]  /*17d0*/  LDG.E.CONSTANT R49, desc[UR12][R50.64] ;  /* 0x0000000c32317981 */ /* 0x000ee2000c1e9900 */
[----:B------:R-:W-:Y:S01]  /*17e0*/  IMAD.IADD R13, R13, 0x1, R27 ;  /* 0x000000010d0d7824 */ /* 0x000fe200078e021b */
[----:B-----5:R-:W-:Y:S01]  /*17f0*/  SHF.R.S32.HI R27, RZ, 0x1f, R47 ;  /* 0x0000001fff1b7819 */ /* 0x020fe2000001142f */
        /* <DEDUP_REMOVED lines=8> */
[----:B------:R-:W-:-:S04]  /*1880*/  IADD3 R52, P0, PT, R32, R25, RZ ;  /* 0x0000001920347210 */ /* 0x000fc80007f1e0ff */
[----:B------:R-:W-:Y:S02]  /*1890*/  IADD3.X R53, PT, PT, R33, R46, RZ, P0, !PT ;  /* 0x0000002e21357210 */ /* 0x000fe400007fe4ff */
[----:B---3--:R-:W-:Y:S01]  /*18a0*/  SHF.R.S32.HI R27, RZ, 0x1f, R49 ;  /* 0x0000001fff1b7819 */ /* 0x008fe20000011431 */
[-C--:B--2---:R-:W-:Y:S02]  /*18b0*/  IMAD R26, R31, R49.reuse, RZ ;  /* 0x000000311f1a7224 */ /* 0x084fe400078e02ff */
[----:B------:R-:W-:-:S04]  /*18c0*/  IMAD.WIDE.U32 R12, R30, R49, R12 ;  /* 0x000000311e0c7225 */ /* 0x000fc800078e000c */
[----:B------:R-:W-:Y:S01]  /*18d0*/  IMAD R27, R30, R27, R26 ;  /* 0x0000001b1e1b7224 */ /* 0x000fe200078e021a */
[----:B------:R-:W-:Y:S01]  /*18e0*/  IADD3 R30, P0, PT, R52, R25, RZ ;  /* 0x00000019341e7210 */ /* 0x000fe20007f1e0ff */
[----:B------:R-:W2:Y:S04]  /*18f0*/  LDG.E.CONSTANT R26, desc[UR12][R52.64] ;  /* 0x0000000c341a7981 */ /* 0x000ea8000c1e9900 */
[----:B------:R-:W-:Y:S01]  /*1900*/  IMAD.X R31, R53, 0x1, R46, P0 ;  /* 0x00000001351f7824 */ /* 0x000fe200000e062e */
[----:B------:R-:W-:-:S04]  /*1910*/  IADD3 R13, PT, PT, R13, R27, RZ ;  /* 0x0000001b0d0d7210 */ /* 0x000fc80007ffe0ff */
[----:B------:R-:W3:Y:S01]  /*1920*/  LDG.E.CONSTANT R27, desc[UR12][R30.64] ;  /* 0x0000000c1e1b7981 */ /* 0x000ee2000c1e9900 */
[----:B-----5:R-:W-:Y:S01]  /*1930*/  SHF.R.S32.HI R33, RZ, 0x1f, R47 ;  /* 0x0000001fff217819 */ /* 0x020fe2000001142f */
[----:B----4-:R-:W-:Y:S02]  /*1940*/  IMAD R32, R51, R47, RZ ;  /* 0x0000002f33207224 */ /* 0x010fe400078e02ff */
[----:B------:R-:W4:Y:S02]  /*1950*/  LDG.E.64.CONSTANT R30, desc[UR12][R28.64+0x10] ;  /* 0x0000100c1c1e7981 */ /* 0x000f24000c1e9b00 */
[C---:B------:R-:W-:Y:S02]  /*1960*/  IMAD R49, R50.reuse, R33, R32 ;  /* 0x0000002132317224 */ /* 0x040fe400078e0220 */
[----:B------:R0:W5:Y:S01]  /*1970*/  LDG.E.64.CONSTANT R32, desc[UR12][R28.64+0x18] ;  /* 0x0000180c1c207981 */ /* 0x000162000c1e9b00 */
[----:B------:R-:W-:Y:S01]  /*1980*/  IMAD.WIDE.U32 R12, R50, R47, R12 ;  /* 0x0000002f320c7225 */ /* 0x000fe200078e000c */
[----:B------:R-:W-:-:S03]  /*1990*/  UIADD3 UR6, UP1, UPT, UR6, -0x8, URZ ;  /* 0xfffffff806067890 */ /* 0x000fc6000ff3e0ff */
[----:B------:R-:W-:Y:S01]  /*19a0*/  IMAD.IADD R13, R13, 0x1, R49 ;  /* 0x000000010d0d7824 */ /* 0x000fe200078e0231 */
        /* <DEDUP_REMOVED lines=15> */
[----:B------:R-:W-:-:S05]  /*1aa0*/  IMAD.WIDE.U32 R12, R32, R27, R12 ;  /* 0x0000001b200c7225 */ /* 0x000fca00078e000c */
[----:B------:R-:W-:Y:S01]  /*1ab0*/  IADD3 R13, PT, PT, R13, R31, RZ ;  /* 0x0000001f0d0d7210 */ /* 0x000fe20007ffe0ff */
[----:B------:R-:W-:Y:S06]  /*1ac0*/  BRA.U UP1, `(.L_x_2627) ;  /* 0xfffffff901c47547 */ /* 0x000fec000b83ffff */
.L_x_2626:
        /* <DEDUP_REMOVED lines=15> */
[----:B------:R-:W-:Y:S01]  /*1bc0*/  SHF.L.U32 R29, R25, 0x2, RZ ;  /* 0x00000002191d7819 */ /* 0x000fe200000006ff */
[----:B-1----:R-:W-:-:S04]  /*1bd0*/  ULEA UR6, UP1, UR4, UR6, 0x3 ;  /* 0x0000000604067291 */ /* 0x002fc8000f8218ff */
[----:B------:R-:W-:Y:S01]  /*1be0*/  ULEA.HI.X UR7, UR4, UR7, UR5, 0x3, UP1 ;  /* 0x0000000704077291 */ /* 0x000fe200088f1c05 */
[----:B0-----:R-:W-:Y:S01]  /*1bf0*/  LEA R48, P0, R26, UR18, 0x2 ;  /* 0x000000121a307c11 */ /* 0x001fe2000f8010ff */
[----:B------:R-:W-:-:S03]  /*1c00*/  IMAD.U32 R44, RZ, RZ, UR6 ;  /* 0x00000006ff2c7e24 */ /* 0x000fc6000f8e00ff */
[----:B------:R-:W-:Y:S01]  /*1c10*/  LEA.HI.X R49, R26, UR19, R27, 0x2, P0 ;  /* 0x000000131a317c11 */ /* 0x000fe200080f141b */
[----:B------:R-:W-:Y:S01]  /*1c20*/  IMAD.WIDE.U32 R26, R24, 0x4, RZ ;  /* 0x00000004181a7825 */ /* 0x000fe200078e00ff */
[----:B------:R-:W-:-:S03]  /*1c30*/  MOV R45, UR7 ;  /* 0x00000007002d7c02 */ /* 0x000fc60008000f00 */
[----:B------:R-:W2:Y:S01]  /*1c40*/  LDG.E.CONSTANT R51, desc[UR12][R48.64] ;  /* 0x0000000c30337981 */ /* 0x000ea2000c1e9900 */
[----:B------:R-:W-:Y:S01]  /*1c50*/  IMAD.IADD R27, R27, 0x1, R29 ;  /* 0x000000011b1b7824 */ /* 0x000fe200078e021d */
[-C--:B------:R-:W-:Y:S02]  /*1c60*/  IADD3 R46, P0, PT, R48, R26.reuse, RZ ;  /* 0x0000001a302e7210 */ /* 0x080fe40007f1e0ff */
[----:B------:R-:W3:Y:S02]  /*1c70*/  LDG.E.64.CONSTANT R32, desc[UR12][R44.64] ;  /* 0x0000000c2c207981 */ /* 0x000ee4000c1e9b00 */
[----:B------:R-:W-:Y:S02]  /*1c80*/  IADD3.X R47, PT, PT, R49, R27, RZ, P0, !PT ;  /* 0x0000001b312f7210 */ /* 0x000fe400007fe4ff */
[-C--:B------:R-:W-:Y:S01]  /*1c90*/  IADD3 R28, P0, PT, R46, R26.reuse, RZ ;  /* 0x0000001a2e1c7210 */ /* 0x080fe20007f1e0ff */
[----:B------:R-:W4:Y:S04]  /*1ca0*/  LDG.E.64.CONSTANT R30, desc[UR12][R44.64+0x8] ;  /* 0x0000080c2c1e7981 */ /* 0x000f28000c1e9b00 */
[----:B------:R-:W5:Y:S01]  /*1cb0*/  LDG.E.CONSTANT R53, desc[UR12][R46.64] ;  /* 0x0000000c2e357981 */ /* 0x000f62000c1e9900 */
[----:B------:R-:W-:Y:S01]  /*1cc0*/  IMAD.X R29, R47, 0x1, R27, P0 ;  /* 0x000000012f1d7824 */ /* 0x000fe200000e061b */
[----:B------:R-:W-:-:S02]  /*1cd0*/  IADD3 R26, P1, PT, R28, R26, RZ ;  /* 0x0000001a1c1a7210 */ /* 0x000fc40007f3e0ff */
[----:B------:R-:W4:Y:S02]  /*1ce0*/  LDG.E.64.CONSTANT R48, desc[UR12][R44.64+0x10] ;  /* 0x0000100c2c307981 */ /* 0x000f24000c1e9b00 */
[----:B------:R-:W-:Y:S02]  /*1cf0*/  IADD3.X R27, PT, PT, R29, R27, RZ, P1, !PT ;  /* 0x0000001b1d1b7210 */ /* 0x000fe40000ffe4ff */
[----:B------:R4:W4:Y:S04]  /*1d00*/  LDG.E.CONSTANT R29, desc[UR12][R28.64] ;  /* 0x0000000c1c1d7981 */ /* 0x000928000c1e9900 */
[----:B------:R-:W4:Y:S04]  /*1d10*/  LDG.E.CONSTANT R50, desc[UR12][R26.64] ;  /* 0x0000000c1a327981 */ /* 0x000f28000c1e9900 */
[----:B------:R-:W4:Y:S01]  /*1d20*/  LDG.E.64.CONSTANT R26, desc[UR12][R44.64+0x18] ;  /* 0x0000180c2c1a7981 */ /* 0x000f22000c1e9b00 */
        /* <DEDUP_REMOVED lines=17> */
[-C--:B------:R-:W-:Y:S02]  /*1e40*/  IMAD R27, R27, R50.reuse, RZ ;  /* 0x000000321b1b7224 */ /* 0x080fe400078e02ff */
[----:B------:R-:W-:Y:S02]  /*1e50*/  IMAD.IADD R13, R13, 0x1, R31 ;  /* 0x000000010d0d7824 */ /* 0x000fe400078e021f */
[C---:B------:R-:W-:Y:S02]  /*1e60*/  IMAD R27, R26.reuse, R29, R27 ;  /* 0x0000001d1a1b7224 */ /* 0x040fe400078e021b */
[----:B------:R-:W-:-:S05]  /*1e70*/  IMAD.WIDE.U32 R12, R26, R50, R12 ;  /* 0x000000321a0c7225 */ /* 0x000fca00078e000c */
[----:B------:R-:W-:-:S07]  /*1e80*/  IADD3 R13, PT, PT, R13, R27, RZ ;  /* 0x0000001b0d0d7210 */ /* 0x000fce0007ffe0ff */
.L_x_2628:
        /* <DEDUP_REMOVED lines=41> */
.L_x_2629:
        /* <DEDUP_REMOVED lines=21> */
.L_x_2625:
[----:B------:R-:W-:Y:S05]  /*2270*/  BSYNC.RECONVERGENT B0 ;  /* 0x0000000000007941 */ /* 0x000fea0003800200 */
.L_x_2624:
[----:B------:R-:W-:Y:S01]  /*2280*/  UIADD3 UR6, UPT, UPT, -UR10, UR8, URZ ;  /* 0x000000080a067290 */ /* 0x000fe2000fffe1ff */
[----:B------:R-:W-:Y:S01]  /*2290*/  VIADD R20, R0, 0x100 ;  /* 0x0000010000147836 */ /* 0x000fe20000000000 */
[----:B------:R-:W-:Y:S04]  /*22a0*/  BSSY.RECONVERGENT B0, `(.L_x_2630) ;  /* 0x00000eb000007945 */ /* 0x000fe80003800200 */
[----:B------:R-:W-:-:S13]  /*22b0*/  ISETP.GE.U32.AND P0, PT, R20, UR6, PT ;  /* 0x0000000614007c0c */ /* 0x000fda000bf06070 */
        /* <DEDUP_REMOVED lines=10> */
[----:B-1---5:R-:W-:Y:S01]  /*2360*/  IMAD R11, R35, UR8, RZ ;  /* 0x00000008230b7c24 */ /* 0x022fe2000f8e02ff */
[----:B------:R-:W-:Y:S01]  /*2370*/  UMOV UR5, URZ ;  /* 0x000000ff00057c82 */ /* 0x000fe20008000000 */
        /* <DEDUP_REMOVED lines=20> */
.L_x_2633:
[----:B------:R-:W2:Y:S01]  /*24c0*/  LDG.E.CONSTANT R51, desc[UR12][R44.64] ;  /* 0x0000000c2c337981 */ /* 0x000ea2000c1e9900 */
[----:B------:R-:W-:-:S03]  /*24d0*/  IADD3 R52, P0, PT, R44, R25, RZ ;  /* 0x000000192c347210 */ /* 0x000fc60007f1e0ff */
[----:B------:R-:W3:Y:S02]  /*24e0*/  LDG.E.64.CONSTANT R34, desc[UR12][R26.64+-0x20] ;  /* 0xffffe00c1a227981 */ /* 0x000ee4000c1e9b00 */
[----:B------:R-:W-:Y:S01]  /*24f0*/  IMAD.X R53, R45, 0x1, R46, P0 ;  /* 0x000000012d357824 */ /* 0x000fe200000e062e */
[----:B------:R-:W-:Y:S01]  /*2500*/  IADD3 R28, P0, PT, R52, R25, RZ ;  /* 0x00000019341c7210 */ /* 0x000fe20007f1e0ff */
[----:B------:R-:W4:Y:S04]  /*2510*/  LDG.E.64.CONSTANT R32, desc[UR12][R26.64+-0x18] ;  /* 0xffffe80c1a207981 */ /* 0x000f28000c1e9b00 */
[----:B------:R-:W4:Y:S01]  /*2520*/  LDG.E.CONSTANT R49, desc[UR12][R52.64] ;  /* 0x0000000c34317981 */ /* 0x000f22000c1e9900 */
[----:B------:R-:W-:-:S03]  /*2530*/  IADD3.X R29, PT, PT, R53, R46, RZ, P0, !PT ;  /* 0x0000002e351d7210 */ /* 0x000fc600007fe4ff */
[----:B------:R-:W5:Y:S04]  /*2540*/  LDG.E.64.CONSTANT R30, desc[UR12][R26.64+-0x10] ;  /* 0xfffff00c1a1e7981 */ /* 0x000f68000c1e9b00 */
[----:B------:R0:W5:Y:S01]  /*2550*/  LDG.E.CONSTANT R47, desc[UR12][R28.64] ;  /* 0x0000000c1c2f7981 */ /* 0x000162000c1e9900 */
[----:B--2---:R-:W-:Y:S01]  /*2560*/  SHF.R.S32.HI R50, RZ, 0x1f, R51 ;  /* 0x0000001fff327819 */ /* 0x004fe20000011433 */
[----:B---3--:R-:W-:-:S04]  /*2570*/  IMAD.WIDE.U32 R10, R34, R51, R10 ;  /* 0x00000033220a7225 */ /* 0x008fc800078e000a */
[----:B------:R-:W-:-:S04]  /*2580*/  IMAD R51, R35, R51, RZ ;  /* 0x0000003323337224 */ /* 0x000fc800078e02ff */
[----:B------:R-:W-:Y:S01]  /*2590*/  IMAD R51, R34, R50, R51 ;  /* 0x0000003222337224 */ /* 0x000fe200078e0233 */
[----:B------:R-:W-:Y:S01]  /*25a0*/  IADD3 R34, P0, PT, R28, R25, RZ ;  /* 0x000000191c227210 */ /* 0x000fe20007f1e0ff */
[-C--:B----4-:R-:W-:Y:S02]  /*25b0*/  IMAD R33, R33, R49.reuse, RZ ;  /* 0x0000003121217224 */ /* 0x090fe400078e02ff */
[----:B------:R-:W-:Y:S01]  /*25c0*/  IMAD.IADD R11, R11, 0x1, R51 ;  /* 0x000000010b0b7824 */ /* 0x000fe200078e0233 */
[-C--:B------:R-:W-:Y:S02]  /*25d0*/  IADD3.X R35, PT, PT, R29, R46.reuse, RZ, P0, !PT ;  /* 0x0000002e1d237210 */ /* 0x080fe400007fe4ff */
[----:B0-----:R-:W-:Y:S01]  /*25e0*/  SHF.R.S32.HI R29, RZ, 0x1f, R49 ;  /* 0x0000001fff1d7819 */ /* 0x001fe20000011431 */
[C---:B------:R-:W-:Y:S02]  /*25f0*/  IMAD.WIDE.U32 R10, R32.reuse, R49, R10 ;  /* 0x00000031200a7225 */ /* 0x040fe400078e000a */
[----:B------:R0:W2:Y:S02]  /*2600*/  LDG.E.CONSTANT R49, desc[UR12][R34.64] ;  /* 0x0000000c22317981 */ /* 0x0000a4000c1e9900 */
[----:B------:R-:W-:Y:S01]  /*2610*/  IMAD R33, R32, R29, R33 ;  /* 0x0000001d20217224 */ /* 0x000fe200078e0221 */
[----:B------:R-:W-:Y:S01]  /*2620*/  IADD3 R32, P0, PT, R34, R25, RZ ;  /* 0x0000001922207210 */ /* 0x000fe20007f1e0ff */
[----:B------:R-:W3:Y:S01]  /*2630*/  LDG.E.64.CONSTANT R28, desc[UR12][R26.64+-0x8] ;  /* 0xfffff80c1a1c7981 */ /* 0x000ee2000c1e9b00 */
[----:B-----5:R-:W-:Y:S01]  /*2640*/  SHF.R.S32.HI R51, RZ, 0x1f, R47 ;  /* 0x0000001fff337819 */ /* 0x020fe2000001142f */
[----:B------:R-:W-:Y:S01]  /*2650*/  IMAD.IADD R11, R11, 0x1, R33 ;  /* 0x000000010b0b7824 */ /* 0x000fe200078e0221 */
[----:B------:R-:W-:Y:S01]  /*2660*/  IADD3.X R33, PT, PT, R35, R46, RZ, P0, !PT ;  /* 0x0000002e23217210 */ /* 0x000fe200007fe4ff */
[----:B------:R-:W-:-:S04]  /*2670*/  IMAD R31, R31, R47, RZ ;  /* 0x0000002f1f1f7224 */ /* 0x000fc800078e02ff */
[----:B------:R-:W4:Y:S01]  /*2680*/  LDG.E.CONSTANT R53, desc[UR12][R32.64] ;  /* 0x0000000c20357981 */ /* 0x000f22000c1e9900 */
[----:B------:R-:W-:-:S03]  /*2690*/  IMAD R31, R30, R51, R31 ;  /* 0x000000331e1f7224 */ /* 0x000fc600078e021f */
[----:B------:R-:W5:Y:S01]  /*26a0*/  LDG.E.64.CONSTANT R50, desc[UR12][R26.64] ;  /* 0x0000000c1a327981 */ /* 0x000f62000c1e9b00 */
[----:B------:R-:W-:Y:S01]  /*26b0*/  IMAD.WIDE.U32 R10, R30, R47, R10 ;  /* 0x0000002f1e0a7225 */ /* 0x000fe200078e000a */
[----:B0-----:R-:W-:-:S03]  /*26c0*/  IADD3 R34, P0, PT, R32, R25, RZ ;  /* 0x0000001920227210 */ /* 0x001fc60007f1e0ff */
[----:B------:R-:W-:Y:S01]  /*26d0*/  IMAD.IADD R11, R11, 0x1, R31 ;  /* 0x000000010b0b7824 */ /* 0x000fe200078e021f */
[----:B------:R-:W-:-:S05]  /*26e0*/  IADD3.X R35, PT, PT, R33, R46, RZ, P0, !PT ;  /* 0x0000002e21237210 */ /* 0x000fca00007fe4ff */
[----:B------:R0:W5:Y:S01]  /*26f0*/  LDG.E.CONSTANT R33, desc[UR12][R34.64] ;  /* 0x0000000c22217981 */ /* 0x000162000c1e9900 */
[----:B--2---:R-:W-:Y:S01]  /*2700*/  SHF.R.S32.HI R31, RZ, 0x1f, R49 ;  /* 0x0000001fff1f7819 */ /* 0x004fe20000011431 */
[----:B---3--:R-:W-:-:S04]  /*2710*/  IMAD R29, R29, R49, RZ ;  /* 0x000000311d1d7224 */ /* 0x008fc800078e02ff */
[C---:B------:R-:W-:Y:S02]  /*2720*/  IMAD R31, R28.reuse, R31, R29 ;  /* 0x0000001f1c1f7224 */ /* 0x040fe400078e021d */
[----:B------:R-:W-:Y:S01]  /*2730*/  IMAD.WIDE.U32 R28, R28, R49, R10 ;  /* 0x000000311c1c7225 */ /* 0x000fe200078e000a */
[----:B------:R-:W-:Y:S02]  /*2740*/  IADD3 R10, P0, PT, R34, R25, RZ ;  /* 0x00000019220a7210 */ /* 0x000fe40007f1e0ff */
[----:B----4-:R-:W-:Y:S01]  /*2750*/  SHF.R.S32.HI R47, RZ, 0x1f, R53 ;  /* 0x0000001fff2f7819 */ /* 0x010fe20000011435 */
[----:B------:R-:W-:Y:S02]  /*2760*/  IMAD.IADD R29, R29, 0x1, R31 ;  /* 0x000000011d1d7824 */ /* 0x000fe400078e021f */
[----:B------:R-:W2:Y:S01]  /*2770*/  LDG.E.64.CONSTANT R30, desc[UR12][R26.64+0x8] ;  /* 0x0000080c1a1e7981 */ /* 0x000ea2000c1e9b00 */
[----:B-----5:R-:W-:Y:S01]  /*2780*/  IMAD R32, R51, R53, RZ ;  /* 0x0000003533207224 */ /* 0x020fe200078e02ff */
[----:B------:R-:W-:-:S03]  /*2790*/  IADD3.X R11, PT, PT, R35, R46, RZ, P0, !PT ;  /* 0x0000002e230b7210 */ /* 0x000fc600007fe4ff */
[C---:B0-----:R-:W-:Y:S02]  /*27a0*/  IMAD R35, R50.reuse, R47, R32 ;  /* 0x0000002f32237224 */ /* 0x041fe400078e0220 */
[----:B------:R-:W-:Y:S01]  /*27b0*/  IMAD.WIDE.U32 R50, R50, R53, R28 ;  /* 0x0000003532327225 */ /* 0x000fe200078e001c */
[----:B------:R-:W-:Y:S01]  /*27c0*/  IADD3 R28, P0, PT, R10, R25, RZ ;  /* 0x000000190a1c7210 */ /* 0x000fe20007f1e0ff */
[----:B------:R-:W3:Y:S04]  /*27d0*/  LDG.E.CONSTANT R47, desc[UR12][R10.64] ;  /* 0x0000000c0a2f7981 */ /* 0x000ee8000c1e9900 */
[----:B------:R-:W4:Y:S01]  /*27e0*/  LDG.E.64.CONSTANT R52, desc[UR12][R26.64+0x10] ;  /* 0x0000100c1a347981 */ /* 0x000f22000c1e9b00 */
[----:B------:R-:W-:-:S03]  /*27f0*/  IMAD.X R29, R11, 0x1, R46, P0 ;  /* 0x000000010b1d7824 */ /* 0x000fc600000e062e */
[----:B------:R0:W5:Y:S04]  /*2800*/  LDG.E.64.CONSTANT R10, desc[UR12][R26.64+0x18] ;  /* 0x0000180c1a0a7981 */ /* 0x000168000c1e9b00 */
[----:B------:R-:W5:Y:S01]  /*2810*/  LDG.E.CONSTANT R29, desc[UR12][R28.64] ;  /* 0x0000000c1c1d7981 */ /* 0x000f62000c1e9900 */
[----:B------:R-:W-:Y:S02]  /*2820*/  IADD3 R51, PT, PT, R51, R35, RZ ;  /* 0x0000002333337210 */ /* 0x000fe40007ffe0ff */
[----:B------:R-:W-:Y:S01]  /*2830*/  SHF.R.S32.HI R35, RZ, 0x1f, R33 ;  /* 0x0000001fff237819 */ /* 0x000fe20000011421 */
[----:B------:R-:W-:-:S04]  /*2840*/  UIADD3 UR7, UP1, UPT, UR7, -0x8, URZ ;  /* 0xfffffff807077890 */ /* 0x000fc8000ff3e0ff */
[----:B------:R-:W-:Y:S02]  /*2850*/  UIADD3.X UR8, UPT, UPT, UR8, -0x1, URZ, UP1, !UPT ;  /* 0xffffffff08087890 */ /* 0x000fe40008ffe4ff */
[----:B------:R-:W-:-:S04]  /*2860*/  UISETP.NE.U32.AND UP1, UPT, UR7, URZ, UPT ;  /* 0x000000ff0700728c */ /* 0x000fc8000bf25070 */
[----:B------:R-:W-:Y:S01]  /*2870*/  UISETP.NE.AND.EX UP1, UPT, UR8, URZ, UPT, UP1 ;  /* 0x000000ff0800728c */ /* 0x000fe2000bf25310 */
[----:B0-----:R-:W-:Y:S02]  /*2880*/  IADD3 R26, P1, PT, R26, 0x40, RZ ;  /* 0x000000401a1a7810 */ /* 0x001fe40007f3e0ff */
[----:B------:R-:W-:-:S03]  /*2890*/  LEA R44, P0, R24, R44, 0x5 ;  /* 0x0000002c182c7211 */ /* 0x000fc600078028ff */
[----:B------:R-:W-:Y:S02]  /*28a0*/  IMAD.X R27, RZ, RZ, R27, P1 ;  /* 0x000000ffff1b7224 */ /* 0x000fe400008e061b */
[----:B------:R-:W-:Y:S02]  /*28b0*/  IMAD.X R45, R45, 0x1, R48, P0 ;  /* 0x000000012d2d7824 */ /* 0x000fe400000e0630 */
[----:B--2---:R-:W-:-:S04]  /*28c0*/  IMAD R31, R31, R33, RZ ;  /* 0x000000211f1f7224 */ /* 0x004fc800078e02ff */
[C---:B------:R-:W-:Y:S02]  /*28d0*/  IMAD R35, R30.reuse, R35, R31 ;  /* 0x000000231e237224 */ /* 0x040fe400078e021f */
[----:B------:R-:W-:Y:S01]  /*28e0*/  IMAD.WIDE.U32 R30, R30, R33, R50 ;  /* 0x000000211e1e7225 */ /* 0x000fe200078e0032 */
[----:B---3--:R-:W-:-:S03]  /*28f0*/  SHF.R.S32.HI R33, RZ, 0x1f, R47 ;  /* 0x0000001fff217819 */ /* 0x008fc6000001142f */
[----:B------:R-:W-:Y:S02]  /*2900*/  IMAD.IADD R31, R31, 0x1, R35 ;  /* 0x000000011f1f7824 */ /* 0x000fe400078e0223 */
[-C--:B----4-:R-:W-:Y:S02]  /*2910*/  IMAD R32, R53, R47.reuse, RZ ;  /* 0x0000002f35207224 */ /* 0x090fe400078e02ff */
[----:B------:R-:W-:-:S04]  /*2920*/  IMAD.WIDE.U32 R30, R52, R47, R30 ;  /* 0x0000002f341e7225 */ /* 0x000fc800078e001e */
[----:B------:R-:W-:Y:S01]  /*2930*/  IMAD R35, R52, R33, R32 ;  /* 0x0000002134237224 */ /* 0x000fe200078e0220 */
[----:B-----5:R-:W-:Y:S01]  /*2940*/  SHF.R.S32.HI R33, RZ, 0x1f, R29 ;  /* 0x0000001fff217819 */ /* 0x020fe2000001141d */
[----:B------:R-:W-:-:S03]  /*2950*/  IMAD R11, R11, R29, RZ ;  /* 0x0000001d0b0b7224 */ /* 0x000fc600078e02ff */
[----:B------:R-:W-:Y:S01]  /*2960*/  IADD3 R31, PT, PT, R31, R35, RZ ;  /* 0x000000231f1f7210 */ /* 0x000fe20007ffe0ff */
[C---:B------:R-:W-:Y:S02]  /*2970*/  IMAD R33, R10.reuse, R33, R11 ;  /* 0x000000210a217224 */ /* 0x040fe400078e020b */
[----:B------:R-:W-:-:S05]  /*2980*/  IMAD.WIDE.U32 R10, R10, R29, R30 ;  /* 0x0000001d0a0a7225 */ /* 0x000fca00078e001e */
[----:B------:R-:W-:Y:S01]  /*2990*/  IADD3 R11, PT, PT, R11, R33, RZ ;  /* 0x000000210b0b7210 */ /* 0x000fe20007ffe0ff */
[----:B------:R-:W-:Y:S06]  /*29a0*/  BRA.U UP1, `(.L_x_2633) ;  /* 0xfffffff901c47547 */ /* 0x000fec000b83ffff */
.L_x_2632:
        /* <DEDUP_REMOVED lines=16> */
[----:B-1----:R-:W-:Y:S01]  /*2ab0*/  ULEA UR7, UP1, UR4, UR8, 0x3 ;  /* 0x0000000804077291 */ /* 0x002fe2000f8218ff */
[----:B0-----:R-:W-:-:S03]  /*2ac0*/  LEA R30, P0, R26, UR16, 0x2 ;  /* 0x000000101a1e7c11 */ /* 0x001fc6000f8010ff */
[----:B------:R-:W-:Y:S02]  /*2ad0*/  ULEA.HI.X UR8, UR4, UR9, UR5, 0x3, UP1 ;  /* 0x0000000904087291 */ /* 0x000fe400088f1c05 */
[----:B------:R-:W-:Y:S01]  /*2ae0*/  IMAD.U32 R44, RZ, RZ, UR7 ;  /* 0x00000007ff2c7e24 */ /* 0x000fe2000f8e00ff */
[----:B------:R-:W-:Y:S01]  /*2af0*/  LEA.HI.X R31, R26, UR17, R27, 0x2, P0 ;  /* 0x000000111a1f7c11 */ /* 0x000fe200080f141b */
[----:B------:R-:W-:Y:S02]  /*2b00*/  IMAD.WIDE.U32 R26, R24, 0x4, RZ ;  /* 0x00000004181a7825 */ /* 0x000fe400078e00ff */
[----:B------:R-:W-:Y:S02]  /*2b10*/  MOV R45, UR8 ;  /* 0x00000008002d7c02 */ /* 0x000fe40008000f00 */
[----:B------:R-:W-:Y:S01]  /*2b20*/  IMAD.IADD R27, R27, 0x1, R29 ;  /* 0x000000011b1b7824 */ /* 0x000fe200078e021d */
[----:B------:R-:W-:Y:S01]  /*2b30*/  IADD3 R46, P0, PT, R30, R26, RZ ;  /* 0x0000001a1e2e7210 */ /* 0x000fe20007f1e0ff */
[----:B------:R-:W2:Y:S04]  /*2b40*/  LDG.E.CONSTANT R49, desc[UR12][R30.64] ;  /* 0x0000000c1e317981 */ /* 0x000ea8000c1e9900 */
[----:B------:R-:W3:Y:S01]  /*2b50*/  LDG.E.64.CONSTANT R34, desc[UR12][R44.64] ;  /* 0x0000000c2c227981 */ /* 0x000ee2000c1e9b00 */
[----:B------:R-:W-:-:S02]  /*2b60*/  IADD3.X R47, PT, PT, R31, R27, RZ, P0, !PT ;  /* 0x0000001b1f2f7210 */ /* 0x000fc400007fe4ff */
[-C--:B------:R-:W-:Y:S01]  /*2b70*/  IADD3 R28, P0, PT, R46, R26.reuse, RZ ;  /* 0x0000001a2e1c7210 */ /* 0x080fe20007f1e0ff */
[----:B------:R-:W4:Y:S04]  /*2b80*/  LDG.E.64.CONSTANT R32, desc[UR12][R44.64+0x8] ;  /* 0x0000080c2c207981 */ /* 0x000f28000c1e9b00 */
[----:B------:R-:W5:Y:S01]  /*2b90*/  LDG.E.CONSTANT R51, desc[UR12][R46.64] ;  /* 0x0000000c2e337981 */ /* 0x000f62000c1e9900 */
[----:B------:R-:W-:Y:S01]  /*2ba0*/  IMAD.X R29, R47, 0x1, R27, P0 ;  /* 0x000000012f1d7824 */ /* 0x000fe200000e061b */
[----:B------:R-:W-:Y:S02]  /*2bb0*/  IADD3 R26, P0, PT, R28, R26, RZ ;  /* 0x0000001a1c1a7210 */ /* 0x000fe40007f1e0ff */
[----:B------:R-:W4:Y:S02]  /*2bc0*/  LDG.E.64.CONSTANT R30, desc[UR12][R44.64+0x10] ;  /* 0x0000100c2c1e7981 */ /* 0x000f24000c1e9b00 */
[----:B------:R-:W-:-:S02]  /*2bd0*/  IADD3.X R27, PT, PT, R29, R27, RZ, P0, !PT ;  /* 0x0000001b1d1b7210 */ /* 0x000fc400007fe4ff */
[----:B------:R5:W4:Y:S04]  /*2be0*/  LDG.E.CONSTANT R28, desc[UR12][R28.64] ;  /* 0x0000000c1c1c7981 */ /* 0x000b28000c1e9900 */
[----:B------:R0:W4:Y:S04]  /*2bf0*/  LDG.E.CONSTANT R27, desc[UR12][R26.64] ;  /* 0x0000000c1a1b7981 */ /* 0x000128000c1e9900 */
[----:B------:R-:W4:Y:S01]  /*2c00*/  LDG.E.64.CONSTANT R52, desc[UR12][R44.64+0x18] ;  /* 0x0000180c2c347981 */ /* 0x000f22000c1e9b00 */
        /* <DEDUP_REMOVED lines=11> */
[----:B------:R-:W-:Y:S01]  /*2cc0*/  IADD3 R11, PT, PT, R11, R29, RZ ;  /* 0x0000001d0b0b7210 */ /* 0x000fe20007ffe0ff */
[-C--:B0-----:R-:W-:Y:S01]  /*2cd0*/  IMAD R26, R31, R28.reuse, RZ ;  /* 0x0000001c1f1a7224 */ /* 0x081fe200078e02ff */
[----:B------:R-:W-:Y:S01]  /*2ce0*/  SHF.R.S32.HI R29, RZ, 0x1f, R28 ;  /* 0x0000001fff1d7819 */ /* 0x000fe2000001141c */
        /* <DEDUP_REMOVED lines=8> */
.L_x_2634:
        /* <DEDUP_REMOVED lines=41> */
.L_x_2635:
        /* <DEDUP_REMOVED lines=21> */
.L_x_2631:
[----:B------:R-:W-:Y:S05]  /*3150*/  BSYNC.RECONVERGENT B0 ;  /* 0x0000000000007941 */ /* 0x000fea0003800200 */
.L_x_2630:
        /* <DEDUP_REMOVED lines=21> */
[----:B------:R-:W2:Y:S01]  /*32b0*/  LDCU.64 UR4, c[0x0][0x388] ;  /* 0x00007100ff0477ac */ /* 0x000ea20008000a00 */
[----:B------:R-:W-:-:S06]  /*32c0*/  CS2R R8, SRZ ;  /* 0x0000000000087805 */ /* 0x000fcc000001ff00 */
        /* <DEDUP_REMOVED lines=8> */
[----:B------:R-:W-:Y:S01]  /*3350*/  UMOV UR8, UR5 ;  /* 0x0000000500087c82 */ /* 0x000fe20008000000 */
[C-C-:B0-----:R-:W-:Y:S02]  /*3360*/  SHF.L.U64.HI R47, R24.reuse, 0x2, R25.reuse ;  /* 0x00000002182f7819 */ /* 0x141fe40000010219 */
[C---:B------:R-:W-:Y:S02]  /*3370*/  SHF.L.U64.HI R46, R24.reuse, 0x5, R25 ;  /* 0x00000005182e7819 */ /* 0x040fe40000010219 */
[----:B------:R-:W-:-:S07]  /*3380*/  SHF.L.U32 R25, R24, 0x2, RZ ;  /* 0x0000000218197819 */ /* 0x000fce00000006ff */
.L_x_2639:
[----:B------:R-:W2:Y:S04]  /*3390*/  LDG.E.CONSTANT R53, desc[UR12][R44.64] ;  /* 0x0000000c2c357981 */ /* 0x000ea8000c1e9900 */
[----:B------:R-:W3:Y:S01]  /*33a0*/  LDG.E.64.CONSTANT R34, desc[UR12][R26.64+-0x20] ;  /* 0xffffe00c1a227981 */ /* 0x000ee2000c1e9b00 */
[----:B------:R-:W-:-:S03]  /*33b0*/  IADD3 R28, P0, PT, R44, R25, RZ ;  /* 0x000000192c1c7210 */ /* 0x000fc60007f1e0ff */
[----:B------:R-:W4:Y:S02]  /*33c0*/  LDG.E.64.CONSTANT R32, desc[UR12][R26.64+-0x18] ;  /* 0xffffe80c1a207981 */ /* 0x000f24000c1e9b00 */
[----:B------:R-:W-:Y:S01]  /*33d0*/  IMAD.X R29, R45, 0x1, R47, P0 ;  /* 0x000000012d1d7824 */ /* 0x000fe200000e062f */
[----:B------:R-:W-:-:S04]  /*33e0*/  IADD3 R42, P0, PT, R28, R25, RZ ;  /* 0x000000191c2a7210 */ /* 0x000fc80007f1e0ff */
[----:B------:R-:W4:Y:S01]  /*33f0*/  LDG.E.CONSTANT R49, desc[UR12][R28.64] ;  /* 0x0000000c1c317981 */ /* 0x000f22000c1e9900 */
[----:B------:R-:W-:Y:S02]  /*3400*/  IADD3.X R43, PT, PT, R29, R47, RZ, P0, !PT ;  /* 0x0000002f1d2b7210 */ /* 0x000fe400007fe4ff */
[----:B------:R-:W-:-:S03]  /*3410*/  IADD3 R30, P0, PT, R42, R25, RZ ;  /* 0x000000192a1e7210 */ /* 0x000fc60007f1e0ff */
[----:B------:R0:W5:Y:S04]  /*3420*/  LDG.E.CONSTANT R51, desc[UR12][R42.64] ;  /* 0x0000000c2a337981 */ /* 0x000168000c1e9900 */
[----:B------:R-:W5:Y:S01]  /*3430*/  LDG.E.64.CONSTANT R28, desc[UR12][R26.64+-0x10] ;  /* 0xfffff00c1a1c7981 */ /* 0x000f62000c1e9b00 */
[----:B------:R-:W-:Y:S01]  /*3440*/  IMAD.X R31, R43, 0x1, R47, P0 ;  /* 0x000000012b1f7824 */ /* 0x000fe200000e062f */
[----:B--2---:R-:W-:Y:S01]  /*3450*/  SHF.R.S32.HI R48, RZ, 0x1f, R53 ;  /* 0x0000001fff307819 */ /* 0x004fe20000011435 */
[-C--:B---3--:R-:W-:Y:S02]  /*3460*/  IMAD R35, R35, R53.reuse, RZ ;  /* 0x0000003523237224 */ /* 0x088fe400078e02ff */
[C---:B------:R-:W-:Y:S02]  /*3470*/  IMAD.WIDE.U32 R8, R34.reuse, R53, R8 ;  /* 0x0000003522087225 */ /* 0x040fe400078e0008 */
[----:B------:R-:W2:Y:S02]  /*3480*/  LDG.E.CONSTANT R53, desc[UR12][R30.64] ;  /* 0x0000000c1e357981 */ /* 0x000ea4000c1e9900 */
[----:B------:R-:W-:-:S02]  /*3490*/  IMAD R48, R34, R48, R35 ;  /* 0x0000003022307224 */ /* 0x000fc400078e0223 */
[----:B------:R-:W3:Y:S03]  /*34a0*/  LDG.E.64.CONSTANT R34, desc[UR12][R26.64+-0x8] ;  /* 0xfffff80c1a227981 */ /* 0x000ee6000c1e9b00 */
[----:B------:R-:W-:Y:S01]  /*34b0*/  IADD3 R9, PT, PT, R9, R48, RZ ;  /* 0x0000003009097210 */ /* 0x000fe20007ffe0ff */
[-C--:B----4-:R-:W-:Y:S01]  /*34c0*/  IMAD R33, R33, R49.reuse, RZ ;  /* 0x0000003121217224 */ /* 0x090fe200078e02ff */
[----:B0-----:R-:W-:Y:S01]  /*34d0*/  SHF.R.S32.HI R43, RZ, 0x1f, R49 ;  /* 0x0000001fff2b7819 */ /* 0x001fe20000011431 */
[----:B------:R-:W-:-:S04]  /*34e0*/  IMAD.WIDE.U32 R8, R32, R49, R8 ;  /* 0x0000003120087225 */ /* 0x000fc800078e0008 */
[----:B------:R-:W-:Y:S01]  /*34f0*/  IMAD R33, R32, R43, R33 ;  /* 0x0000002b20217224 */ /* 0x000fe200078e0221 */
[----:B------:R-:W-:Y:S01]  /*3500*/  IADD3 R32, P0, PT, R30, R25, RZ ;  /* 0x000000191e207210 */ /* 0x000fe20007f1e0ff */
[----:B-----5:R-:W-:Y:S01]  /*3510*/  IMAD R29, R29, R51, RZ ;  /* 0x000000331d1d7224 */ /* 0x020fe200078e02ff */
[----:B------:R-:W-:Y:S01]  /*3520*/  SHF.R.S32.HI R43, RZ, 0x1f, R51 ;  /* 0x0000001fff2b7819 */ /* 0x000fe20000011433 */
[----:B------:R-:W-:Y:S01]  /*3530*/  IMAD.IADD R9, R9, 0x1, R33 ;  /* 0x0000000109097824 */ /* 0x000fe200078e0221 */
[----:B------:R-:W-:-:S03]  /*3540*/  IADD3.X R33, PT, PT, R31, R47, RZ, P0, !PT ;  /* 0x0000002f1f217210 */ /* 0x000fc600007fe4ff */
[C---:B------:R-:W-:Y:S02]  /*3550*/  IMAD R43, R28.reuse, R43, R29 ;  /* 0x0000002b1c2b7224 */ /* 0x040fe400078e021d */
[----:B------:R-:W-:Y:S01]  /*3560*/  IMAD.WIDE.U32 R28, R28, R51, R8 ;  /* 0x000000331c1c7225 */ /* 0x000fe200078e0008 */
[----:B------:R-:W4:Y:S01]  /*3570*/  LDG.E.CONSTANT R48, desc[UR12][R32.64] ;  /* 0x0000000c20307981 */ /* 0x000f22000c1e9900 */
[----:B------:R-:W-:-:S03]  /*3580*/  IADD3 R42, P0, PT, R32, R25, RZ ;  /* 0x00000019202a7210 */ /* 0x000fc60007f1e0ff */
[----:B------:R-:W5:Y:S01]  /*3590*/  LDG.E.64.CONSTANT R8, desc[UR12][R26.64] ;  /* 0x0000000c1a087981 */ /* 0x000f62000c1e9b00 */
[----:B------:R-:W-:Y:S01]  /*35a0*/  IMAD.IADD R29, R29, 0x1, R43 ;  /* 0x000000011d1d7824 */ /* 0x000fe200078e022b */
[----:B------:R-:W-:Y:S02]  /*35b0*/  IADD3.X R43, PT, PT, R33, R47, RZ, P0, !PT ;  /* 0x0000002f212b7210 */ /* 0x000fe400007fe4ff */
[----:B------:R-:W5:Y:S04]  /*35c0*/  LDG.E.64.CONSTANT R32, desc[UR12][R26.64+0x8] ;  /* 0x0000080c1a207981 */ /* 0x000f68000c1e9b00 */
[----:B------:R-:W5:Y:S01]  /*35d0*/  LDG.E.CONSTANT R49, desc[UR12][R42.64] ;  /* 0x0000000c2a317981 */ /* 0x000f62000c1e9900 */
[----:B--2---:R-:W-:Y:S01]  /*35e0*/  SHF.R.S32.HI R51, RZ, 0x1f, R53 ;  /* 0x0000001fff337819 */ /* 0x004fe20000011435 */
[----:B---3--:R-:W-:-:S04]  /*35f0*/  IMAD R30, R35, R53, RZ ;  /* 0x00000035231e7224 */ /* 0x008fc800078e02ff */
[----:B------:R-:W-:Y:S01]  /*3600*/  IMAD R51, R34, R51, R30 ;  /* 0x0000003322337224 */ /* 0x000fe200078e021e */
[----:B------:R-:W-:Y:S01]  /*3610*/  IADD3 R30, P0, PT, R42, R25, RZ ;  /* 0x000000192a1e7210 */ /* 0x000fe20007f1e0ff */
[----:B------:R-:W-:Y:S02]  /*3620*/  IMAD.WIDE.U32 R34, R34, R53, R28 ;  /* 0x0000003522227225 */ /* 0x000fe400078e001c */
[----:B------:R-:W2:Y:S02]  /*3630*/  LDG.E.64.CONSTANT R52, desc[UR12][R26.64+0x10] ;  /* 0x0000100c1a347981 */ /* 0x000ea4000c1e9b00 */
[----:B------:R-:W-:Y:S01]  /*3640*/  IMAD.X R31, R43, 0x1, R47, P0 ;  /* 0x000000012b1f7824 */ /* 0x000fe200000e062f */
[----:B------:R-:W-:Y:S01]  /*3650*/  IADD3 R28, P0, PT, R30, R25, RZ ;  /* 0x000000191e1c7210 */ /* 0x000fe20007f1e0ff */
[----:B------:R-:W3:Y:S04]  /*3660*/  LDG.E.64.CONSTANT R42, desc[UR12][R26.64+0x18] ;  /* 0x0000180c1a2a7981 */ /* 0x000ee8000c1e9b00 */
[----:B------:R0:W2:Y:S01]  /*3670*/  LDG.E.CONSTANT R30, desc[UR12][R30.64] ;  /* 0x0000000c1e1e7981 */ /* 0x0000a2000c1e9900 */
[----:B------:R-:W-:-:S06]  /*3680*/  IADD3.X R29, PT, PT, R31, R47, RZ, P0, !PT ;  /* 0x0000002f1f1d7210 */ /* 0x000fcc00007fe4ff */
[----:B------:R1:W3:Y:S01]  /*3690*/  LDG.E.CONSTANT R29, desc[UR12][R28.64] ;  /* 0x0000000c1c1d7981 */ /* 0x0002e2000c1e9900 */
[----:B------:R-:W-:Y:S01]  /*36a0*/  IMAD.IADD R35, R35, 0x1, R51 ;  /* 0x0000000123237824 */ /* 0x000fe200078e0233 */
[----:B----4-:R-:W-:Y:S01]  /*36b0*/  SHF.R.S32.HI R51, RZ, 0x1f, R48 ;  /* 0x0000001fff337819 */ /* 0x010fe20000011430 */
[----:B-----5:R-:W-:-:S04]  /*36c0*/  IMAD R9, R9, R48, RZ ;  /* 0x0000003009097224 */ /* 0x020fc800078e02ff */
[C---:B------:R-:W-:Y:S02]  /*36d0*/  IMAD R51, R8.reuse, R51, R9 ;  /* 0x0000003308337224 */ /* 0x040fe400078e0209 */
[----:B------:R-:W-:Y:S01]  /*36e0*/  IMAD.WIDE.U32 R8, R8, R48, R34 ;  /* 0x0000003008087225 */ /* 0x000fe200078e0022 */
[----:B0-----:R-:W-:-:S03]  /*36f0*/  SHF.R.S32.HI R31, RZ, 0x1f, R49 ;  /* 0x0000001fff1f7819 */ /* 0x001fc60000011431 */
[----:B-1----:R-:W-:Y:S01]  /*3700*/  IMAD R28, R33, R49, RZ ;  /* 0x00000031211c7224 */ /* 0x002fe200078e02ff */
[----:B------:R-:W-:-:S03]  /*3710*/  IADD3 R9, PT, PT, R9, R51, RZ ;  /* 0x0000003309097210 */ /* 0x000fc60007ffe0ff */
[C---:B------:R-:W-:Y:S02]  /*3720*/  IMAD R31, R32.reuse, R31, R28 ;  /* 0x0000001f201f7224 */ /* 0x040fe400078e021c */
[----:B------:R-:W-:Y:S01]  /*3730*/  IMAD.WIDE.U32 R8, R32, R49, R8 ;  /* 0x0000003120087225 */ /* 0x000fe200078e0008 */
[----:B------:R-:W-:-:S03]  /*3740*/  UIADD3 UR7, UP1, UPT, UR7, -0x8, URZ ;  /* 0xfffffff807077890 */ /* 0x000fc6000ff3e0ff */
[----:B------:R-:W-:Y:S01]  /*3750*/  IMAD.IADD R9, R9, 0x1, R31 ;  /* 0x0000000109097824 */ /* 0x000fe200078e021f */
[----:B------:R-:W-:Y:S02]  /*3760*/  UIADD3.X UR8, UPT, UPT, UR8, -0x1, URZ, UP1, !UPT ;  /* 0xffffffff08087890 */ /* 0x000fe40008ffe4ff */
[----:B------:R-:W-:-:S04]  /*3770*/  UISETP.NE.U32.AND UP1, UPT, UR7, URZ, UPT ;  /* 0x000000ff0700728c */ /* 0x000fc8000bf25070 */
[----:B------:R-:W-:Y:S01]  /*3780*/  UISETP.NE.AND.EX UP1, UPT, UR8, URZ, UPT, UP1 ;  /* 0x000000ff0800728c */ /* 0x000fe2000bf25310 */
[----:B------:R-:W-:Y:S02]  /*3790*/  IADD3 R26, P1, PT, R26, 0x40, RZ ;  /* 0x000000401a1a7810 */ /* 0x000fe40007f3e0ff */
[----:B------:R-:W-:-:S03]  /*37a0*/  LEA R44, P0, R24, R44, 0x5 ;  /* 0x0000002c182c7211 */ /* 0x000fc600078028ff */
[----:B------:R-:W-:Y:S02]  /*37b0*/  IMAD.X R27, RZ, RZ, R27, P1 ;  /* 0x000000ffff1b7224 */ /* 0x000fe400008e061b */
[----:B------:R-:W-:Y:S01]  /*37c0*/  IMAD.X R45, R45, 0x1, R46, P0 ;  /* 0x000000012d2d7824 */ /* 0x000fe200000e062e */
[----:B--2---:R-:W-:Y:S01]  /*37d0*/  SHF.R.S32.HI R31, RZ, 0x1f, R30 ;  /* 0x0000001fff1f7819 */ /* 0x004fe2000001141e */
[-C--:B------:R-:W-:Y:S02]  /*37e0*/  IMAD R28, R53, R30.reuse, RZ ;  /* 0x0000001e351c7224 */ /* 0x080fe400078e02ff */
        /* <DEDUP_REMOVED lines=8> */
[----:B------:R-:W-:Y:S06]  /*3870*/  BRA.U UP1, `(.L_x_2639) ;  /* 0xfffffff901c47547 */ /* 0x000fec000b83ffff */
.L_x_2638:
        /* <DEDUP_REMOVED lines=10> */
[C---:B-1----:R-:W-:Y:S01]  /*3920*/  IMAD R28, R26.reuse, UR5, RZ ;  /* 0x000000051a1c7c24 */ /* 0x042fe2000f8e02ff */
[----:B------:R-:W1:Y:S03]  /*3930*/  LDCU.64 UR16, c[0x0][0x388] ;  /* 0x00007100ff1077ac */ /* 0x000e660008000a00 */
[----:B0-----:R-:W-:-:S04]  /*3940*/  IMAD.WIDE.U32 R24, R26, UR4, R22 ;  /* 0x000000041a187c25 */ /* 0x001fc8000f8e0016 */
[----:B------:R-:W-:-:S04]  /*3950*/  IMAD R29, R27, UR4, R28 ;  /* 0x000000041b1d7c24 */ /* 0x000fc8000f8e021c */
[----:B------:R-:W-:Y:S01]  /*3960*/  IMAD.IADD R25, R25, 0x1, R29 ;  /* 0x0000000119197824 */ /* 0x000fe200078e021d */
[----:B------:R-:W-:Y:S01]  /*3970*/  SHF.L.U32 R29, R27, 0x2, RZ ;  /* 0x000000021b1d7819 */ /* 0x000fe200000006ff */
[----:B--2---:R-:W-:Y:S01]  /*3980*/  ULEA UR7, UP1, UR4, UR8, 0x3 ;  /* 0x0000000804077291 */ /* 0x004fe2000f8218ff */
[----:B-1----:R-:W-:-:S03]  /*3990*/  LEA R30, P0, R24, UR16, 0x2 ;  /* 0x00000010181e7c11 */ /* 0x002fc6000f8010ff */
        /* <DEDUP_REMOVED lines=42> */
.L_x_2640:
        /* <DEDUP_REMOVED lines=10> */
[----:B------:R-:W-:Y:S01]  /*3ce0*/  MOV R29, R23 ;  /* 0x00000017001d7202 */ /* 0x000fe20000000f00 */
[C---:B01----:R-:W-:Y:S01]  /*3cf0*/  IMAD R24, R26.reuse, UR5, RZ ;  /* 0x000000051a187c24 */ /* 0x043fe2000f8e02ff */
[----:B------:R-:W0:Y:S01]  /*3d00*/  LDCU.64 UR16, c[0x0][0x388] ;  /* 0x00007100ff1077ac */ /* 0x000e220008000a00 */
[----:B------:R-:W-:Y:S02]  /*3d10*/  IMAD.MOV.U32 R28, RZ, RZ, R20 ;  /* 0x000000ffff1c7224 */ /* 0x000fe400078e0014 */
[----:B------:R-:W-:Y:S02]  /*3d20*/  IMAD R25, R27, UR4, R24 ;  /* 0x000000041b197c24 */ /* 0x000fe4000f8e0218 */
[----:B------:R-:W-:-:S04]  /*3d30*/  IMAD.WIDE.U32 R28, R26, UR4, R28 ;  /* 0x000000041a1c7c25 */ /* 0x000fc8000f8e001c */
[----:B------:R-:W-:Y:S01]  /*3d40*/  IMAD.IADD R25, R29, 0x1, R25 ;  /* 0x000000011d197824 */ /* 0x000fe200078e0219 */
[----:B--2---:R-:W-:-:S04]  /*3d50*/  ULEA UR8, UP1, UR4, UR8, 0x3 ;  /* 0x0000000804087291 */ /* 0x004fc8000f8218ff */
        /* <DEDUP_REMOVED lines=23> */
.L_x_2641:
[----:B------:R-:W-:Y:S05]  /*3ed0*/  BRA.U UP0, `(.L_x_2637) ;  /* 0x0000000100507547 */ /* 0x000fea000b800000 */
[----:B------:R-:W2:Y:S01]  /*3ee0*/  LDCU.64 UR8, c[0x0][0x3a0] ;  /* 0x00007400ff0877ac */ /* 0x000ea20008000a00 */
[----:B------:R-:W-:Y:S01]  /*3ef0*/  MOV R21, R23 ;  /* 0x0000001700157202 */ /* 0x000fe20000000f00 */
[C---:B-1----:R-:W-:Y:S01]  /*3f00*/  IMAD R22, R26.reuse, UR5, RZ ;  /* 0x000000051a167c24 */ /* 0x042fe2000f8e02ff */
[----:B------:R-:W0:Y:S01]  /*3f10*/  LDCU.64 UR16, c[0x0][0x388] ;  /* 0x00007100ff1077ac */ /* 0x000e220008000a00 */
[----:B------:R-:W-:-:S04]  /*3f20*/  IMAD.WIDE.U32 R20, R26, UR4, R20 ;  /* 0x000000041a147c25 */ /* 0x000fc8000f8e0014 */
[----:B------:R-:W-:-:S04]  /*3f30*/  IMAD R27, R27, UR4, R22 ;  /* 0x000000041b1b7c24 */ /* 0x000fc8000f8e0216 */
[----:B------:R-:W-:Y:S01]  /*3f40*/  IMAD.IADD R21, R21, 0x1, R27 ;  /* 0x0000000115157824 */ /* 0x000fe200078e021b */
[----:B--2---:R-:W-:-:S04]  /*3f50*/  ULEA UR7, UP0, UR4, UR8, 0x3 ;  /* 0x0000000804077291 */ /* 0x004fc8000f8018ff */
        /* <DEDUP_REMOVED lines=12> */
.L_x_2637:
[----:B------:R-:W-:Y:S05]  /*4020*/  BSYNC.RECONVERGENT B0 ;  /* 0x0000000000007941 */ /* 0x000fea0003800200 */
.L_x_2636:
[----:B------:R-:W-:Y:S01]  /*4030*/  VIADD R20, R0, 0x200 ;  /* 0x0000020000147836 */ /* 0x000fe20000000000 */
[----:B------:R-:W-:Y:S04]  /*4040*/  BSSY.RECONVERGENT B0, `(.L_x_2642) ;  /* 0x00000eb000007945 */ /* 0x000fe80003800200 */
[----:B------:R-:W-:-:S13]  /*4050*/  ISETP.GE.U32.AND P0, PT, R20, UR6, PT ;  /* 0x0000000614007c0c */ /* 0x000fda000bf06070 */
[----:B------:R-:W-:Y:S05]  /*4060*/  @P0 BRA `(.L_x_2643) ;  /* 0x0000000c00a00947 */ /* 0x000fea0003800000 */
[----:B------:R-:W2:Y:S01]  /*4070*/  LDCU.64 UR8, c[0x0][0x390] ;  /* 0x00007200ff0877ac */ /* 0x000ea20008000a00 */
[----:B------:R-:W-:Y:S01]  /*4080*/  CS2R R38, SRZ ;  /* 0x0000000000267805 */ /* 0x000fe2000001ff00 */
        /* <DEDUP_REMOVED lines=8> */
[----:B--2--5:R-:W-:Y:S01]  /*4110*/  IMAD R21, R37, UR8, RZ ;  /* 0x0000000825157c24 */ /* 0x024fe2000f8e02ff */
[----:B------:R-:W-:-:S03]  /*4120*/  UMOV UR5, URZ ;  /* 0x000000ff00057c82 */ /* 0x000fc60008000000 */
[C---:B------:R-:W-:Y:S02]  /*4130*/  IMAD R23, R36.reuse, UR9, R21 ;  /* 0x0000000924177c24 */ /* 0x040fe4000f8e0215 */
[----:B------:R-:W-:-:S05]  /*4140*/  IMAD.WIDE.U32 R20, R36, UR8, RZ ;  /* 0x0000000824147c25 */ /* 0x000fca000f8e00ff */
[----:B------:R-:W-:Y:S01]  /*4150*/  IADD3 R23, PT, PT, R21, R23, RZ ;  /* 0x0000001715177210 */ /* 0x000fe20007ffe0ff */
[----:B------:R-:W-:Y:S06]  /*4160*/  BRA.U !UP1, `(.L_x_2644) ;  /* 0x0000000509787547 */ /* 0x000fec000b800000 */
[----:B-1----:R-:W1:Y:S01]  /*4170*/  LDC.64 R26, c[0x0][0x3a0] ;  /* 0x0000e800ff1a7b82 */ /* 0x002e620000000a00 */
        /* <DEDUP_REMOVED lines=14> */
.L_x_2645:
[----:B------:R-:W2:Y:S01]  /*4260*/  LDG.E.CONSTANT R53, desc[UR12][R42.64] ;  /* 0x0000000c2a357981 */ /* 0x000ea2000c1e9900 */
[----:B------:R-:W-:-:S03]  /*4270*/  IADD3 R32, P0, PT, R42, R25, RZ ;  /* 0x000000192a207210 */ /* 0x000fc60007f1e0ff */
[----:B------:R-:W3:Y:S02]  /*4280*/  LDG.E.64.CONSTANT R36, desc[UR12][R26.64+-0x20] ;  /* 0xffffe00c1a247981 */ /* 0x000ee4000c1e9b00 */
[----:B------:R-:W-:Y:S02]  /*4290*/  IMAD.X R33, R43, 0x1, R44, P0 ;  /* 0x000000012b217824 */ /* 0x000fe400000e062c */
[----:B------:R-:W4:Y:S04]  /*42a0*/  LDG.E.64.CONSTANT R34, desc[UR12][R26.64+-0x18] ;  /* 0xffffe80c1a227981 */ /* 0x000f28000c1e9b00 */
[----:B------:R-:W4:Y:S01]  /*42b0*/  LDG.E.CONSTANT R45, desc[UR12][R32.64] ;  /* 0x0000000c202d7981 */ /* 0x000f22000c1e9900 */
[----:B------:R-:W-:-:S04]  /*42c0*/  IADD3 R30, P0, PT, R32, R25, RZ ;  /* 0x00000019201e7210 */ /* 0x000fc80007f1e0ff */
[----:B------:R-:W-:-:S05]  /*42d0*/  IADD3.X R31, PT, PT, R33, R44, RZ, P0, !PT ;  /* 0x0000002c211f7210 */ /* 0x000fca00007fe4ff */
[----:B------:R-:W5:Y:S04]  /*42e0*/  LDG.E.CONSTANT R47, desc[UR12][R30.64] ;  /* 0x0000000c1e2f7981 */ /* 0x000f68000c1e9900 */
[----:B------:R-:W5:Y:S01]  /*42f0*/  LDG.E.64.CONSTANT R32, desc[UR12][R26.64+-0x10] ;  /* 0xfffff00c1a207981 */ /* 0x000f62000c1e9b00 */
[----:B------:R-:W-:-:S05]  /*4300*/  IADD3 R28, P0, PT, R30, R25, RZ ;  /* 0x000000191e1c7210 */ /* 0x000fca0007f1e0ff */
[----:B------:R-:W-:Y:S02]  /*4310*/  IMAD.X R29, R31, 0x1, R44, P0 ;  /* 0x000000011f1d7824 */ /* 0x000fe400000e062c */
[----:B------:R-:W5:Y:S04]  /*4320*/  LDG.E.64.CONSTANT R30, desc[UR12][R26.64+-0x8] ;  /* 0xfffff80c1a1e7981 */ /* 0x000f68000c1e9b00 */
[----:B------:R0:W5:Y:S02]  /*4330*/  LDG.E.CONSTANT R49, desc[UR12][R28.64] ;  /* 0x0000000c1c317981 */ /* 0x000164000c1e9900 */
[----:B0-----:R-:W-:-:S05]  /*4340*/  IADD3 R28, P0, PT, R28, R25, RZ ;  /* 0x000000191c1c7210 */ /* 0x001fca0007f1e0ff */
[----:B------:R-:W-:Y:S01]  /*4350*/  IMAD.X R29, R29, 0x1, R44, P0 ;  /* 0x000000011d1d7824 */ /* 0x000fe200000e062c */
[----:B------:R-:W-:Y:S02]  /*4360*/  IADD3 R50, P0, PT, R28, R25, RZ ;  /* 0x000000191c327210 */ /* 0x000fe40007f1e0ff */
        /* <DEDUP_REMOVED lines=8> */
[----:B------:R-:W-:Y:S02]  /*43f0*/  IMAD.WIDE.U32 R34, R34, R45, R38 ;  /* 0x0000002d22227225 */ /* 0x000fe400078e0026 */
[----:B------:R0:W2:Y:S03]  /*4400*/  LDG.E.CONSTANT R45, desc[UR12][R28.64] ;  /* 0x0000000c1c2d7981 */ /* 0x0000a6000c1e9900 */
[----:B------:R-:W-:Y:S02]  /*4410*/  IADD3 R35, PT, PT, R35, R37, RZ ;  /* 0x0000002523237210 */ /* 0x000fe40007ffe0ff */
[----:B------:R-:W3:Y:S01]  /*4420*/  LDG.E.64.CONSTANT R36, desc[UR12][R26.64] ;  /* 0x0000000c1a247981 */ /* 0x000ee2000c1e9b00 */
[----:B-----5:R-:W-:Y:S01]  /*4430*/  SHF.R.S32.HI R53, RZ, 0x1f, R47 ;  /* 0x0000001fff357819 */ /* 0x020fe2000001142f */
[----:B------:R-:W-:Y:S01]  /*4440*/  IMAD.X R51, R29, 0x1, R44, P0 ;  /* 0x000000011d337824 */ /* 0x000fe200000e062c */
[----:B------:R-:W-:Y:S01]  /*4450*/  IADD3 R38, P0, PT, R50, R25, RZ ;  /* 0x0000001932267210 */ /* 0x000fe20007f1e0ff */
[----:B------:R-:W-:-:S03]  /*4460*/  IMAD R33, R33, R47, RZ ;  /* 0x0000002f21217224 */ /* 0x000fc600078e02ff */
[----:B------:R-:W-:Y:S01]  /*4470*/  IADD3.X R39, PT, PT, R51, R44, RZ, P0, !PT ;  /* 0x0000002c33277210 */ /* 0x000fe200007fe4ff */
[C---:B------:R-:W-:Y:S01]  /*4480*/  IMAD R53, R32.reuse, R53, R33 ;  /* 0x0000003520357224 */ /* 0x040fe200078e0221 */
[----:B------:R-:W4:Y:S01]  /*4490*/  LDG.E.CONSTANT R51, desc[UR12][R50.64] ;  /* 0x0000000c32337981 */ /* 0x000f22000c1e9900 */
[----:B------:R-:W-:Y:S01]  /*44a0*/  IMAD.WIDE.U32 R32, R32, R47, R34 ;  /* 0x0000002f20207225 */ /* 0x000fe200078e0022 */
[----:B0-----:R-:W-:Y:S02]  /*44b0*/  IADD3 R28, P0, PT, R38, R25, RZ ;  /* 0x00000019261c7210 */ /* 0x001fe40007f1e0ff */
[----:B------:R-:W5:Y:S03]  /*44c0*/  LDG.E.64.CONSTANT R34, desc[UR12][R26.64+0x8] ;  /* 0x0000080c1a227981 */ /* 0x000f66000c1e9b00 */
[----:B------:R-:W-:Y:S01]  /*44d0*/  IMAD.X R29, R39, 0x1, R44, P0 ;  /* 0x00000001271d7824 */ /* 0x000fe200000e062c */
[----:B------:R-:W5:Y:S04]  /*44e0*/  LDG.E.CONSTANT R38, desc[UR12][R38.64] ;  /* 0x0000000c26267981 */ /* 0x000f68000c1e9900 */
[----:B------:R-:W5:Y:S01]  /*44f0*/  LDG.E.CONSTANT R47, desc[UR12][R28.64] ;  /* 0x0000000c1c2f7981 */ /* 0x000f62000c1e9900 */
[----:B------:R-:W-:Y:S01]  /*4500*/  IADD3 R33, PT, PT, R33, R53, RZ ;  /* 0x0000003521217210 */ /* 0x000fe20007ffe0ff */
[----:B------:R-:W-:Y:S01]  /*4510*/  IMAD R31, R31, R49, RZ ;  /* 0x000000311f1f7224 */ /* 0x000fe200078e02ff */
[----:B------:R-:W-:Y:S01]  /*4520*/  SHF.R.S32.HI R53, RZ, 0x1f, R49 ;  /* 0x0000001fff357819 */ /* 0x000fe20000011431 */
[----:B------:R-:W5:Y:S04]  /*4530*/  LDG.E.64.CONSTANT R28, desc[UR12][R26.64+0x10] ;  /* 0x0000100c1a1c7981 */ /* 0x000f68000c1e9b00 */
[----:B------:R-:W-:-:S02]  /*4540*/  IMAD R48, R30, R53, R31 ;  /* 0x000000351e307224 */ /* 0x000fc400078e021f */
[----:B------:R0:W5:Y:S01]  /*4550*/  LDG.E.64.CONSTANT R52, desc[UR12][R26.64+0x18] ;  /* 0x0000180c1a347981 */ /* 0x000162000c1e9b00 */
[----:B------:R-:W-:-:S04]  /*4560*/  IMAD.WIDE.U32 R30, R30, R49, R32 ;  /* 0x000000311e1e7225 */ /* 0x000fc800078e0020 */
[----:B------:R-:W-:Y:S01]  /*4570*/  IMAD.IADD R31, R31, 0x1, R48 ;  /* 0x000000011f1f7824 */ /* 0x000fe200078e0230 */
        /* <DEDUP_REMOVED lines=8> */
[----:B--2---:R-:W-:Y:S01]  /*4600*/  SHF.R.S32.HI R33, RZ, 0x1f, R45 ;  /* 0x0000001fff217819 */ /* 0x004fe2000001142d */
[----:B---3--:R-:W-:-:S02]  /*4610*/  IMAD R32, R37, R45, RZ ;  /* 0x0000002d25207224 */ /* 0x008fc400078e02ff */
[----:B------:R-:W-:-:S04]  /*4620*/  IMAD.WIDE.U32 R30, R36, R45, R30 ;  /* 0x0000002d241e7225 */ /* 0x000fc800078e001e */
[----:B------:R-:W-:-:S05]  /*4630*/  IMAD R33, R36, R33, R32 ;  /* 0x0000002124217224 */ /* 0x000fca00078e0220 */
[----:B------:R-:W-:Y:S02]  /*4640*/  IADD3 R31, PT, PT, R31, R33, RZ ;  /* 0x000000211f1f7210 */ /* 0x000fe40007ffe0ff */
[----:B----4-:R-:W-:Y:S01]  /*4650*/  SHF.R.S32.HI R33, RZ, 0x1f, R51 ;  /* 0x0000001fff217819 */ /* 0x010fe20000011433 */
[-C--:B-----5:R-:W-:Y:S02]  /*4660*/  IMAD R32, R35, R51.reuse, RZ ;  /* 0x0000003323207224 */ /* 0x0a0fe400078e02ff */
[----:B------:R-:W-:-:S04]  /*4670*/  IMAD.WIDE.U32 R30, R34, R51, R30 ;  /* 0x00000033221e7225 */ /* 0x000fc800078e001e */
[----:B------:R-:W-:-:S04]  /*4680*/  IMAD R33, R34, R33, R32 ;  /* 0x0000002122217224 */ /* 0x000fc800078e0220 */
        /* <DEDUP_REMOVED lines=12> */
.L_x_2644:
        /* <DEDUP_REMOVED lines=10> */
[C---:B0-----:R-:W-:Y:S01]  /*47f0*/  IMAD R28, R24.reuse, UR5, RZ ;  /* 0x00000005181c7c24 */ /* 0x041fe2000f8e02ff */
[----:B------:R-:W0:Y:S03]  /*4800*/  LDCU.64 UR16, c[0x0][0x388] ;  /* 0x00007100ff1077ac */ /* 0x000e260008000a00 */
[----:B-1----:R-:W-:-:S04]  /*4810*/  IMAD.WIDE.U32 R26, R24, UR4, R22 ;  /* 0x00000004181a7c25 */ /* 0x002fc8000f8e0016 */
[----:B------:R-:W-:-:S04]  /*4820*/  IMAD R29, R25, UR4, R28 ;  /* 0x00000004191d7c24 */ /* 0x000fc8000f8e021c */
[----:B------:R-:W-:Y:S02]  /*4830*/  IMAD.IADD R27, R27, 0x1, R29 ;  /* 0x000000011b1b7824 */ /* 0x000fe400078e021d */
[----:B------:R-:W-:Y:S01]  /*4840*/  IMAD.WIDE.U32 R28, R24, 0x4, RZ ;  /* 0x00000004181c7825 */ /* 0x000fe200078e00ff */
[----:B--2---:R-:W-:-:S04]  /*4850*/  ULEA UR7, UP1, UR4, UR8, 0x3 ;  /* 0x0000000804077291 */ /* 0x004fc8000f8218ff */
[----:B------:R-:W-:Y:S01]  /*4860*/  ULEA.HI.X UR8, UR4, UR9, UR5, 0x3, UP1 ;  /* 0x0000000904087291 */ /* 0x000fe200088f1c05 */
[C---:B0-----:R-:W-:Y:S02]  /*4870*/  LEA R30, P0, R26.reuse, UR16, 0x2 ;  /* 0x000000101a1e7c11 */ /* 0x041fe4000f8010ff */
[----:B------:R-:W-:Y:S02]  /*4880*/  MOV R36, UR7 ;  /* 0x0000000700247c02 */ /* 0x000fe40008000f00 */
[----:B------:R-:W-:Y:S01]  /*4890*/  LEA.HI.X R31, R26, UR17, R27, 0x2, P0 ;  /* 0x000000111a1f7c11 */ /* 0x000fe200080f141b */
[----:B------:R-:W-:Y:S01]  /*48a0*/  IMAD.U32 R37, RZ, RZ, UR8 ;  /* 0x00000008ff257e24 */ /* 0x000fe2000f8e00ff */
[----:B------:R-:W-:Y:S02]  /*48b0*/  SHF.L.U32 R27, R25, 0x2, RZ ;  /* 0x00000002191b7819 */ /* 0x000fe400000006ff */
[----:B------:R-:W-:Y:S01]  /*48c0*/  IADD3 R42, P0, PT, R30, R28, RZ ;  /* 0x0000001c1e2a7210 */ /* 0x000fe20007f1e0ff */
[----:B------:R-:W2:Y:S01]  /*48d0*/  LDG.E.CONSTANT R49, desc[UR12][R30.64] ;  /* 0x0000000c1e317981 */ /* 0x000ea2000c1e9900 */
[----:B------:R-:W-:-:S03]  /*48e0*/  IADD3 R29, PT, PT, R29, R27, RZ ;  /* 0x0000001b1d1d7210 */ /* 0x000fc60007ffe0ff */
[----:B------:R-:W3:Y:S01]  /*48f0*/  LDG.E.64.CONSTANT R34, desc[UR12][R36.64] ;  /* 0x0000000c24227981 */ /* 0x000ee2000c1e9b00 */
[----:B------:R-:W-:Y:S02]  /*4900*/  IADD3.X R43, PT, PT, R31, R29, RZ, P0, !PT ;  /* 0x0000001d1f2b7210 */ /* 0x000fe400007fe4ff */
[-C--:B------:R-:W-:Y:S01]  /*4910*/  IADD3 R26, P0, PT, R42, R28.reuse, RZ ;  /* 0x0000001c2a1a7210 */ /* 0x080fe20007f1e0ff */
[----:B------:R-:W4:Y:S04]  /*4920*/  LDG.E.64.CONSTANT R32, desc[UR12][R36.64+0x8] ;  /* 0x0000080c24207981 */ /* 0x000f28000c1e9b00 */
[----:B------:R-:W5:Y:S01]  /*4930*/  LDG.E.CONSTANT R47, desc[UR12][R42.64] ;  /* 0x0000000c2a2f7981 */ /* 0x000f62000c1e9900 */
[----:B------:R-:W-:Y:S01]  /*4940*/  IMAD.X R27, R43, 0x1, R29, P0 ;  /* 0x000000012b1b7824 */ /* 0x000fe200000e061d */
[----:B------:R-:W-:-:S02]  /*4950*/  IADD3 R28, P0, PT, R26, R28, RZ ;  /* 0x0000001c1a1c7210 */ /* 0x000fc40007f1e0ff */
[----:B------:R-:W4:Y:S04]  /*4960*/  LDG.E.64.CONSTANT R30, desc[UR12][R36.64+0x10] ;  /* 0x0000100c241e7981 */ /* 0x000f28000c1e9b00 */
[----:B------:R5:W4:Y:S01]  /*4970*/  LDG.E.CONSTANT R51, desc[UR12][R26.64] ;  /* 0x0000000c1a337981 */ /* 0x000b22000c1e9900 */
[----:B------:R-:W-:-:S03]  /*4980*/  IADD3.X R29, PT, PT, R27, R29, RZ, P0, !PT ;  /* 0x0000001d1b1d7210 */ /* 0x000fc600007fe4ff */
[----:B------:R-:W4:Y:S04]  /*4990*/  LDG.E.64.CONSTANT R44, desc[UR12][R36.64+0x18] ;  /* 0x0000180c242c7981 */ /* 0x000f28000c1e9b00 */
[----:B------:R0:W4:Y:S01]  /*49a0*/  LDG.E.CONSTANT R29, desc[UR12][R28.64] ;  /* 0x0000000c1c1d7981 */ /* 0x000122000c1e9900 */
        /* <DEDUP_REMOVED lines=13> */
[-C--:B0-----:R-:W-:Y:S02]  /*4a80*/  IMAD R28, R31, R51.reuse, RZ ;  /* 0x000000331f1c7224 */ /* 0x081fe400078e02ff */
[----:B------:R-:W-:-:S04]  /*4a90*/  IMAD.WIDE.U32 R26, R30, R51, R26 ;  /* 0x000000331e1a7225 */ /* 0x000fc800078e001a */
[----:B------:R-:W-:Y:S01]  /*4aa0*/  IMAD R33, R30, R33, R28 ;  /* 0x000000211e217224 */ /* 0x000fe200078e021c */
[----:B------:R-:W-:Y:S01]  /*4ab0*/  SHF.R.S32.HI R31, RZ, 0x1f, R29 ;  /* 0x0000001fff1f7819 */ /* 0x000fe2000001141d */
[----:B------:R-:W-:-:S03]  /*4ac0*/  IMAD R28, R45, R29, RZ ;  /* 0x0000001d2d1c7224 */ /* 0x000fc600078e02ff */
[----:B------:R-:W-:Y:S01]  /*4ad0*/  IADD3 R27, PT, PT, R27, R33, RZ ;  /* 0x000000211b1b7210 */ /* 0x000fe20007ffe0ff */
[C---:B------:R-:W-:Y:S02]  /*4ae0*/  IMAD R31, R44.reuse, R31, R28 ;  /* 0x0000001f2c1f7224 */ /* 0x040fe400078e021c */
[----:B------:R-:W-:-:S05]  /*4af0*/  IMAD.WIDE.U32 R38, R44, R29, R26 ;  /* 0x0000001d2c267225 */ /* 0x000fca00078e001a */
[----:B------:R-:W-:-:S07]  /*4b00*/  IADD3 R39, PT, PT, R39, R31, RZ ;  /* 0x0000001f27277210 */ /* 0x000fce0007ffe0ff */
.L_x_2646:
        /* <DEDUP_REMOVED lines=15> */
[----:B------:R-:W-:-:S05]  /*4c00*/  IMAD.WIDE.U32 R30, R24, UR4, R30 ;  /* 0x00000004181e7c25 */ /* 0x000fca000f8e001e */
[----:B------:R-:W-:Y:S01]  /*4c10*/  IADD3 R29, PT, PT, R31, R27, RZ ;  /* 0x0000001b1f1d7210 */ /* 0x000fe20007ffe0ff */
[----:B--2---:R-:W-:-:S04]  /*4c20*/  ULEA UR8, UP1, UR4, UR8, 0x3 ;  /* 0x0000000804087291 */ /* 0x004fc8000f8218ff */
[----:B------:R-:W-:Y:S01]  /*4c30*/  ULEA.HI.X UR9, UR4, UR9, UR5, 0x3, UP1 ;  /* 0x0000000904097291 */ /* 0x000fe200088f1c05 */
[----:B0-----:R-:W-:Y:S01]  /*4c40*/  LEA R28, P0, R30, UR16, 0x2 ;  /* 0x000000101e1c7c11 */ /* 0x001fe2000f8010ff */
[----:B------:R-:W-:-:S03]  /*4c50*/  IMAD.U32 R26, RZ, RZ, UR8 ;  /* 0x00000008ff1a7e24 */ /* 0x000fc6000f8e00ff */
[----:B------:R-:W-:Y:S02]  /*4c60*/  LEA.HI.X R29, R30, UR17, R29, 0x2, P0 ;  /* 0x000000111e1d7c11 */ /* 0x000fe400080f141d */
[----:B------:R-:W-:Y:S02]  /*4c70*/  MOV R27, UR9 ;  /* 0x00000009001b7c02 */ /* 0x000fe40008000f00 */
[C---:B------:R-:W-:Y:S01]  /*4c80*/  LEA R32, P0, R24.reuse, R28, 0x2 ;  /* 0x0000001c18207211 */ /* 0x040fe200078010ff */
[----:B------:R-:W2:Y:S04]  /*4c90*/  LDG.E.CONSTANT R37, desc[UR12][R28.64] ;  /* 0x0000000c1c257981 */ /* 0x000ea8000c1e9900 */
[----:B------:R-:W3:Y:S01]  /*4ca0*/  LDG.E.64.CONSTANT R30, desc[UR12][R26.64] ;  /* 0x0000000c1a1e7981 */ /* 0x000ee2000c1e9b00 */
[----:B------:R-:W-:-:S03]  /*4cb0*/  LEA.HI.X R33, R24, R29, R25, 0x2, P0 ;  /* 0x0000001d18217211 */ /* 0x000fc600000f1419 */
[----:B------:R-:W4:Y:S04]  /*4cc0*/  LDG.E.64.CONSTANT R34, desc[UR12][R26.64+0x8] ;  /* 0x0000080c1a227981 */ /* 0x000f28000c1e9b00 */
[----:B------:R-:W5:Y:S01]  /*4cd0*/  LDG.E.CONSTANT R33, desc[UR12][R32.64] ;  /* 0x0000000c20217981 */ /* 0x000f62000c1e9900 */
        /* <DEDUP_REMOVED lines=11> */
[----:B------:R-:W-:-:S07]  /*4d90*/  IMAD.IADD R39, R39, 0x1, R31 ;  /* 0x0000000127277824 */ /* 0x000fce00078e021f */
.L_x_2647:
[----:B------:R-:W-:Y:S05]  /*4da0*/  BRA.U UP0, `(.L_x_2643) ;  /* 0x0000000100507547 */ /* 0x000fea000b800000 */
[----:B------:R-:W2:Y:S01]  /*4db0*/  LDCU.64 UR8, c[0x0][0x3a0] ;  /* 0x00007400ff0877ac */ /* 0x000ea20008000a00 */
[----:B------:R-:W-:Y:S01]  /*4dc0*/  MOV R21, R23 ;  /* 0x0000001700157202 */ /* 0x000fe20000000f00 */
[C---:B0-----:R-:W-:Y:S01]  /*4dd0*/  IMAD R22, R24.reuse, UR5, RZ ;  /* 0x0000000518167c24 */ /* 0x041fe2000f8e02ff */
[----:B------:R-:W0:Y:S01]  /*4de0*/  LDCU.64 UR16, c[0x0][0x388] ;  /* 0x00007100ff1077ac */ /* 0x000e220008000a00 */
[----:B------:R-:W-:-:S04]  /*4df0*/  IMAD.WIDE.U32 R20, R24, UR4, R20 ;  /* 0x0000000418147c25 */ /* 0x000fc8000f8e0014 */
[----:B------:R-:W-:-:S05]  /*4e00*/  IMAD R25, R25, UR4, R22 ;  /* 0x0000000419197c24 */ /* 0x000fca000f8e0216 */
[----:B------:R-:W-:Y:S01]  /*4e10*/  IADD3 R21, PT, PT, R21, R25, RZ ;  /* 0x0000001915157210 */ /* 0x000fe20007ffe0ff */
[----:B--2---:R-:W-:-:S04]  /*4e20*/  ULEA UR7, UP0, UR4, UR8, 0x3 ;  /* 0x0000000804077291 */ /* 0x004fc8000f8018ff */
[----:B------:R-:W-:Y:S01]  /*4e30*/  ULEA.HI.X UR4, UR4, UR9, UR5, 0x3, UP0 ;  /* 0x0000000904047291 */ /* 0x000fe200080f1c05 */
[----:B0-----:R-:W-:Y:S01]  /*4e40*/  LEA R24, P0, R20, UR16, 0x2 ;  /* 0x0000001014187c11 */ /* 0x001fe2000f8010ff */
[----:B------:R-:W-:-:S03]  /*4e50*/  IMAD.U32 R22, RZ, RZ, UR7 ;  /* 0x00000007ff167e24 */ /* 0x000fc6000f8e00ff */
[----:B------:R-:W-:Y:S02]  /*4e60*/  LEA.HI.X R25, R20, UR17, R21, 0x2, P0 ;  /* 0x0000001114197c11 */ /* 0x000fe400080f1415 */
[----:B------:R-:W-:-:S04]  /*4e70*/  MOV R23, UR4 ;  /* 0x0000000400177c02 */ /* 0x000fc80008000f00 */
[----:B------:R-:W1:Y:S04]  /*4e80*/  LDG.E.CONSTANT R25, desc[UR12][R24.64] ;  /* 0x0000000c18197981 */ /* 0x000e68000c1e9900 */
[----:B------:R-:W2:Y:S01]  /*4e90*/  LDG.E.64.CONSTANT R20, desc[UR12][R22.64] ;  /* 0x0000000c16147981 */ /* 0x000ea2000c1e9b00 */
[----:B-1----:R-:W-:Y:S01]  /*4ea0*/  SHF.R.S32.HI R27, RZ, 0x1f, R25 ;  /* 0x0000001fff1b7819 */ /* 0x002fe20000011419 */
[-C--:B--2---:R-:W-:Y:S02]  /*4eb0*/  IMAD R21, R21, R25.reuse, RZ ;  /* 0x0000001915157224 */ /* 0x084fe400078e02ff */
[----:B------:R-:W-:-:S04]  /*4ec0*/  IMAD.WIDE.U32 R38, R20, R25, R38 ;  /* 0x0000001914267225 */ /* 0x000fc800078e0026 */
[----:B------:R-:W-:-:S05]  /*4ed0*/  IMAD R21, R20, R27, R21 ;  /* 0x0000001b14157224 */ /* 0x000fca00078e0215 */
[----:B------:R-:W-:-:S07]  /*4ee0*/  IADD3 R39, PT, PT, R39, R21, RZ ;  /* 0x0000001527277210 */ /* 0x000fce0007ffe0ff */
.L_x_2643:
[----:B------:R-:W-:Y:S05]  /*4ef0*/  BSYNC.RECONVERGENT B0 ;  /* 0x0000000000007941 */ /* 0x000fea0003800200 */
.L_x_2642:
[----:B------:R-:W-:Y:S01]  /*4f00*/  VIADD R20, R0, 0x280 ;  /* 0x0000028000147836 */ /* 0x000fe20000000000 */
[----:B------:R-:W-:Y:S04]  /*4f10*/  BSSY.RECONVERGENT B0, `(.L_x_2648) ;  /* 0x00000eb000007945 */ /* 0x000fe80003800200 */
[----:B------:R-:W-:-:S13]  /*4f20*/  ISETP.GE.U32.AND P0, PT, R20, UR6, PT ;  /* 0x0000000614007c0c */ /* 0x000fda000bf06070 */
        /* <DEDUP_REMOVED lines=10> */
[----:B--2--5:R-:W-:Y:S01]  /*4fd0*/  IMAD R3, R15, UR8, RZ ;  /* 0x000000080f037c24 */ /* 0x024fe2000f8e02ff */
[----:B------:R-:W-:-:S03]  /*4fe0*/  UMOV UR5, URZ ;  /* 0x000000ff00057c82 */ /* 0x000fc60008000000 */
[C---:B------:R-:W-:Y:S01]  /*4ff0*/  IMAD R21, R14.reuse, UR9, R3 ;  /* 0x000000090e157c24 */ /* 0x040fe2000f8e0203 */
[----:B------:R-:W-:Y:S01]  /*5000*/  CS2R R2, SRZ ;  /* 0x0000000000027805 */ /* 0x000fe2000001ff00 */
[----:B------:R-:W-:-:S05]  /*5010*/  IMAD.WIDE.U32 R14, R14, UR8, RZ ;  /* 0x000000080e0e7c25 */ /* 0x000fca000f8e00ff */
[----:B------:R-:W-:Y:S01]  /*5020*/  IADD3 R21, PT, PT, R15, R21, RZ ;  /* 0x000000150f157210 */ /* 0x000fe20007ffe0ff */
[----:B------:R-:W-:Y:S06]  /*5030*/  BRA.U !UP1, `(.L_x_2650) ;  /* 0x0000000509787547 */ /* 0x000fec000b800000 */
[----:B0-----:R-:W0:Y:S01]  /*5040*/  LDC.64 R24, c[0x0][0x3a0] ;  /* 0x0000e800ff187b82 */ /* 0x001e220000000a00 */
[----:B------:R-:W2:Y:S01]  /*5050*/  LDCU.64 UR4, c[0x0][0x388] ;  /* 0x00007100ff0477ac */ /* 0x000ea20008000a00 */
[----:B------:R-:W-:-:S06]  /*5060*/  CS2R R2, SRZ ;  /* 0x0000000000027805 */ /* 0x000fcc000001ff00 */
        /* <DEDUP_REMOVED lines=8> */
[----:B------:R-:W-:Y:S01]  /*50f0*/  UMOV UR8, UR5 ;  /* 0x0000000500087c82 */ /* 0x000fe20008000000 */
[C-C-:B---3--:R-:W-:Y:S02]  /*5100*/  SHF.L.U64.HI R46, R22.reuse, 0x2, R23.reuse ;  /* 0x00000002162e7819 */ /* 0x148fe40000010217 */
[C---:B------:R-:W-:Y:S01]  /*5110*/  SHF.L.U64.HI R48, R22.reuse, 0x5, R23 ;  /* 0x0000000516307819 */ /* 0x040fe20000010217 */
[----:B------:R-:W-:-:S07]  /*5120*/  IMAD.SHL.U32 R23, R22, 0x4, RZ ;  /* 0x0000000416177824 */ /* 0x000fce00078e00ff */
.L_x_2651:
[----:B------:R-:W2:Y:S01]  /*5130*/  LDG.E.CONSTANT R47, desc[UR12][R44.64] ;  /* 0x0000000c2c2f7981 */ /* 0x000ea2000c1e9900 */
[----:B------:R-:W-:-:S03]  /*5140*/  IADD3 R32, P0, PT, R44, R23, RZ ;  /* 0x000000172c207210 */ /* 0x000fc60007f1e0ff */
[----:B------:R-:W3:Y:S01]  /*5150*/  LDG.E.64.CONSTANT R34, desc[UR12][R24.64+-0x20] ;  /* 0xffffe00c18227981 */ /* 0x000ee2000c1e9b00 */
[----:B------:R-:W-:-:S03]  /*5160*/  IADD3.X R33, PT, PT, R45, R46, RZ, P0, !PT ;  /* 0x0000002e2d217210 */ /* 0x000fc600007fe4ff */
[----:B------:R-:W4:Y:S04]  /*5170*/  LDG.E.64.CONSTANT R30, desc[UR12][R24.64+-0x18] ;  /* 0xffffe80c181e7981 */ /* 0x000f28000c1e9b00 */
[----:B------:R0:W4:Y:S01]  /*5180*/  LDG.E.CONSTANT R49, desc[UR12][R32.64] ;  /* 0x0000000c20317981 */ /* 0x000122000c1e9900 */
[----:B------:R-:W-:-:S03]  /*5190*/  IADD3 R36, P0, PT, R32, R23, RZ ;  /* 0x0000001720247210 */ /* 0x000fc60007f1e0ff */
[----:B------:R-:W5:Y:S01]  /*51a0*/  LDG.E.64.CONSTANT R28, desc[UR12][R24.64+-0x10] ;  /* 0xfffff00c181c7981 */ /* 0x000f62000c1e9b00 */
[----:B------:R-:W-:-:S05]  /*51b0*/  IADD3.X R37, PT, PT, R33, R46, RZ, P0, !PT ;  /* 0x0000002e21257210 */ /* 0x000fca00007fe4ff */
[----:B------:R-:W5:Y:S01]  /*51c0*/  LDG.E.CONSTANT R43, desc[UR12][R36.64] ;  /* 0x0000000c242b7981 */ /* 0x000f62000c1e9900 */
[----:B-1----:R-:W-:-:S05]  /*51d0*/  IADD3 R26, P0, PT, R36, R23, RZ ;  /* 0x00000017241a7210 */ /* 0x002fca0007f1e0ff */
[----:B------:R-:W-:Y:S02]  /*51e0*/  IMAD.X R27, R37, 0x1, R46, P0 ;  /* 0x00000001251b7824 */ /* 0x000fe400000e062e */
[----:B------:R-:W5:Y:S01]  /*51f0*/  LDG.E.64.CONSTANT R36, desc[UR12][R24.64+-0x8] ;  /* 0xfffff80c18247981 */ /* 0x000f62000c1e9b00 */
[----:B--2---:R-:W-:Y:S01]  /*5200*/  SHF.R.S32.HI R51, RZ, 0x1f, R47 ;  /* 0x0000001fff337819 */ /* 0x004fe2000001142f */
[-C--:B---3--:R-:W-:Y:S02]  /*5210*/  IMAD R35, R35, R47.reuse, RZ ;  /* 0x0000002f23237224 */ /* 0x088fe400078e02ff */
[----:B0-----:R-:W-:-:S04]  /*5220*/  IMAD.WIDE.U32 R32, R34, R47, R2 ;  /* 0x0000002f22207225 */ /* 0x001fc800078e0002 */
[----:B------:R-:W-:Y:S01]  /*5230*/  IMAD R35, R34, R51, R35 ;  /* 0x0000003322237224 */ /* 0x000fe200078e0223 */
[----:B------:R0:W2:Y:S01]  /*5240*/  LDG.E.CONSTANT R47, desc[UR12][R26.64] ;  /* 0x0000000c1a2f7981 */ /* 0x0000a2000c1e9900 */
[----:B------:R-:W-:Y:S01]  /*5250*/  IADD3 R2, P0, PT, R26, R23, RZ ;  /* 0x000000171a027210 */ /* 0x000fe20007f1e0ff */
[----:B----4-:R-:W-:Y:S02]  /*5260*/  IMAD R31, R31, R49, RZ ;  /* 0x000000311f1f7224 */ /* 0x010fe400078e02ff */
[----:B------:R-:W-:Y:S02]  /*5270*/  IADD3 R33, PT, PT, R33, R35, RZ ;  /* 0x0000002321217210 */ /* 0x000fe40007ffe0ff */
[----:B------:R-:W-:Y:S02]  /*5280*/  SHF.R.S32.HI R35, RZ, 0x1f, R49 ;  /* 0x0000001fff237819 */ /* 0x000fe40000011431 */
[----:B------:R-:W-:-:S03]  /*5290*/  IADD3.X R3, PT, PT, R27, R46, RZ, P0, !PT ;  /* 0x0000002e1b037210 */ /* 0x000fc600007fe4ff */
[C---:B------:R-:W-:Y:S02]  /*52a0*/  IMAD R51, R30.reuse, R35, R31 ;  /* 0x000000231e337224 */ /* 0x040fe400078e021f */
[----:B------:R-:W-:Y:S01]  /*52b0*/  IMAD.WIDE.U32 R30, R30, R49, R32 ;  /* 0x000000311e1e7225 */ /* 0x000fe200078e0020 */
[----:B------:R-:W3:Y:S01]  /*52c0*/  LDG.E.CONSTANT R53, desc[UR12][R2.64] ;  /* 0x0000000c02357981 */ /* 0x000ee2000c1e9900 */
[----:B------:R-:W-:-:S03]  /*52d0*/  IADD3 R32, P0, PT, R2, R23, RZ ;  /* 0x0000001702207210 */ /* 0x000fc60007f1e0ff */
[----:B------:R-:W4:Y:S02]  /*52e0*/  LDG.E.64.CONSTANT R34, desc[UR12][R24.64] ;  /* 0x0000000c18227981 */ /* 0x000f24000c1e9b00 */
[----:B------:R-:W-:Y:S01]  /*52f0*/  IMAD.X R33, R3, 0x1, R46, P0 ;  /* 0x0000000103217824 */ /* 0x000fe200000e062e */
[----:B------:R-:W-:Y:S01]  /*5300*/  IADD3 R31, PT, PT, R31, R51, RZ ;  /* 0x000000331f1f7210 */ /* 0x000fe20007ffe0ff */
[----:B------:R-:W4:Y:S01]  /*5310*/  LDG.E.64.CONSTANT R2, desc[UR12][R24.64+0x8] ;  /* 0x0000080c18027981 */ /* 0x000f22000c1e9b00 */
[----:B0-----:R-:W-:-:S03]  /*5320*/  IADD3 R26, P0, PT, R32, R23, RZ ;  /* 0x00000017201a7210 */ /* 0x001fc60007f1e0ff */
[----:B------:R-:W4:Y:S01]  /*5330*/  LDG.E.CONSTANT R51, desc[UR12][R32.64] ;  /* 0x0000000c20337981 */ /* 0x000f22000c1e9900 */
[----:B-----5:R-:W-:Y:S01]  /*5340*/  SHF.R.S32.HI R49, RZ, 0x1f, R43 ;  /* 0x0000001fff317819 */ /* 0x020fe2000001142b */
[----:B------:R-:W-:Y:S01]  /*5350*/  IMAD R29, R29, R43, RZ ;  /* 0x0000002b1d1d7224 */ /* 0x000fe200078e02ff */
[----:B------:R-:W-:-:S03]  /*5360*/  IADD3.X R27, PT, PT, R33, R46, RZ, P0, !PT ;  /* 0x0000002e211b7210 */ /* 0x000fc600007fe4ff */
[C---:B------:R-:W-:Y:S02]  /*5370*/  IMAD R49, R28.reuse, R49, R29 ;  /* 0x000000311c317224 */ /* 0x040fe400078e021d */
[----:B------:R-:W-:Y:S01]  /*5380*/  IMAD.WIDE.U32 R28, R28, R43, R30 ;  /* 0x0000002b1c1c7225 */ /* 0x000fe200078e001e */
[----:B------:R-:W-:Y:S01]  /*5390*/  IADD3 R30, P0, PT, R26, R23, RZ ;  /* 0x000000171a1e7210 */ /* 0x000fe20007f1e0ff */
[----:B------:R-:W5:Y:S04]  /*53a0*/  LDG.E.64.CONSTANT R32, desc[UR12][R24.64+0x10] ;  /* 0x0000100c18207981 */ /* 0x000f68000c1e9b00 */
[----:B------:R-:W5:Y:S01]  /*53b0*/  LDG.E.CONSTANT R26, desc[UR12][R26.64] ;  /* 0x0000000c1a1a7981 */ /* 0x000f62000c1e9900 */
[----:B------:R-:W-:-:S03]  /*53c0*/  IMAD.X R31, R27, 0x1, R46, P0 ;  /* 0x000000011b1f7824 */ /* 0x000fc600000e062e */
[----:B------:R0:W5:Y:S04]  /*53d0*/  LDG.E.64.CONSTANT R42, desc[UR12][R24.64+0x18] ;  /* 0x0000180c182a7981 */ /* 0x000168000c1e9b00 */
[----:B------:R-:W5:Y:S01]  /*53e0*/  LDG.E.CONSTANT R31, desc[UR12][R30.64] ;  /* 0x0000000c1e1f7981 */ /* 0x000f62000c1e9900 */
        /* <DEDUP_REMOVED lines=8> */
[----:B------:R-:W-:Y:S02]  /*5470*/  IADD3.X R45, PT, PT, R45, R48, RZ, P0, !PT ;  /* 0x000000302d2d7210 */ /* 0x000fe400007fe4ff */
[----:B--2---:R-:W-:Y:S01]  /*5480*/  SHF.R.S32.HI R49, RZ, 0x1f, R47 ;  /* 0x0000001fff317819 */ /* 0x004fe2000001142f */
[-C--:B------:R-:W-:Y:S02]  /*5490*/  IMAD R37, R37, R47.reuse, RZ ;  /* 0x0000002f25257224 */ /* 0x080fe400078e02ff */
[----:B------:R-:W-:-:S04]  /*54a0*/  IMAD.WIDE.U32 R28, R36, R47, R28 ;  /* 0x0000002f241c7225 */ /* 0x000fc800078e001c */
[----:B------:R-:W-:-:S05]  /*54b0*/  IMAD R37, R36, R49, R37 ;  /* 0x0000003124257224 */ /* 0x000fca00078e0225 */
[----:B------:R-:W-:Y:S02]  /*54c0*/  IADD3 R29, PT, PT, R29, R37, RZ ;  /* 0x000000251d1d7210 */ /* 0x000fe40007ffe0ff */
[----:B---3--:R-:W-:Y:S01]  /*54d0*/  SHF.R.S32.HI R27, RZ, 0x1f, R53 ;  /* 0x0000001fff1b7819 */ /* 0x008fe20000011435 */
[-C--:B----4-:R-:W-:Y:S02]  /*54e0*/  IMAD R35, R35, R53.reuse, RZ ;  /* 0x0000003523237224 */ /* 0x090fe400078e02ff */
[----:B------:R-:W-:-:S04]  /*54f0*/  IMAD.WIDE.U32 R28, R34, R53, R28 ;  /* 0x00000035221c7225 */ /* 0x000fc800078e001c */
[----:B------:R-:W-:-:S04]  /*5500*/  IMAD R27, R34, R27, R35 ;  /* 0x0000001b221b7224 */ /* 0x000fc800078e0223 */
[----:B------:R-:W-:Y:S01]  /*5510*/  IMAD.IADD R29, R29, 0x1, R27 ;  /* 0x000000011d1d7824 */ /* 0x000fe200078e021b */
[----:B------:R-:W-:Y:S01]  /*5520*/  SHF.R.S32.HI R27, RZ, 0x1f, R51 ;  /* 0x0000001fff1b7819 */ /* 0x000fe20000011433 */
[----:B------:R-:W-:-:S04]  /*5530*/  IMAD R3, R3, R51, RZ ;  /* 0x0000003303037224 */ /* 0x000fc800078e02ff */
[C---:B------:R-:W-:Y:S02]  /*5540*/  IMAD R27, R2.reuse, R27, R3 ;  /* 0x0000001b021b7224 */ /* 0x040fe400078e0203 */
[----:B------:R-:W-:-:S05]  /*5550*/  IMAD.WIDE.U32 R2, R2, R51, R28 ;  /* 0x0000003302027225 */ /* 0x000fca00078e001c */
[----:B------:R-:W-:Y:S01]  /*5560*/  IADD3 R3, PT, PT, R3, R27, RZ ;  /* 0x0000001b03037210 */ /* 0x000fe20007ffe0ff */
[-C--:B-----5:R-:W-:Y:S01]  /*5570*/  IMAD R28, R33, R26.reuse, RZ ;  /* 0x0000001a211c7224 */ /* 0x0a0fe200078e02ff */
[----:B------:R-:W-:Y:S01]  /*5580*/  SHF.R.S32.HI R27, RZ, 0x1f, R26 ;  /* 0x0000001fff1b7819 */ /* 0x000fe2000001141a */
[----:B------:R-:W-:-:S04]  /*5590*/  IMAD.WIDE.U32 R2, R32, R26, R2 ;  /* 0x0000001a20027225 */ /* 0x000fc800078e0002 */
[----:B------:R-:W-:Y:S01]  /*55a0*/  IMAD R29, R32, R27, R28 ;  /* 0x0000001b201d7224 */ /* 0x000fe200078e021c */
[----:B------:R-:W-:Y:S01]  /*55b0*/  SHF.R.S32.HI R27, RZ, 0x1f, R31 ;  /* 0x0000001fff1b7819 */ /* 0x000fe2000001141f */
[----:B------:R-:W-:-:S03]  /*55c0*/  IMAD R26, R43, R31, RZ ;  /* 0x0000001f2b1a7224 */ /* 0x000fc600078e02ff */
[----:B------:R-:W-:Y:S01]  /*55d0*/  IADD3 R3, PT, PT, R3, R29, RZ ;  /* 0x0000001d03037210 */ /* 0x000fe20007ffe0ff */
[C---:B------:R-:W-:Y:S02]  /*55e0*/  IMAD R27, R42.reuse, R27, R26 ;  /* 0x0000001b2a1b7224 */ /* 0x040fe400078e021a */
[----:B------:R-:W-:-:S05]  /*55f0*/  IMAD.WIDE.U32 R2, R42, R31, R2 ;  /* 0x0000001f2a027225 */ /* 0x000fca00078e0002 */
[----:B------:R-:W-:Y:S01]  /*5600*/  IADD3 R3, PT, PT, R3, R27, RZ ;  /* 0x0000001b03037210 */ /* 0x000fe20007ffe0ff */
[----:B------:R-:W-:Y:S06]  /*5610*/  BRA.U UP1, `(.L_x_2651) ;  /* 0xfffffff901c47547 */ /* 0x000fec000b83ffff */
.L_x_2650:
        /* <DEDUP_REMOVED lines=9> */
[C---:B-12---:R-:W-:Y:S02]  /*56b0*/  IMAD R26, R22.reuse, UR5, RZ ;  /* 0x00000005161a7c24 */ /* 0x046fe4000f8e02ff */
[----:B------:R-:W-:Y:S01]  /*56c0*/  IMAD.MOV.U32 R20, RZ, RZ, R14 ;  /* 0x000000ffff147224 */ /* 0x000fe200078e000e */
[----:B------:R-:W1:Y:S01]  /*56d0*/  LDCU.64 UR16, c[0x0][0x388] ;  /* 0x00007100ff1077ac */ /* 0x000e620008000a00 */
[----:B------:R-:W-:Y:S02]  /*56e0*/  IMAD R27, R23, UR4, R26 ;  /* 0x00000004171b7c24 */ /* 0x000fe4000f8e021a */
[----:B0-----:R-:W-:-:S04]  /*56f0*/  IMAD.WIDE.U32 R24, R22, UR4, R20 ;  /* 0x0000000416187c25 */ /* 0x001fc8000f8e0014 */
[----:B------:R-:W-:Y:S01]  /*5700*/  IMAD.WIDE.U32 R28, R22, 0x4, RZ ;  /* 0x00000004161c7825 */ /* 0x000fe200078e00ff */
[----:B------:R-:W-:Y:S01]  /*5710*/  IADD3 R25, PT, PT, R25, R27, RZ ;  /* 0x0000001b19197210 */ /* 0x000fe20007ffe0ff */
[----:B---3--:R-:W-:Y:S01]  /*5720*/  ULEA UR7, UP1, UR4, UR8, 0x3 ;  /* 0x0000000804077291 */ /* 0x008fe2000f8218ff */
[----:B-1----:R-:W-:-:S03]  /*5730*/  LEA R30, P0, R24, UR16, 0x2 ;  /* 0x00000010181e7c11 */ /* 0x002fc6000f8010ff */
[----:B------:R-:W-:Y:S02]  /*5740*/  ULEA.HI.X UR8, UR4, UR9, UR5, 0x3, UP1 ;  /* 0x0000000904087291 */ /* 0x000fe400088f1c05 */
[----:B------:R-:W-:Y:S01]  /*5750*/  IMAD.U32 R34, RZ, RZ, UR7 ;  /* 0x00000007ff227e24 */ /* 0x000fe2000f8e00ff */
[----:B------:R-:W-:Y:S02]  /*5760*/  LEA.HI.X R31, R24, UR17, R25, 0x2, P0 ;  /* 0x00000011181f7c11 */ /* 0x000fe400080f1419 */
[----:B------:R-:W-:Y:S02]  /*5770*/  SHF.L.U32 R25, R23, 0x2, RZ ;  /* 0x0000000217197819 */ /* 0x000fe400000006ff */
[----:B------:R-:W-:Y:S01]  /*5780*/  MOV R35, UR8 ;  /* 0x0000000800237c02 */ /* 0x000fe20008000f00 */
[----:B------:R-:W2:Y:S01]  /*5790*/  LDG.E.CONSTANT R49, desc[UR12][R30.64] ;  /* 0x0000000c1e317981 */ /* 0x000ea2000c1e9900 */
[----:B------:R-:W-:Y:S02]  /*57a0*/  IADD3 R29, PT, PT, R29, R25, RZ ;  /* 0x000000191d1d7210 */ /* 0x000fe40007ffe0ff */
[-C--:B------:R-:W-:Y:S01]  /*57b0*/  IADD3 R36, P0, PT, R30, R28.reuse, RZ ;  /* 0x0000001c1e247210 */ /* 0x080fe20007f1e0ff */
[----:B------:R-:W3:Y:S04]  /*57c0*/  LDG.E.64.CONSTANT R32, desc[UR12][R34.64] ;  /* 0x0000000c22207981 */ /* 0x000ee8000c1e9b00 */
[----:B------:R-:W-:Y:S01]  /*57d0*/  IMAD.X R37, R31, 0x1, R29, P0 ;  /* 0x000000011f257824 */ /* 0x000fe200000e061d */
[----:B------:R-:W4:Y:S01]  /*57e0*/  LDG.E.64.CONSTANT R24, desc[UR12][R34.64+0x8] ;  /* 0x0000080c22187981 */ /* 0x000f22000c1e9b00 */
[----:B------:R-:W-:-:S03]  /*57f0*/  IADD3 R26, P0, PT, R36, R28, RZ ;  /* 0x0000001c241a7210 */ /* 0x000fc60007f1e0ff */
[----:B------:R-:W5:Y:S01]  /*5800*/  LDG.E.CONSTANT R45, desc[UR12][R36.64] ;  /* 0x0000000c242d7981 */ /* 0x000f62000c1e9900 */
[-C--:B------:R-:W-:Y:S02]  /*5810*/  IADD3.X R27, PT, PT, R37, R29.reuse, RZ, P0, !PT ;  /* 0x0000001d251b7210 */ /* 0x080fe400007fe4ff */
[----:B------:R-:W-:Y:S01]  /*5820*/  IADD3 R28, P0, PT, R26, R28, RZ ;  /* 0x0000001c1a1c7210 */ /* 0x000fe20007f1e0ff */
[----:B------:R-:W4:Y:S04]  /*5830*/  LDG.E.64.CONSTANT R30, desc[UR12][R34.64+0x10] ;  /* 0x0000100c221e7981 */ /* 0x000f28000c1e9b00 */
[----:B------:R5:W4:Y:S01]  /*5840*/  LDG.E.CONSTANT R47, desc[UR12][R26.64] ;  /* 0x0000000c1a2f7981 */ /* 0x000b22000c1e9900 */
[----:B------:R-:W-:-:S03]  /*5850*/  IADD3.X R29, PT, PT, R27, R29, RZ, P0, !PT ;  /* 0x0000001d1b1d7210 */ /* 0x000fc600007fe4ff */
[----:B------:R-:W4:Y:S04]  /*5860*/  LDG.E.64.CONSTANT R42, desc[UR12][R34.64+0x18] ;  /* 0x0000180c222a7981 */ /* 0x000f28000c1e9b00 */
[----:B------:R-:W4:Y:S01]  /*5870*/  LDG.E.CONSTANT R29, desc[UR12][R28.64] ;  /* 0x0000000c1c1d7981 */ /* 0x000f22000c1e9900 */
[----:B------:R-:W-:-:S04]  /*5880*/  UIADD3 UR4, UP1, UPT, UR4, 0x4, URZ ;  /* 0x0000000404047890 */ /* 0x000fc8000ff3e0ff */
[----:B------:R-:W-:Y:S01]  /*5890*/  UIADD3.X UR5, UPT, UPT, URZ, UR5, URZ, UP1, !UPT ;  /* 0x00000005ff057290 */ /* 0x000fe20008ffe4ff */
[----:B--2---:R-:W-:Y:S01]  /*58a0*/  SHF.R.S32.HI R51, RZ, 0x1f, R49 ;  /* 0x0000001fff337819 */ /* 0x004fe20000011431 */
[-C--:B---3--:R-:W-:Y:S02]  /*58b0*/  IMAD R33, R33, R49.reuse, RZ ;  /* 0x0000003121217224 */ /* 0x088fe400078e02ff */
[----:B------:R-:W-:-:S04]  /*58c0*/  IMAD.WIDE.U32 R2, R32, R49, R2 ;  /* 0x0000003120027225 */ /* 0x000fc800078e0002 */
[----:B------:R-:W-:Y:S01]  /*58d0*/  IMAD R33, R32, R51, R33 ;  /* 0x0000003320217224 */ /* 0x000fe200078e0221 */
[----:B-----5:R-:W-:-:S03]  /*58e0*/  SHF.R.S32.HI R27, RZ, 0x1f, R45 ;  /* 0x0000001fff1b7819 */ /* 0x020fc6000001142d */
[----:B------:R-:W-:Y:S02]  /*58f0*/  IMAD.IADD R3, R3, 0x1, R33 ;  /* 0x0000000103037824 */ /* 0x000fe400078e0221 */
[-C--:B----4-:R-:W-:Y:S02]  /*5900*/  IMAD R25, R25, R45.reuse, RZ ;  /* 0x0000002d19197224 */ /* 0x090fe400078e02ff */
        /* <DEDUP_REMOVED lines=11> */
[----:B------:R-:W-:-:S04]  /*59c0*/  IMAD.WIDE.U32 R2, R42, R29, R2 ;  /* 0x0000001d2a027225 */ /* 0x000fc800078e0002 */
[----:B------:R-:W-:-:S07]  /*59d0*/  IMAD.IADD R3, R3, 0x1, R25 ;  /* 0x0000000103037824 */ /* 0x000fce00078e0219 */
.L_x_2652:
        /* <DEDUP_REMOVED lines=10> */
[----:B0-----:R-:W-:Y:S01]  /*5a80*/  MOV R24, R14 ;  /* 0x0000000e00187202 */ /* 0x001fe20000000f00 */
[C---:B-12---:R-:W-:Y:S01]  /*5a90*/  IMAD R26, R22.reuse, UR5, RZ ;  /* 0x00000005161a7c24 */ /* 0x046fe2000f8e02ff */
[----:B------:R-:W-:Y:S01]  /*5aa0*/  MOV R25, R21 ;  /* 0x0000001500197202 */ /* 0x000fe20000000f00 */
[----:B------:R-:W0:Y:S02]  /*5ab0*/  LDCU.64 UR16, c[0x0][0x388] ;  /* 0x00007100ff1077ac */ /* 0x000e240008000a00 */
[----:B------:R-:W-:Y:S02]  /*5ac0*/  IMAD R27, R23, UR4, R26 ;  /* 0x00000004171b7c24 */ /* 0x000fe4000f8e021a */
[----:B------:R-:W-:-:S04]  /*5ad0*/  IMAD.WIDE.U32 R24, R22, UR4, R24 ;  /* 0x0000000416187c25 */ /* 0x000fc8000f8e0018 */
[----:B------:R-:W-:Y:S01]  /*5ae0*/  IMAD.IADD R25, R25, 0x1, R27 ;  /* 0x0000000119197824 */ /* 0x000fe200078e021b */
[----:B---3--:R-:W-:-:S04]  /*5af0*/  ULEA UR8, UP1, UR4, UR8, 0x3 ;  /* 0x0000000804087291 */ /* 0x008fc8000f8218ff */
[----:B------:R-:W-:Y:S01]  /*5b00*/  ULEA.HI.X UR9, UR4, UR9, UR5, 0x3, UP1 ;  /* 0x0000000904097291 */ /* 0x000fe200088f1c05 */
[C---:B0-----:R-:W-:Y:S02]  /*5b10*/  LEA R28, P0, R24.reuse, UR16, 0x2 ;  /* 0x00000010181c7c11 */ /* 0x041fe4000f8010ff */
[----:B------:R-:W-:Y:S02]  /*5b20*/  MOV R26, UR8 ;  /* 0x00000008001a7c02 */ /* 0x000fe40008000f00 */
[----:B------:R-:W-:Y:S02]  /*5b30*/  LEA.HI.X R29, R24, UR17, R25, 0x2, P0 ;  /* 0x00000011181d7c11 */ /* 0x000fe400080f1419 */
[----:B------:R-:W-:Y:S02]  /*5b40*/  MOV R27, UR9 ;  /* 0x00000009001b7c02 */ /* 0x000fe40008000f00 */
[C---:B------:R-:W-:Y:S01]  /*5b50*/  LEA R32, P0, R22.reuse, R28, 0x2 ;  /* 0x0000001c16207211 */ /* 0x040fe200078010ff */
[----:B------:R-:W2:Y:S03]  /*5b60*/  LDG.E.CONSTANT R35, desc[UR12][R28.64] ;  /* 0x0000000c1c237981 */ /* 0x000ea6000c1e9900 */
[----:B------:R-:W-:Y:S01]  /*5b70*/  LEA.HI.X R33, R22, R29, R23, 0x2, P0 ;  /* 0x0000001d16217211 */ /* 0x000fe200000f1417 */
[----:B------:R-:W3:Y:S04]  /*5b80*/  LDG.E.64.CONSTANT R24, desc[UR12][R26.64] ;  /* 0x0000000c1a187981 */ /* 0x000ee8000c1e9b00 */
        /* <DEDUP_REMOVED lines=14> */
.L_x_2653:
[----:B------:R-:W-:Y:S05]  /*5c70*/  BRA.U UP0, `(.L_x_2649) ;  /* 0x0000000100507547 */ /* 0x000fea000b800000 */
[----:B------:R-:W3:Y:S01]  /*5c80*/  LDCU.64 UR8, c[0x0][0x3a0] ;  /* 0x00007400ff0877ac */ /* 0x000ee20008000a00 */
[----:B------:R-:W-:Y:S01]  /*5c90*/  MOV R20, R14 ;  /* 0x0000000e00147202 */ /* 0x000fe20000000f00 */
[C---:B0-2---:R-:W-:Y:S01]  /*5ca0*/  IMAD R24, R22.reuse, UR5, RZ ;  /* 0x0000000516187c24 */ /* 0x045fe2000f8e02ff */
[----:B------:R-:W0:Y:S03]  /*5cb0*/  LDCU.64 UR16, c[0x0][0x388] ;  /* 0x00007100ff1077ac */ /* 0x000e260008000a00 */
[----:B------:R-:W-:-:S04]  /*5cc0*/  IMAD.WIDE.U32 R20, R22, UR4, R20 ;  /* 0x0000000416147c25 */ /* 0x000fc8000f8e0014 */
[----:B------:R-:W-:-:S04]  /*5cd0*/  IMAD R15, R23, UR4, R24 ;  /* 0x00000004170f7c24 */ /* 0x000fc8000f8e0218 */
[----:B------:R-:W-:Y:S01]  /*5ce0*/  IMAD.IADD R15, R21, 0x1, R15 ;  /* 0x00000001150f7824 */ /* 0x000fe200078e020f */
[----:B---3--:R-:W-:-:S04]  /*5cf0*/  ULEA UR7, UP0, UR4, UR8, 0x3 ;  /* 0x0000000804077291 */ /* 0x008fc8000f8018ff */
[----:B------:R-:W-:Y:S01]  /*5d00*/  ULEA.HI.X UR4, UR4, UR9, UR5, 0x3, UP0 ;  /* 0x0000000904047291 */ /* 0x000fe200080f1c05 */
[C---:B0-----:R-:W-:Y:S02]  /*5d10*/  LEA R22, P0, R20.reuse, UR16, 0x2 ;  /* 0x0000001014167c11 */ /* 0x041fe4000f8010ff */
[----:B------:R-:W-:Y:S02]  /*5d20*/  MOV R14, UR7 ;  /* 0x00000007000e7c02 */ /* 0x000fe40008000f00 */
[----:B------:R-:W-:Y:S02]  /*5d30*/  LEA.HI.X R23, R20, UR17, R15, 0x2, P0 ;  /* 0x0000001114177c11 */ /* 0x000fe400080f140f */
[----:B------:R-:W-:-:S04]  /*5d40*/  MOV R15, UR4 ;  /* 0x00000004000f7c02 */ /* 0x000fc80008000f00 */
[----:B------:R-:W2:Y:S04]  /*5d50*/  LDG.E.CONSTANT R23, desc[UR12][R22.64] ;  /* 0x0000000c16177981 */ /* 0x000ea8000c1e9900 */
[----:B------:R-:W3:Y:S01]  /*5d60*/  LDG.E.64.CONSTANT R14, desc[UR12][R14.64] ;  /* 0x0000000c0e0e7981 */ /* 0x000ee2000c1e9b00 */
[----:B--2---:R-:W-:Y:S01]  /*5d70*/  SHF.R.S32.HI R21, RZ, 0x1f, R23 ;  /* 0x0000001fff157819 */ /* 0x004fe20000011417 */
[-C--:B---3--:R-:W-:Y:S02]  /*5d80*/  IMAD R20, R15, R23.reuse, RZ ;  /* 0x000000170f147224 */ /* 0x088fe400078e02ff */
[----:B------:R-:W-:-:S04]  /*5d90*/  IMAD.WIDE.U32 R2, R14, R23, R2 ;  /* 0x000000170e027225 */ /* 0x000fc800078e0002 */
[----:B------:R-:W-:-:S04]  /*5da0*/  IMAD R21, R14, R21, R20 ;  /* 0x000000150e157224 */ /* 0x000fc800078e0214 */
[----:B------:R-:W-:-:S07]  /*5db0*/  IMAD.IADD R3, R3, 0x1, R21 ;  /* 0x0000000103037824 */ /* 0x000fce00078e0215 */
.L_x_2649:
[----:B------:R-:W-:Y:S05]  /*5dc0*/  BSYNC.RECONVERGENT B0 ;  /* 0x0000000000007941 */ /* 0x000fea0003800200 */
.L_x_2648:
[----:B-----5:R-:W-:Y:S01]  /*5dd0*/  IADD3 R14, PT, PT, R0, 0x300, RZ ;  /* 0x00000300000e7810 */ /* 0x020fe20007ffe0ff */
[----:B------:R-:W-:Y:S01]  /*5de0*/  ULOP3.LUT UR18, UR14, 0x3, URZ, 0xc0, !UPT ;  /* 0x000000030e127892 */ /* 0x000fe2000f8ec0ff */
[----:B------:R-:W-:Y:S01]  /*5df0*/  BSSY.RECONVERGENT B0, `(.L_x_2654) ;  /* 0x00000ea000007945 */ /* 0x000fe20003800200 */
[----:B------:R-:W-:Y:S01]  /*5e00*/  UIADD3 UR11, UP0, UPT, UR14, -0x1, URZ ;  /* 0xffffffff0e0b7890 */ /* 0x000fe2000ff1e0ff */
[----:B------:R-:W-:Y:S01]  /*5e10*/  ISETP.GE.U32.AND P0, PT, R14, UR6, PT ;  /* 0x000000060e007c0c */ /* 0x000fe2000bf06070 */
        /* <DEDUP_REMOVED lines=27> */
[----:B------:R-:W-:-:S03]  /*5fd0*/  UMOV UR7, UR4 ;  /* 0x0000000400077c82 */ /* 0x000fc60008000000 */
[----:B------:R-:W-:Y:S01]  /*5fe0*/  IMAD.X R23, RZ, RZ, R23, P1 ;  /* 0x000000ffff177224 */ /* 0x000fe200008e0617 */
[----:B------:R-:W-:Y:S01]  /*5ff0*/  UMOV UR8, UR5 ;  /* 0x0000000500087c82 */ /* 0x000fe20008000000 */
[C-C-:B----4-:R-:W-:Y:S02]  /*6000*/  SHF.L.U64.HI R46, R20.reuse, 0x2, R21.reuse ;  /* 0x00000002142e7819 */ /* 0x150fe40000010215 */
[C---:B------:R-:W-:Y:S02]  /*6010*/  SHF.L.U64.HI R48, R20.reuse, 0x5, R21 ;  /* 0x0000000514307819 */ /* 0x040fe40000010215 */
[----:B------:R-:W-:-:S07]  /*6020*/  SHF.L.U32 R21, R20, 0x2, RZ ;  /* 0x0000000214157819 */ /* 0x000fce00000006ff */
.L_x_2657:
[----:B------:R-:W2:Y:S01]  /*6030*/  LDG.E.CONSTANT R51, desc[UR12][R44.64] ;  /* 0x0000000c2c337981 */ /* 0x000ea2000c1e9900 */
[----:B------:R-:W-:-:S03]  /*6040*/  IADD3 R32, P0, PT, R44, R21, RZ ;  /* 0x000000152c207210 */ /* 0x000fc60007f1e0ff */
[----:B------:R-:W3:Y:S01]  /*6050*/  LDG.E.64.CONSTANT R34, desc[UR12][R22.64+-0x20] ;  /* 0xffffe00c16227981 */ /* 0x000ee2000c1e9b00 */
[----:B------:R-:W-:-:S03]  /*6060*/  IADD3.X R33, PT, PT, R45, R46, RZ, P0, !PT ;  /* 0x0000002e2d217210 */ /* 0x000fc600007fe4ff */
[----:B------:R-:W4:Y:S04]  /*6070*/  LDG.E.64.CONSTANT R28, desc[UR12][R22.64+-0x18] ;  /* 0xffffe80c161c7981 */ /* 0x000f28000c1e9b00 */
[----:B------:R5:W4:Y:S01]  /*6080*/  LDG.E.CONSTANT R31, desc[UR12][R32.64] ;  /* 0x0000000c201f7981 */ /* 0x000b22000c1e9900 */
[----:B------:R-:W-:-:S03]  /*6090*/  IADD3 R42, P0, PT, R32, R21, RZ ;  /* 0x00000015202a7210 */ /* 0x000fc60007f1e0ff */
[----:B0-----:R-:W4:Y:S02]  /*60a0*/  LDG.E.64.CONSTANT R24, desc[UR12][R22.64+-0x10] ;  /* 0xfffff00c16187981 */ /* 0x001f24000c1e9b00 */
[----:B------:R-:W-:Y:S01]  /*60b0*/  IMAD.X R43, R33, 0x1, R46, P0 ;  /* 0x00000001212b7824 */ /* 0x000fe200000e062e */
[-C--:B------:R-:W-:Y:S01]  /*60c0*/  IADD3 R36, P0, PT, R42, R21.reuse, RZ ;  /* 0x000000152a247210 */ /* 0x080fe20007f1e0ff */
[----:B-1----:R-:W4:Y:S04]  /*60d0*/  LDG.E.64.CONSTANT R26, desc[UR12][R22.64+-0x8] ;  /* 0xfffff80c161a7981 */ /* 0x002f28000c1e9b00 */
[----:B------:R0:W4:Y:S01]  /*60e0*/  LDG.E.CONSTANT R49, desc[UR12][R42.64] ;  /* 0x0000000c2a317981 */ /* 0x000122000c1e9900 */
[----:B------:R-:W-:Y:S02]  /*60f0*/  IADD3.X R37, PT, PT, R43, R46, RZ, P0, !PT ;  /* 0x0000002e2b257210 */ /* 0x000fe400007fe4ff */
[----:B-----5:R-:W-:-:S03]  /*6100*/  IADD3 R32, P0, PT, R36, R21, RZ ;  /* 0x0000001524207210 */ /* 0x020fc60007f1e0ff */
[----:B------:R4:W5:Y:S01]  /*6110*/  LDG.E.CONSTANT R47, desc[UR12][R36.64] ;  /* 0x0000000c242f7981 */ /* 0x000962000c1e9900 */
[----:B------:R-:W-:Y:S02]  /*6120*/  IADD3.X R33, PT, PT, R37, R46, RZ, P0, !PT ;  /* 0x0000002e25217210 */ /* 0x000fe400007fe4ff */
[----:B0-----:R-:W-:-:S03]  /*6130*/  IADD3 R42, P0, PT, R32, R21, RZ ;  /* 0x00000015202a7210 */ /* 0x001fc60007f1e0ff */
[----:B------:R0:W5:Y:S01]  /*6140*/  LDG.E.CONSTANT R50, desc[UR12][R32.64] ;  /* 0x0000000c20327981 */ /* 0x000162000c1e9900 */
[----:B------:R-:W-:Y:S02]  /*6150*/  IADD3.X R43, PT, PT, R33, R46, RZ, P0, !PT ;  /* 0x0000002e212b7210 */ /* 0x000fe400007fe4ff */
[----:B--2---:R-:W-:Y:S01]  /*6160*/  SHF.R.S32.HI R53, RZ, 0x1f, R51 ;  /* 0x0000001fff357819 */ /* 0x004fe20000011433 */
[-C--:B---3--:R-:W-:Y:S02]  /*6170*/  IMAD R30, R35, R51.reuse, RZ ;  /* 0x00000033231e7224 */ /* 0x088fe400078e02ff */
[----:B------:R-:W-:-:S04]  /*6180*/  IMAD.WIDE.U32 R4, R34, R51, R4 ;  /* 0x0000003322047225 */ /* 0x000fc800078e0004 */
[----:B------:R-:W-:Y:S02]  /*6190*/  IMAD R53, R34, R53, R30 ;  /* 0x0000003522357224 */ /* 0x000fe400078e021e */
[----:B------:R-:W2:Y:S01]  /*61a0*/  LDG.E.64.CONSTANT R34, desc[UR12][R22.64] ;  /* 0x0000000c16227981 */ /* 0x000ea2000c1e9b00 */
[----:B----4-:R-:W-:Y:S01]  /*61b0*/  SHF.R.S32.HI R37, RZ, 0x1f, R31 ;  /* 0x0000001fff257819 */ /* 0x010fe2000001141f */
[----:B------:R-:W-:Y:S02]  /*61c0*/  IMAD.IADD R5, R5, 0x1, R53 ;  /* 0x0000000105057824 */ /* 0x000fe400078e0235 */
[-C--:B------:R-:W-:Y:S01]  /*61d0*/  IMAD R52, R29, R31.reuse, RZ ;  /* 0x0000001f1d347224 */ /* 0x080fe200078e02ff */
[----:B------:R-:W3:Y:S01]  /*61e0*/  LDG.E.CONSTANT R53, desc[UR12][R42.64] ;  /* 0x0000000c2a357981 */ /* 0x000ee2000c1e9900 */
[----:B------:R-:W-:Y:S01]  /*61f0*/  IMAD.WIDE.U32 R4, R28, R31, R4 ;  /* 0x0000001f1c047225 */ /* 0x000fe200078e0004 */
[----:B------:R-:W-:-:S03]  /*6200*/  IADD3 R30, P0, PT, R42, R21, RZ ;  /* 0x000000152a1e7210 */ /* 0x000fc60007f1e0ff */
[----:B------:R-:W-:Y:S02]  /*6210*/  IMAD R52, R28, R37, R52 ;  /* 0x000000251c347224 */ /* 0x000fe400078e0234 */
[----:B------:R-:W3:Y:S01]  /*6220*/  LDG.E.64.CONSTANT R28, desc[UR12][R22.64+0x8] ;  /* 0x0000080c161c7981 */ /* 0x000ee2000c1e9b00 */
[----:B------:R-:W-:Y:S02]  /*6230*/  IADD3.X R31, PT, PT, R43, R46, RZ, P0, !PT ;  /* 0x0000002e2b1f7210 */ /* 0x000fe400007fe4ff */
[----:B0-----:R-:W-:Y:S01]  /*6240*/  IADD3 R32, P0, PT, R30, R21, RZ ;  /* 0x000000151e207210 */ /* 0x001fe20007f1e0ff */
[----:B------:R-:W4:Y:S04]  /*6250*/  LDG.E.64.CONSTANT R36, desc[UR12][R22.64+0x10] ;  /* 0x0000100c16247981 */ /* 0x000f28000c1e9b00 */
[----:B------:R-:W4:Y:S01]  /*6260*/  LDG.E.CONSTANT R51, desc[UR12][R30.64] ;  /* 0x0000000c1e337981 */ /* 0x000f22000c1e9900 */
[----:B------:R-:W-:-:S03]  /*6270*/  IMAD.X R33, R31, 0x1, R46, P0 ;  /* 0x000000011f217824 */ /* 0x000fc600000e062e */
[----:B------:R0:W4:Y:S04]  /*6280*/  LDG.E.64.CONSTANT R42, desc[UR12][R22.64+0x18] ;  /* 0x0000180c162a7981 */ /* 0x000128000c1e9b00 */
[----:B------:R-:W4:Y:S01]  /*6290*/  LDG.E.CONSTANT R33, desc[UR12][R32.64] ;  /* 0x0000000c20217981 */ /* 0x000f22000c1e9900 */
[----:B------:R-:W-:Y:S01]  /*62a0*/  IADD3 R5, PT, PT, R5, R52, RZ ;  /* 0x0000003405057210 */ /* 0x000fe20007ffe0ff */
[-C--:B------:R-:W-:Y:S01]  /*62b0*/  IMAD R25, R25, R49.reuse, RZ ;  /* 0x0000003119197224 */ /* 0x080fe200078e02ff */
[----:B------:R-:W-:Y:S01]  /*62c0*/  SHF.R.S32.HI R52, RZ, 0x1f, R49 ;  /* 0x0000001fff347819 */ /* 0x000fe20000011431 */
[----:B------:R-:W-:-:S04]  /*62d0*/  IMAD.WIDE.U32 R4, R24, R49, R4 ;  /* 0x0000003118047225 */ /* 0x000fc800078e0004 */
[----:B------:R-:W-:Y:S02]  /*62e0*/  IMAD R25, R24, R52, R25 ;  /* 0x0000003418197224 */ /* 0x000fe400078e0219 */
[----:B-----5:R-:W-:-:S03]  /*62f0*/  IMAD R24, R27, R47, RZ ;  /* 0x0000002f1b187224 */ /* 0x020fc600078e02ff */
[----:B------:R-:W-:Y:S02]  /*6300*/  IADD3 R5, PT, PT, R5, R25, RZ ;  /* 0x0000001905057210 */ /* 0x000fe40007ffe0ff */
[----:B------:R-:W-:Y:S01]  /*6310*/  SHF.R.S32.HI R25, RZ, 0x1f, R47 ;  /* 0x0000001fff197819 */ /* 0x000fe2000001142f */
[----:B------:R-:W-:-:S04]  /*6320*/  IMAD.WIDE.U32 R4, R26, R47, R4 ;  /* 0x0000002f1a047225 */ /* 0x000fc800078e0004 */
[----:B------:R-:W-:-:S04]  /*6330*/  IMAD R25, R26, R25, R24 ;  /* 0x000000191a197224 */ /* 0x000fc800078e0218 */
[----:B------:R-:W-:Y:S01]  /*6340*/  IMAD.IADD R5, R5, 0x1, R25 ;  /* 0x0000000105057824 */ /* 0x000fe200078e0219 */
[----:B------:R-:W-:Y:S01]  /*6350*/  SHF.R.S32.HI R25, RZ, 0x1f, R50 ;  /* 0x0000001fff197819 */ /* 0x000fe20000011432 */
        /* <DEDUP_REMOVED lines=8> */
[-C--:B--2---:R-:W-:Y:S02]  /*63e0*/  IMAD R24, R35, R50.reuse, RZ ;  /* 0x0000003223187224 */ /* 0x084fe400078e02ff */
[----:B------:R-:W-:-:S04]  /*63f0*/  IMAD.WIDE.U32 R4, R34, R50, R4 ;  /* 0x0000003222047225 */ /* 0x000fc800078e0004 */
[----:B------:R-:W-:-:S05]  /*6400*/  IMAD R25, R34, R25, R24 ;  /* 0x0000001922197224 */ /* 0x000fca00078e0218 */
[----:B------:R-:W-:Y:S01]  /*6410*/  IADD3 R5, PT, PT, R5, R25, RZ ;  /* 0x0000001905057210 */ /* 0x000fe20007ffe0ff */
[-C--:B---3--:R-:W-:Y:S01]  /*6420*/  IMAD R24, R29, R53.reuse, RZ ;  /* 0x000000351d187224 */ /* 0x088fe200078e02ff */
[----:B------:R-:W-:Y:S01]  /*6430*/  SHF.R.S32.HI R25, RZ, 0x1f, R53 ;  /* 0x0000001fff197819 */ /* 0x000fe20000011435 */
[----:B------:R-:W-:-:S04]  /*6440*/  IMAD.WIDE.U32 R4, R28, R53, R4 ;  /* 0x000000351c047225 */ /* 0x000fc800078e0004 */
[----:B------:R-:W-:Y:S02]  /*6450*/  IMAD R25, R28, R25, R24 ;  /* 0x000000191c197224 */ /* 0x000fe400078e0218 */
[----:B----4-:R-:W-:-:S03]  /*6460*/  IMAD R24, R37, R51, RZ ;  /* 0x0000003325187224 */ /* 0x010fc600078e02ff */
[----:B------:R-:W-:Y:S02]  /*6470*/  IADD3 R5, PT, PT, R5, R25, RZ ;  /* 0x0000001905057210 */ /* 0x000fe40007ffe0ff */
        /* <DEDUP_REMOVED lines=8> */
[----:B------:R-:W-:Y:S01]  /*6500*/  IADD3 R5, PT, PT, R5, R25, RZ ;  /* 0x0000001905057210 */ /* 0x000fe20007ffe0ff */
[----:B------:R-:W-:Y:S06]  /*6510*/  BRA.U UP1, `(.L_x_2657) ;  /* 0xfffffff901c47547 */ /* 0x000fec000b83ffff */
.L_x_2656:
        /* <DEDUP_REMOVED lines=9> */
[C---:B0--3--:R-:W-:Y:S01]  /*65b0*/  IMAD R24, R20.reuse, UR5, RZ ;  /* 0x0000000514187c24 */ /* 0x049fe2000f8e02ff */
[----:B------:R-:W0:Y:S01]  /*65c0*/  LDCU.64 UR16, c[0x0][0x388] ;  /* 0x00007100ff1077ac */ /* 0x000e220008000a00 */
[----:B------:R-:W-:-:S04]  /*65d0*/  IMAD.WIDE.U32 R28, R20, 0x4, RZ ;  /* 0x00000004141c7825 */ /* 0x000fc800078e00ff */
[----:B--2---:R-:W-:-:S04]  /*65e0*/  IMAD.WIDE.U32 R22, R20, UR4, R14 ;  /* 0x0000000414167c25 */ /* 0x004fc8000f8e000e */
[----:B------:R-:W-:Y:S01]  /*65f0*/  IMAD R25, R21, UR4, R24 ;  /* 0x0000000415197c24 */ /* 0x000fe2000f8e0218 */
[----:B----4-:R-:W-:-:S04]  /*6600*/  ULEA UR7, UP1, UR4, UR8, 0x3 ;  /* 0x0000000804077291 */ /* 0x010fc8000f8218ff */
[----:B------:R-:W-:Y:S02]  /*6610*/  IADD3 R23, PT, PT, R23, R25, RZ ;  /* 0x0000001917177210 */ /* 0x000fe40007ffe0ff */
[C---:B0-----:R-:W-:Y:S01]  /*6620*/  LEA R30, P0, R22.reuse, UR16, 0x2 ;  /* 0x00000010161e7c11 */ /* 0x041fe2000f8010ff */
[----:B------:R-:W-:Y:S01]  /*6630*/  ULEA.HI.X UR8, UR4, UR9, UR5, 0x3, UP1 ;  /* 0x0000000904087291 */ /* 0x000fe200088f1c05 */
[----:B------:R-:W-:Y:S02]  /*6640*/  MOV R32, UR7 ;  /* 0x0000000700207c02 */ /* 0x000fe40008000f00 */
[----:B------:R-:W-:Y:S01]  /*6650*/  LEA.HI.X R31, R22, UR17, R23, 0x2, P0 ;  /* 0x00000011161f7c11 */ /* 0x000fe200080f1417 */
[----:B------:R-:W-:Y:S02]  /*6660*/  IMAD.SHL.U32 R23, R21, 0x4, RZ ;  /* 0x0000000415177824 */ /* 0x000fe400078e00ff */
[----:B------:R-:W-:Y:S02]  /*6670*/  MOV R33, UR8 ;  /* 0x0000000800217c02 */ /* 0x000fe40008000f00 */
[----:B------:R-:W2:Y:S01]  /*6680*/  LDG.E.CONSTANT R47, desc[UR12][R30.64] ;  /* 0x0000000c1e2f7981 */ /* 0x000ea2000c1e9900 */
[----:B------:R-:W-:Y:S01]  /*6690*/  IMAD.IADD R29, R29, 0x1, R23 ;  /* 0x000000011d1d7824 */ /* 0x000fe200078e0217 */
[----:B------:R-:W-:-:S02]  /*66a0*/  IADD3 R36, P0, PT, R30, R28, RZ ;  /* 0x0000001c1e247210 */ /* 0x000fc40007f1e0ff */
[----:B------:R-:W3:Y:S02]  /*66b0*/  LDG.E.64.CONSTANT R22, desc[UR12][R32.64] ;  /* 0x0000000c20167981 */ /* 0x000ee4000c1e9b00 */
[----:B------:R-:W-:Y:S02]  /*66c0*/  IADD3.X R37, PT, PT, R31, R29, RZ, P0, !PT ;  /* 0x0000001d1f257210 */ /* 0x000fe400007fe4ff */
[----:B------:R-:W4:Y:S01]  /*66d0*/  LDG.E.64.CONSTANT R24, desc[UR12][R32.64+0x8] ;  /* 0x0000080c20187981 */ /* 0x000f22000c1e9b00 */
[----:B-1----:R-:W-:-:S03]  /*66e0*/  IADD3 R26, P0, PT, R36, R28, RZ ;  /* 0x0000001c241a7210 */ /* 0x002fc60007f1e0ff */
[----:B------:R-:W4:Y:S01]  /*66f0*/  LDG.E.CONSTANT R45, desc[UR12][R36.64] ;  /* 0x0000000c242d7981 */ /* 0x000f22000c1e9900 */
[----:B------:R-:W-:Y:S02]  /*6700*/  IADD3.X R27, PT, PT, R37, R29, RZ, P0, !PT ;  /* 0x0000001d251b7210 */ /* 0x000fe400007fe4ff */
[----:B------:R-:W-:Y:S01]  /*6710*/  IADD3 R28, P0, PT, R26, R28, RZ ;  /* 0x0000001c1a1c7210 */ /* 0x000fe20007f1e0ff */
[----:B------:R-:W5:Y:S04]  /*6720*/  LDG.E.64.CONSTANT R30, desc[UR12][R32.64+0x10] ;  /* 0x0000100c201e7981 */ /* 0x000f68000c1e9b00 */
[----:B------:R-:W5:Y:S01]  /*6730*/  LDG.E.CONSTANT R43, desc[UR12][R26.64] ;  /* 0x0000000c1a2b7981 */ /* 0x000f62000c1e9900 */
[----:B------:R-:W-:-:S03]  /*6740*/  IMAD.X R29, R27, 0x1, R29, P0 ;  /* 0x000000011b1d7824 */ /* 0x000fc600000e061d */
[----:B------:R-:W5:Y:S04]  /*6750*/  LDG.E.64.CONSTANT R34, desc[UR12][R32.64+0x18] ;  /* 0x0000180c20227981 */ /* 0x000f68000c1e9b00 */
[----:B------:R-:W5:Y:S01]  /*6760*/  LDG.E.CONSTANT R29, desc[UR12][R28.64] ;  /* 0x0000000c1c1d7981 */ /* 0x000f62000c1e9900 */
[----:B------:R-:W-:-:S04]  /*6770*/  UIADD3 UR4, UP1, UPT, UR4, 0x4, URZ ;  /* 0x0000000404047890 */ /* 0x000fc8000ff3e0ff */
[----:B------:R-:W-:Y:S01]  /*6780*/  UIADD3.X UR5, UPT, UPT, URZ, UR5, URZ, UP1, !UPT ;  /* 0x00000005ff057290 */ /* 0x000fe20008ffe4ff */
[----:B--2---:R-:W-:Y:S01]  /*6790*/  SHF.R.S32.HI R49, RZ, 0x1f, R47 ;  /* 0x0000001fff317819 */ /* 0x004fe2000001142f */
[-C--:B---3--:R-:W-:Y:S02]  /*67a0*/  IMAD R23, R23, R47.reuse, RZ ;  /* 0x0000002f17177224 */ /* 0x088fe400078e02ff */
[----:B------:R-:W-:-:S04]  /*67b0*/  IMAD.WIDE.U32 R4, R22, R47, R4 ;  /* 0x0000002f16047225 */ /* 0x000fc800078e0004 */
[----:B------:R-:W-:Y:S02]  /*67c0*/  IMAD R23, R22, R49, R23 ;  /* 0x0000003116177224 */ /* 0x000fe400078e0217 */
[----:B----4-:R-:W-:-:S03]  /*67d0*/  IMAD R22, R25, R45, RZ ;  /* 0x0000002d19167224 */ /* 0x010fc600078e02ff */
[----:B------:R-:W-:Y:S02]  /*67e0*/  IADD3 R5, PT, PT, R5, R23, RZ ;  /* 0x0000001705057210 */ /* 0x000fe40007ffe0ff */
[----:B------:R-:W-:Y:S01]  /*67f0*/  SHF.R.S32.HI R23, RZ, 0x1f, R45 ;  /* 0x0000001fff177819 */ /* 0x000fe2000001142d */
[----:B------:R-:W-:-:S04]  /*6800*/  IMAD.WIDE.U32 R4, R24, R45, R4 ;  /* 0x0000002d18047225 */ /* 0x000fc800078e0004 */
[----:B------:R-:W-:Y:S02]  /*6810*/  IMAD R23, R24, R23, R22 ;  /* 0x0000001718177224 */ /* 0x000fe400078e0216 */
[----:B-----5:R-:W-:-:S03]  /*6820*/  IMAD R22, R31, R43, RZ ;  /* 0x0000002b1f167224 */ /* 0x020fc600078e02ff */
        /* <DEDUP_REMOVED lines=10> */
.L_x_2658:
        /* <DEDUP_REMOVED lines=9> */
[C---:B0--3--:R-:W-:Y:S01]  /*6960*/  IMAD R24, R20.reuse, UR5, RZ ;  /* 0x0000000514187c24 */ /* 0x049fe2000f8e02ff */
[----:B------:R-:W0:Y:S01]  /*6970*/  LDCU.64 UR16, c[0x0][0x388] ;  /* 0x00007100ff1077ac */ /* 0x000e220008000a00 */
[----:B------:R-:W-:Y:S02]  /*6980*/  IMAD.MOV.U32 R23, RZ, RZ, R15 ;  /* 0x000000ffff177224 */ /* 0x000fe400078e000f */
[----:B------:R-:W-:Y:S02]  /*6990*/  IMAD R25, R21, UR4, R24 ;  /* 0x0000000415197c24 */ /* 0x000fe4000f8e0218 */
[----:B------:R-:W-:-:S05]  /*69a0*/  IMAD.WIDE.U32 R22, R20, UR4, R22 ;  /* 0x0000000414167c25 */ /* 0x000fca000f8e0016 */
[----:B------:R-:W-:Y:S01]  /*69b0*/  IADD3 R23, PT, PT, R23, R25, RZ ;  /* 0x0000001917177210 */ /* 0x000fe20007ffe0ff */
[----:B----4-:R-:W-:-:S04]  /*69c0*/  ULEA UR8, UP1, UR4, UR8, 0x3 ;  /* 0x0000000804087291 */ /* 0x010fc8000f8218ff */
        /* <DEDUP_REMOVED lines=10> */
[----:B-1----:R-:W5:Y:S01]  /*6a70*/  LDG.E.64.CONSTANT R26, desc[UR12][R24.64+0x8] ;  /* 0x0000080c181a7981 */ /* 0x002f62000c1e9b00 */
        /* <DEDUP_REMOVED lines=10> */
[----:B------:R-:W-:-:S05]  /*6b20*/  IMAD.WIDE.U32 R4, R26, R31, R4 ;  /* 0x0000001f1a047225 */ /* 0x000fca00078e0004 */
[----:B------:R-:W-:-:S07]  /*6b30*/  IADD3 R5, PT, PT, R5, R23, RZ ;  /* 0x0000001705057210 */ /* 0x000fce0007ffe0ff */
.L_x_2659:
[----:B------:R-:W-:Y:S05]  /*6b40*/  BRA.U UP0, `(.L_x_2655) ;  /* 0x0000000100507547 */ /* 0x000fea000b800000 */
[----:B------:R-:W4:Y:S01]  /*6b50*/  LDCU.64 UR8, c[0x0][0x3a0] ;  /* 0x00007400ff0877ac */ /* 0x000f220008000a00 */
[C---:B---3--:R-:W-:Y:S02]  /*6b60*/  IMAD R14, R20.reuse, UR5, RZ ;  /* 0x00000005140e7c24 */ /* 0x048fe4000f8e02ff */
[----:B------:R-:W-:Y:S01]  /*6b70*/  IMAD.MOV.U32 R17, RZ, RZ, R15 ;  /* 0x000000ffff117224 */ /* 0x000fe200078e000f */
[----:B------:R-:W3:Y:S01]  /*6b80*/  LDCU.64 UR16, c[0x0][0x388] ;  /* 0x00007100ff1077ac */ /* 0x000ee20008000a00 */
[----:B------:R-:W-:Y:S02]  /*6b90*/  IMAD R15, R21, UR4, R14 ;  /* 0x00000004150f7c24 */ /* 0x000fe4000f8e020e */
[----:B------:R-:W-:-:S05]  /*6ba0*/  IMAD.WIDE.U32 R16, R20, UR4, R16 ;  /* 0x0000000414107c25 */ /* 0x000fca000f8e0010 */
[----:B------:R-:W-:Y:S01]  /*6bb0*/  IADD3 R15, PT, PT, R17, R15, RZ ;  /* 0x0000000f110f7210 */ /* 0x000fe20007ffe0ff */
[----:B----4-:R-:W-:-:S04]  /*6bc0*/  ULEA UR7, UP0, UR4, UR8, 0x3 ;  /* 0x0000000804077291 */ /* 0x010fc8000f8018ff */
[----:B------:R-:W-:Y:S01]  /*6bd0*/  ULEA.HI.X UR4, UR4, UR9, UR5, 0x3, UP0 ;  /* 0x0000000904047291 */ /* 0x000fe200080f1c05 */
[C---:B---3--:R-:W-:Y:S02]  /*6be0*/  LEA R20, P0, R16.reuse, UR16, 0x2 ;  /* 0x0000001010147c11 */ /* 0x048fe4000f8010ff */
[----:B------:R-:W-:Y:S02]  /*6bf0*/  MOV R14, UR7 ;  /* 0x00000007000e7c02 */ /* 0x000fe40008000f00 */
[----:B------:R-:W-:Y:S01]  /*6c00*/  LEA.HI.X R21, R16, UR17, R15, 0x2, P0 ;  /* 0x0000001110157c11 */ /* 0x000fe200080f140f */
[----:B------:R-:W-:-:S05]  /*6c10*/  IMAD.U32 R15, RZ, RZ, UR4 ;  /* 0x00000004ff0f7e24 */ /* 0x000fca000f8e00ff */
[----:B------:R-:W3:Y:S04]  /*6c20*/  LDG.E.CONSTANT R21, desc[UR12][R20.64] ;  /* 0x0000000c14157981 */ /* 0x000ee8000c1e9900 */
[----:B------:R-:W4:Y:S01]  /*6c30*/  LDG.E.64.CONSTANT R14, desc[UR12][R14.64] ;  /* 0x0000000c0e0e7981 */ /* 0x000f22000c1e9b00 */
[----:B---3--:R-:W-:Y:S01]  /*6c40*/  SHF.R.S32.HI R17, RZ, 0x1f, R21 ;  /* 0x0000001fff117819 */ /* 0x008fe20000011415 */
[-C--:B----4-:R-:W-:Y:S02]  /*6c50*/  IMAD R16, R15, R21.reuse, RZ ;  /* 0x000000150f107224 */ /* 0x090fe400078e02ff */
[----:B------:R-:W-:-:S04]  /*6c60*/  IMAD.WIDE.U32 R4, R14, R21, R4 ;  /* 0x000000150e047225 */ /* 0x000fc800078e0004 */
[----:B------:R-:W-:-:S05]  /*6c70*/  IMAD R17, R14, R17, R16 ;  /* 0x000000110e117224 */ /* 0x000fca00078e0210 */
[----:B------:R-:W-:-:S07]  /*6c80*/  IADD3 R5, PT, PT, R5, R17, RZ ;  /* 0x0000001105057210 */ /* 0x000fce0007ffe0ff */
.L_x_2655:
[----:B------:R-:W-:Y:S05]  /*6c90*/  BSYNC.RECONVERGENT B0 ;  /* 0x0000000000007941 */ /* 0x000fea0003800200 */
.L_x_2654:
[----:B------:R-:W-:Y:S01]  /*6ca0*/  IADD3 R14, PT, PT, R0, 0x380, RZ ;  /* 0x00000380000e7810 */ /* 0x000fe20007ffe0ff */
[----:B------:R-:W-:Y:S03]  /*6cb0*/  BSSY.RECONVERGENT B0, `(.L_x_2617) ;  /* 0x00000e5000007945 */ /* 0x000fe60003800200 */
[----:B------:R-:W-:-:S13]  /*6cc0*/  ISETP.GE.U32.AND P0, PT, R14, UR6, PT ;  /* 0x000000060e007c0c */ /* 0x000fda000bf06070 */
[----:B------:R-:W-:Y:S05]  /*6cd0*/  @P0 BRA `(.L_x_2660) ;  /* 0x0000000c00880947 */ /* 0x000fea0003800000 */
[----:B------:R-:W4:Y:S01]  /*6ce0*/  LDCU.64 UR6, c[0x0][0x390] ;  /* 0x00007200ff0677ac */ /* 0x000f220008000a00 */
[----:B------:R-:W-:Y:S02]  /*6cf0*/  UISETP.GE.U32.AND UP1, UPT, UR11, 0x7, UPT ;  /* 0x000000070b00788c */ /* 0x000fe4000bf26070 */
[----:B------:R-:W-:Y:S02]  /*6d00*/  UISETP.NE.U32.AND UP0, UPT, UR21, URZ, UPT ;  /* 0x000000ff1500728c */ /* 0x000fe4000bf05070 */
[----:B------:R-:W-:Y:S01]  /*6d10*/  UISETP.GE.U32.AND.EX UP1, UPT, UR22, URZ, UPT, UP1 ;  /* 0x000000ff1600728c */ /* 0x000fe2000bf26110 */
[----:B------:R-:W-:Y:S01]  /*6d20*/  UMOV UR4, URZ ;  /* 0x000000ff00047c82 */ /* 0x000fe20008000000 */
[----:B------:R-:W-:Y:S01]  /*6d30*/  UISETP.NE.AND.EX UP0, UPT, URZ, URZ, UPT, UP0 ;  /* 0x000000ffff00728c */ /* 0x000fe2000bf05300 */
[----:B------:R-:W-:Y:S01]  /*6d40*/  UMOV UR5, URZ ;  /* 0x000000ff00057c82 */ /* 0x000fe20008000000 */
[----:B----4-:R-:W-:-:S04]  /*6d50*/  IMAD R7, R19, UR6, RZ ;  /* 0x0000000613077c24 */ /* 0x010fc8000f8e02ff */
[C---:B------:R-:W-:Y:S01]  /*6d60*/  IMAD R15, R18.reuse, UR7, R7 ;  /* 0x00000007120f7c24 */ /* 0x040fe2000f8e0207 */
[----:B------:R-:W-:Y:S01]  /*6d70*/  CS2R R6, SRZ ;  /* 0x0000000000067805 */ /* 0x000fe2000001ff00 */
[----:B------:R-:W-:-:S04]  /*6d80*/  IMAD.WIDE.U32 R18, R18, UR6, RZ ;  /* 0x0000000612127c25 */ /* 0x000fc8000f8e00ff */
[----:B------:R-:W-:Y:S01]  /*6d90*/  IMAD.IADD R15, R19, 0x1, R15 ;  /* 0x00000001130f7824 */ /* 0x000fe200078e020f */
[----:B------:R-:W-:Y:S06]  /*6da0*/  BRA.U !UP1, `(.L_x_2661) ;  /* 0x0000000509787547 */ /* 0x000fec000b800000 */
[----:B---3--:R-:W3:Y:S01]  /*6db0*/  LDC.64 R20, c[0x0][0x3a0] ;  /* 0x0000e800ff147b82 */ /* 0x008ee20000000a00 */
        /* <DEDUP_REMOVED lines=14> */
.L_x_2662:
[----:B------:R-:W3:Y:S04]  /*6ea0*/  LDG.E.CONSTANT R29, desc[UR12][R42.64] ;  /* 0x0000000c2a1d7981 */ /* 0x000ee8000c1e9900 */
[----:B------:R-:W4:Y:S01]  /*6eb0*/  LDG.E.64.CONSTANT R30, desc[UR12][R20.64+-0x20] ;  /* 0xffffe00c141e7981 */ /* 0x000f22000c1e9b00 */
[----:B------:R-:W-:-:S03]  /*6ec0*/  IADD3 R34, P0, PT, R42, R17, RZ ;  /* 0x000000112a227210 */ /* 0x000fc60007f1e0ff */
[----:B--2---:R-:W2:Y:S02]  /*6ed0*/  LDG.E.64.CONSTANT R22, desc[UR12][R20.64+-0x18] ;  /* 0xffffe80c14167981 */ /* 0x004ea4000c1e9b00 */
[----:B------:R-:W-:Y:S01]  /*6ee0*/  IMAD.X R35, R43, 0x1, R44, P0 ;  /* 0x000000012b237824 */ /* 0x000fe200000e062c */
[-C--:B------:R-:W-:Y:S01]  /*6ef0*/  IADD3 R36, P0, PT, R34, R17.reuse, RZ ;  /* 0x0000001122247210 */ /* 0x080fe20007f1e0ff */
[----:B-1----:R-:W5:Y:S04]  /*6f00*/  LDG.E.64.CONSTANT R26, desc[UR12][R20.64+-0x10] ;  /* 0xfffff00c141a7981 */ /* 0x002f68000c1e9b00 */
[----:B------:R-:W2:Y:S01]  /*6f10*/  LDG.E.CONSTANT R47, desc[UR12][R34.64] ;  /* 0x0000000c222f7981 */ /* 0x000ea2000c1e9900 */
[-C--:B------:R-:W-:Y:S02]  /*6f20*/  IADD3.X R37, PT, PT, R35, R44.reuse, RZ, P0, !PT ;  /* 0x0000002c23257210 */ /* 0x080fe400007fe4ff */
[----:B------:R-:W-:Y:S01]  /*6f30*/  IADD3 R52, P0, PT, R36, R17, RZ ;  /* 0x0000001124347210 */ /* 0x000fe20007f1e0ff */
[----:B0-----:R-:W5:Y:S04]  /*6f40*/  LDG.E.64.CONSTANT R24, desc[UR12][R20.64+-0x8] ;  /* 0xfffff80c14187981 */ /* 0x001f68000c1e9b00 */
[----:B------:R0:W5:Y:S01]  /*6f50*/  LDG.E.CONSTANT R45, desc[UR12][R36.64] ;  /* 0x0000000c242d7981 */ /* 0x000162000c1e9900 */
[----:B------:R-:W-:-:S02]  /*6f60*/  IADD3.X R53, PT, PT, R37, R44, RZ, P0, !PT ;  /* 0x0000002c25357210 */ /* 0x000fc400007fe4ff */
[-C--:B------:R-:W-:Y:S01]  /*6f70*/  IADD3 R32, P0, PT, R52, R17.reuse, RZ ;  /* 0x0000001134207210 */ /* 0x080fe20007f1e0ff */
[----:B------:R-:W5:Y:S04]  /*6f80*/  LDG.E.64.CONSTANT R34, desc[UR12][R20.64] ;  /* 0x0000000c14227981 */ /* 0x000f68000c1e9b00 */
[----:B------:R-:W5:Y:S01]  /*6f90*/  LDG.E.CONSTANT R51, desc[UR12][R52.64] ;  /* 0x0000000c34337981 */ /* 0x000f62000c1e9900 */
[----:B------:R-:W-:Y:S01]  /*6fa0*/  IMAD.X R33, R53, 0x1, R44, P0 ;  /* 0x0000000135217824 */ /* 0x000fe200000e062c */
[----:B0-----:R-:W-:-:S04]  /*6fb0*/  IADD3 R36, P0, PT, R32, R17, RZ ;  /* 0x0000001120247210 */ /* 0x001fc80007f1e0ff */
[----:B------:R0:W5:Y:S01]  /*6fc0*/  LDG.E.CONSTANT R49, desc[UR12][R32.64] ;  /* 0x0000000c20317981 */ /* 0x000162000c1e9900 */
[----:B------:R-:W-:Y:S02]  /*6fd0*/  IADD3.X R37, PT, PT, R33, R44, RZ, P0, !PT ;  /* 0x0000002c21257210 */ /* 0x000fe400007fe4ff */
[----:B------:R-:W-:-:S03]  /*6fe0*/  IADD3 R28, P0, PT, R36, R17, RZ ;  /* 0x00000011241c7210 */ /* 0x000fc60007f1e0ff */
[----:B------:R-:W5:Y:S01]  /*6ff0*/  LDG.E.CONSTANT R53, desc[UR12][R36.64] ;  /* 0x0000000c24357981 */ /* 0x000f62000c1e9900 */
[----:B---3--:R-:W-:Y:S01]  /*7000*/  SHF.R.S32.HI R48, RZ, 0x1f, R29 ;  /* 0x0000001fff307819 */ /* 0x008fe2000001141d */
[----:B----4-:R-:W-:-:S04]  /*7010*/  IMAD.WIDE.U32 R6, R30, R29, R6 ;  /* 0x0000001d1e067225 */ /* 0x010fc800078e0006 */
[----:B------:R-:W-:-:S04]  /*7020*/  IMAD R29, R31, R29, RZ ;  /* 0x0000001d1f1d7224 */ /* 0x000fc800078e02ff */
[----:B------:R-:W-:Y:S01]  /*7030*/  IMAD R48, R30, R48, R29 ;  /* 0x000000301e307224 */ /* 0x000fe200078e021d */
[----:B------:R-:W-:Y:S01]  /*7040*/  IADD3.X R29, PT, PT, R37, R44, RZ, P0, !PT ;  /* 0x0000002c251d7210 */ /* 0x000fe200007fe4ff */
[----:B------:R-:W3:Y:S01]  /*7050*/  LDG.E.64.CONSTANT R30, desc[UR12][R20.64+0x8] ;  /* 0x0000080c141e7981 */ /* 0x000ee2000c1e9b00 */
[----:B0-----:R-:W-:Y:S02]  /*7060*/  IADD3 R32, P0, PT, R28, R17, RZ ;  /* 0x000000111c207210 */ /* 0x001fe40007f1e0ff */
[----:B------:R-:W-:Y:S01]  /*7070*/  IADD3 R7, PT, PT, R7, R48, RZ ;  /* 0x0000003007077210 */ /* 0x000fe20007ffe0ff */
[----:B------:R-:W4:Y:S02]  /*7080*/  LDG.E.CONSTANT R28, desc[UR12][R28.64] ;  /* 0x0000000c1c1c7981 */ /* 0x000f24000c1e9900 */
[----:B------:R-:W-:Y:S02]  /*7090*/  IMAD.X R33, R29, 0x1, R44, P0 ;  /* 0x000000011d217824 */ /* 0x000fe400000e062c */
[----:B------:R-:W4:Y:S04]  /*70a0*/  LDG.E.64.CONSTANT R36, desc[UR12][R20.64+0x18] ;  /* 0x0000180c14247981 */ /* 0x000f28000c1e9b00 */
[----:B------:R-:W4:Y:S04]  /*70b0*/  LDG.E.CONSTANT R48, desc[UR12][R32.64] ;  /* 0x0000000c20307981 */ /* 0x000f28000c1e9900 */
[----:B------:R0:W4:Y:S01]  /*70c0*/  LDG.E.64.CONSTANT R32, desc[UR12][R20.64+0x10] ;  /* 0x0000100c14207981 */ /* 0x000122000c1e9b00 */
[----:B--2---:R-:W-:Y:S01]  /*70d0*/  SHF.R.S32.HI R50, RZ, 0x1f, R47 ;  /* 0x0000001fff327819 */ /* 0x004fe2000001142f */
[----:B------:R-:W-:-:S02]  /*70e0*/  IMAD R23, R23, R47, RZ ;  /* 0x0000002f17177224 */ /* 0x000fc400078e02ff */
[----:B------:R-:W-:-:S04]  /*70f0*/  IMAD.WIDE.U32 R6, R22, R47, R6 ;  /* 0x0000002f16067225 */ /* 0x000fc800078e0006 */
[----:B------:R-:W-:Y:S02]  /*7100*/  IMAD R23, R22, R50, R23 ;  /* 0x0000003216177224 */ /* 0x000fe400078e0217 */
[----:B-----5:R-:W-:-:S03]  /*7110*/  IMAD R22, R27, R45, RZ ;  /* 0x0000002d1b167224 */ /* 0x020fc600078e02ff */
[----:B------:R-:W-:Y:S02]  /*7120*/  IADD3 R7, PT, PT, R7, R23, RZ ;  /* 0x0000001707077210 */ /* 0x000fe40007ffe0ff */
        /* <DEDUP_REMOVED lines=10> */
[----:B------:R-:W-:Y:S01]  /*71d0*/  SHF.R.S32.HI R23, RZ, 0x1f, R49 ;  /* 0x0000001fff177819 */ /* 0x000fe20000011431 */
[----:B------:R-:W-:-:S04]  /*71e0*/  IMAD.WIDE.U32 R6, R34, R49, R6 ;  /* 0x0000003122067225 */ /* 0x000fc800078e0006 */
[----:B------:R-:W-:-:S05]  /*71f0*/  IMAD R23, R34, R23, R22 ;  /* 0x0000001722177224 */ /* 0x000fca00078e0216 */
[----:B------:R-:W-:Y:S02]  /*7200*/  IADD3 R7, PT, PT, R7, R23, RZ ;  /* 0x0000001707077210 */ /* 0x000fe40007ffe0ff */
[----:B------:R-:W-:Y:S01]  /*7210*/  SHF.R.S32.HI R23, RZ, 0x1f, R53 ;  /* 0x0000001fff177819 */ /* 0x000fe20000011435 */
        /* <DEDUP_REMOVED lines=8> */
[-C--:B---3--:R-:W-:Y:S02]  /*72a0*/  IMAD R22, R31, R53.reuse, RZ ;  /* 0x000000351f167224 */ /* 0x088fe400078e02ff */
[----:B------:R-:W-:-:S04]  /*72b0*/  IMAD.WIDE.U32 R6, R30, R53, R6 ;  /* 0x000000351e067225 */ /* 0x000fc800078e0006 */
[----:B------:R-:W-:-:S04]  /*72c0*/  IMAD R23, R30, R23, R22 ;  /* 0x000000171e177224 */ /* 0x000fc800078e0216 */
[----:B------:R-:W-:Y:S01]  /*72d0*/  IMAD.IADD R7, R7, 0x1, R23 ;  /* 0x0000000107077824 */ /* 0x000fe200078e0217 */
[----:B----4-:R-:W-:Y:S01]  /*72e0*/  SHF.R.S32.HI R23, RZ, 0x1f, R28 ;  /* 0x0000001fff177819 */ /* 0x010fe2000001141c */
[-C--:B------:R-:W-:Y:S02]  /*72f0*/  IMAD R22, R33, R28.reuse, RZ ;  /* 0x0000001c21167224 */ /* 0x080fe400078e02ff */
[----:B------:R-:W-:-:S04]  /*7300*/  IMAD.WIDE.U32 R6, R32, R28, R6 ;  /* 0x0000001c20067225 */ /* 0x000fc800078e0006 */
[----:B------:R-:W-:Y:S01]  /*7310*/  IMAD R25, R32, R23, R22 ;  /* 0x0000001720197224 */ /* 0x000fe200078e0216 */
[----:B------:R-:W-:Y:S01]  /*7320*/  SHF.R.S32.HI R23, RZ, 0x1f, R48 ;  /* 0x0000001fff177819 */ /* 0x000fe20000011430 */
[----:B------:R-:W-:-:S03]  /*7330*/  IMAD R22, R37, R48, RZ ;  /* 0x0000003025167224 */ /* 0x000fc600078e02ff */
[----:B------:R-:W-:Y:S01]  /*7340*/  IADD3 R7, PT, PT, R7, R25, RZ ;  /* 0x0000001907077210 */ /* 0x000fe20007ffe0ff */
[C---:B------:R-:W-:Y:S02]  /*7350*/  IMAD R23, R36.reuse, R23, R22 ;  /* 0x0000001724177224 */ /* 0x040fe400078e0216 */
[----:B------:R-:W-:-:S04]  /*7360*/  IMAD.WIDE.U32 R6, R36, R48, R6 ;  /* 0x0000003024067225 */ /* 0x000fc800078e0006 */
[----:B------:R-:W-:Y:S01]  /*7370*/  IMAD.IADD R7, R7, 0x1, R23 ;  /* 0x0000000107077824 */ /* 0x000fe200078e0217 */
[----:B------:R-:W-:Y:S06]  /*7380*/  BRA.U UP1, `(.L_x_2662) ;  /* 0xfffffff901c47547 */ /* 0x000fec000b83ffff */
.L_x_2661:
        /* <DEDUP_REMOVED lines=10> */
[----:B------:R-:W0:Y:S01]  /*7430*/  LDCU.64 UR8, c[0x0][0x388] ;  /* 0x00007100ff0877ac */ /* 0x000e220008000a00 */
[----:B------:R-:W-:-:S04]  /*7440*/  IMAD.WIDE.U32 R32, R16, 0x4, RZ ;  /* 0x0000000410207825 */ /* 0x000fc800078e00ff */
[----:B---3--:R-:W-:-:S04]  /*7450*/  IMAD.WIDE.U32 R20, R16, UR4, R14 ;  /* 0x0000000410147c25 */ /* 0x008fc8000f8e000e */
[----:B------:R-:W-:-:S04]  /*7460*/  IMAD R23, R17, UR4, R22 ;  /* 0x0000000411177c24 */ /* 0x000fc8000f8e0216 */
[----:B------:R-:W-:Y:S01]  /*7470*/  IMAD.IADD R21, R21, 0x1, R23 ;  /* 0x0000000115157824 */ /* 0x000fe200078e0217 */
[----:B-----5:R-:W-:-:S04]  /*7480*/  ULEA UR6, UP1, UR4, UR6, 0x3 ;  /* 0x0000000604067291 */ /* 0x020fc8000f8218ff */
[----:B------:R-:W-:Y:S01]  /*7490*/  ULEA.HI.X UR7, UR4, UR7, UR5, 0x3, UP1 ;  /* 0x0000000704077291 */ /* 0x000fe200088f1c05 */
[C---:B0-----:R-:W-:Y:S02]  /*74a0*/  LEA R24, P0, R20.reuse, UR8, 0x2 ;  /* 0x0000000814187c11 */ /* 0x041fe4000f8010ff */
[----:B-1----:R-:W-:Y:S02]  /*74b0*/  MOV R26, UR6 ;  /* 0x00000006001a7c02 */ /* 0x002fe40008000f00 */
[----:B------:R-:W-:Y:S01]  /*74c0*/  LEA.HI.X R25, R20, UR9, R21, 0x2, P0 ;  /* 0x0000000914197c11 */ /* 0x000fe200080f1415 */
[----:B------:R-:W-:Y:S01]  /*74d0*/  IMAD.U32 R27, RZ, RZ, UR7 ;  /* 0x00000007ff1b7e24 */ /* 0x000fe2000f8e00ff */
[----:B------:R-:W-:-:S03]  /*74e0*/  SHF.L.U32 R21, R17, 0x2, RZ ;  /* 0x0000000211157819 */ /* 0x000fc600000006ff */
[----:B------:R-:W2:Y:S01]  /*74f0*/  LDG.E.CONSTANT R45, desc[UR12][R24.64] ;  /* 0x0000000c182d7981 */ /* 0x000ea2000c1e9900 */
[----:B------:R-:W-:Y:S02]  /*7500*/  IADD3 R31, PT, PT, R33, R21, RZ ;  /* 0x00000015211f7210 */ /* 0x000fe40007ffe0ff */
[-C--:B------:R-:W-:Y:S01]  /*7510*/  IADD3 R34, P0, PT, R24, R32.reuse, RZ ;  /* 0x0000002018227210 */ /* 0x080fe20007f1e0ff */
[----:B------:R-:W3:Y:S03]  /*7520*/  LDG.E.64.CONSTANT R22, desc[UR12][R26.64] ;  /* 0x0000000c1a167981 */ /* 0x000ee6000c1e9b00 */
[----:B------:R-:W-:Y:S01]  /*7530*/  IADD3.X R35, PT, PT, R25, R31, RZ, P0, !PT ;  /* 0x0000001f19237210 */ /* 0x000fe200007fe4ff */
[----:B------:R-:W4:Y:S01]  /*7540*/  LDG.E.64.CONSTANT R20, desc[UR12][R26.64+0x8] ;  /* 0x0000080c1a147981 */ /* 0x000f22000c1e9b00 */
[----:B------:R-:W-:-:S03]  /*7550*/  IADD3 R28, P0, PT, R34, R32, RZ ;  /* 0x00000020221c7210 */ /* 0x000fc60007f1e0ff */
[----:B------:R-:W4:Y:S02]  /*7560*/  LDG.E.CONSTANT R43, desc[UR12][R34.64] ;  /* 0x0000000c222b7981 */ /* 0x000f24000c1e9900 */
[----:B------:R-:W-:Y:S01]  /*7570*/  IMAD.X R29, R35, 0x1, R31, P0 ;  /* 0x00000001231d7824 */ /* 0x000fe200000e061f */
[----:B------:R-:W-:Y:S01]  /*7580*/  IADD3 R32, P0, PT, R28, R32, RZ ;  /* 0x000000201c207210 */ /* 0x000fe20007f1e0ff */
[----:B------:R-:W5:Y:S04]  /*7590*/  LDG.E.64.CONSTANT R24, desc[UR12][R26.64+0x10] ;  /* 0x0000100c1a187981 */ /* 0x000f68000c1e9b00 */
[----:B------:R-:W5:Y:S01]  /*75a0*/  LDG.E.CONSTANT R37, desc[UR12][R28.64] ;  /* 0x0000000c1c257981 */ /* 0x000f62000c1e9900 */
[----:B------:R-:W-:-:S03]  /*75b0*/  IADD3.X R33, PT, PT, R29, R31, RZ, P0, !PT ;  /* 0x0000001f1d217210 */ /* 0x000fc600007fe4ff */
        /* <DEDUP_REMOVED lines=13> */
[----:B-----5:R-:W-:Y:S02]  /*7690*/  IMAD R20, R25, R37, RZ ;  /* 0x0000002519147224 */ /* 0x020fe400078e02ff */
        /* <DEDUP_REMOVED lines=10> */
.L_x_2663:
        /* <DEDUP_REMOVED lines=9> */
[C---:B--2-4-:R-:W-:Y:S01]  /*77d0*/  IMAD R22, R16.reuse, UR5, RZ ;  /* 0x0000000510167c24 */ /* 0x054fe2000f8e02ff */
[----:B------:R-:W1:Y:S01]  /*77e0*/  LDCU.64 UR8, c[0x0][0x388] ;  /* 0x00007100ff0877ac */ /* 0x000e620008000a00 */
[----:B------:R-:W-:Y:S02]  /*77f0*/  IMAD.MOV.U32 R20, RZ, RZ, R18 ;  /* 0x000000ffff147224 */ /* 0x000fe400078e0012 */
[----:B------:R-:W-:Y:S02]  /*7800*/  IMAD R23, R17, UR4, R22 ;  /* 0x0000000411177c24 */ /* 0x000fe4000f8e0216 */
[----:B------:R-:W-:-:S05]  /*7810*/  IMAD.WIDE.U32 R20, R16, UR4, R20 ;  /* 0x0000000410147c25 */ /* 0x000fca000f8e0014 */
[----:B------:R-:W-:Y:S01]  /*7820*/  IADD3 R23, PT, PT, R21, R23, RZ ;  /* 0x0000001715177210 */ /* 0x000fe20007ffe0ff */
[----:B-----5:R-:W-:-:S04]  /*7830*/  ULEA UR6, UP1, UR4, UR6, 0x3 ;  /* 0x0000000604067291 */ /* 0x020fc8000f8218ff */
[----:B------:R-:W-:Y:S01]  /*7840*/  ULEA.HI.X UR7, UR4, UR7, UR5, 0x3, UP1 ;  /* 0x0000000704077291 */ /* 0x000fe200088f1c05 */
[----:B-1----:R-:W-:Y:S01]  /*7850*/  LEA R26, P0, R20, UR8, 0x2 ;  /* 0x00000008141a7c11 */ /* 0x002fe2000f8010ff */
[----:B0-----:R-:W-:-:S03]  /*7860*/  IMAD.U32 R24, RZ, RZ, UR6 ;  /* 0x00000006ff187e24 */ /* 0x001fc6000f8e00ff */
        /* <DEDUP_REMOVED lines=20> */
.L_x_2664:
[----:B------:R-:W-:Y:S05]  /*79b0*/  BRA.U UP0, `(.L_x_2660) ;  /* 0x0000000100507547 */ /* 0x000fea000b800000 */
[----:B------:R-:W5:Y:S01]  /*79c0*/  LDCU.64 UR6, c[0x0][0x3a0] ;  /* 0x00007400ff0677ac */ /* 0x000f620008000a00 */
[----:B------:R-:W-:Y:S01]  /*79d0*/  MOV R19, R15 ;  /* 0x0000000f00137202 */ /* 0x000fe20000000f00 */
[C---:B----4-:R-:W-:Y:S01]  /*79e0*/  IMAD R14, R16.reuse, UR5, RZ ;  /* 0x00000005100e7c24 */ /* 0x050fe2000f8e02ff */
[----:B------:R-:W4:Y:S01]  /*79f0*/  LDCU.64 UR8, c[0x0][0x388] ;  /* 0x00007100ff0877ac */ /* 0x000f220008000a00 */
[----:B------:R-:W-:-:S04]  /*7a00*/  IMAD.WIDE.U32 R18, R16, UR4, R18 ;  /* 0x0000000410127c25 */ /* 0x000fc8000f8e0012 */
[----:B------:R-:W-:-:S05]  /*7a10*/  IMAD R15, R17, UR4, R14 ;  /* 0x00000004110f7c24 */ /* 0x000fca000f8e020e */
[----:B------:R-:W-:Y:S01]  /*7a20*/  IADD3 R15, PT, PT, R19, R15, RZ ;  /* 0x0000000f130f7210 */ /* 0x000fe20007ffe0ff */
[----:B-----5:R-:W-:-:S04]  /*7a30*/  ULEA UR6, UP0, UR4, UR6, 0x3 ;  /* 0x0000000604067291 */ /* 0x020fc8000f8018ff */
[----:B------:R-:W-:Y:S01]  /*7a40*/  ULEA.HI.X UR4, UR4, UR7, UR5, 0x3, UP0 ;  /* 0x0000000704047291 */ /* 0x000fe200080f1c05 */
[----:B----4-:R-:W-:Y:S01]  /*7a50*/  LEA R16, P0, R18, UR8, 0x2 ;  /* 0x0000000812107c11 */ /* 0x010fe2000f8010ff */
[----:B------:R-:W-:-:S03]  /*7a60*/  IMAD.U32 R14, RZ, RZ, UR6 ;  /* 0x00000006ff0e7e24 */ /* 0x000fc6000f8e00ff */
[----:B------:R-:W-:Y:S02]  /*7a70*/  LEA.HI.X R17, R18, UR9, R15, 0x2, P0 ;  /* 0x0000000912117c11 */ /* 0x000fe400080f140f */
[----:B------:R-:W-:-:S04]  /*7a80*/  MOV R15, UR4 ;  /* 0x00000004000f7c02 */ /* 0x000fc80008000f00 */
[----:B------:R-:W4:Y:S04]  /*7a90*/  LDG.E.CONSTANT R17, desc[UR12][R16.64] ;  /* 0x0000000c10117981 */ /* 0x000f28000c1e9900 */
[----:B------:R-:W5:Y:S01]  /*7aa0*/  LDG.E.64.CONSTANT R14, desc[UR12][R14.64] ;  /* 0x0000000c0e0e7981 */ /* 0x000f62000c1e9b00 */
[----:B----4-:R-:W-:Y:S01]  /*7ab0*/  SHF.R.S32.HI R19, RZ, 0x1f, R17 ;  /* 0x0000001fff137819 */ /* 0x010fe20000011411 */
[-C--:B-----5:R-:W-:Y:S02]  /*7ac0*/  IMAD R18, R15, R17.reuse, RZ ;  /* 0x000000110f127224 */ /* 0x0a0fe400078e02ff */
[----:B------:R-:W-:-:S04]  /*7ad0*/  IMAD.WIDE.U32 R6, R14, R17, R6 ;  /* 0x000000110e067225 */ /* 0x000fc800078e0006 */
[----:B------:R-:W-:-:S05]  /*7ae0*/  IMAD R19, R14, R19, R18 ;  /* 0x000000130e137224 */ /* 0x000fca00078e0212 */
[----:B------:R-:W-:-:S07]  /*7af0*/  IADD3 R7, PT, PT, R7, R19, RZ ;  /* 0x0000001307077210 */ /* 0x000fce0007ffe0ff */
.L_x_2660:
[----:B------:R-:W-:Y:S05]  /*7b00*/  BSYNC.RECONVERGENT B0 ;  /* 0x0000000000007941 */ /* 0x000fea0003800200 */
.L_x_2617:
[----:B------:R-:W0:Y:S01]  /*7b10*/  LDCU UR4, c[0x0][0x380] ;  /* 0x00007000ff0477ac */ /* 0x000e220008000800 */
[----:B------:R-:W-:Y:S04]  /*7b20*/  BSSY.RECONVERGENT B0, `(.L_x_2665) ;  /* 0x0000037000007945 */ /* 0x000fe80003800200 */
[----:B------:R-:W-:Y:S01]  /*7b30*/  BSSY.RELIABLE B1, `(.L_x_2666) ;  /* 0x000002f000017945 */ /* 0x000fe20003800100 */
[----:B-----5:R-:W-:Y:S01]  /*7b40*/  IMAD.MOV.U32 R14, RZ, RZ, R10 ;  /* 0x000000ffff0e7224 */ /* 0x020fe200078e000a */
[----:B------:R-:W-:Y:S01]  /*7b50*/  MOV R15, R11 ;  /* 0x0000000b000f7202 */ /* 0x000fe20000000f00 */
[----:B0-----:R-:W-:-:S06]  /*7b60*/  UIADD3 UR4, UPT, UPT, -UR10, UR4, URZ ;  /* 0x000000040a047290 */ /* 0x001fcc000fffe1ff */
[----:B------:R-:W-:-:S13]  /*7b70*/  ISETP.GE.U32.AND P0, PT, R0, UR4, PT ;  /* 0x0000000400007c0c */ /* 0x000fda000bf06070 */
[----:B------:R-:W-:Y:S05]  /*7b80*/  @P0 BRA `(.L_x_2667) ;  /* 0x0000000000300947 */ /* 0x000fea0003800000 */
[----:B------:R-:W0:Y:S01]  /*7b90*/  LDC.64 R10, c[0x0][0x3b8] ;  /* 0x0000ee00ff0a7b82 */ /* 0x000e220000000a00 */
[C---:B----4-:R-:W-:Y:S01]  /*7ba0*/  IADD3 R17, PT, PT, R0.reuse, UR10, RZ ;  /* 0x0000000a00117c10 */ /* 0x050fe2000fffe0ff */
[----:B------:R-:W-:-:S05]  /*7bb0*/  VIADD R0, R0, 0x80 ;  /* 0x0000008000007836 */ /* 0x000fca0000000000 */
[----:B------:R-:W-:Y:S01]  /*7bc0*/  ISETP.GE.U32.AND P0, PT, R0, UR4, PT ;  /* 0x0000000400007c0c */ /* 0x000fe2000bf06070 */
[----:B0-----:R-:W-:-:S05]  /*7bd0*/  IMAD.WIDE.U32 R10, R17, 0x8, R10 ;  /* 0x00000008110a7825 */ /* 0x001fca00078e000a */
[----:B------:R0:W-:Y:S07]  /*7be0*/  STG.E.64 desc[UR12][R10.64], R40 ;  /* 0x000000280a007986 */ /* 0x0001ee000c101b0c */
[----:B------:R-:W-:Y:S05]  /*7bf0*/  @P0 BRA `(.L_x_2668) ;  /* 0x0000000000300947 */ /* 0x000fea0003800000 */
[----:B0-----:R-:W0:Y:S01]  /*7c00*/  LDC.64 R10, c[0x0][0x3b8] ;  /* 0x0000ee00ff0a7b82 */ /* 0x001e220000000a00 */
[C---:B------:R-:W-:Y:S02]  /*7c10*/  IADD3 R17, PT, PT, R0.reuse, UR10, RZ ;  /* 0x0000000a00117c10 */ /* 0x040fe4000fffe0ff */
[----:B------:R-:W-:-:S03]  /*7c20*/  IADD3 R0, PT, PT, R0, 0x80, RZ ;  /* 0x0000008000007810 */ /* 0x000fc60007ffe0ff */
[----:B0-----:R-:W-:-:S05]  /*7c30*/  IMAD.WIDE.U32 R10, R17, 0x8, R10 ;  /* 0x00000008110a7825 */ /* 0x001fca00078e000a */
[----:B------:R0:W-:Y:S02]  /*7c40*/  STG.E.64 desc[UR12][R10.64], R12 ;  /* 0x0000000c0a007986 */ /* 0x0001e4000c101b0c */
.L_x_2667:
[----:B------:R-:W-:-:S13]  /*7c50*/  ISETP.GE.U32.AND P0, PT, R0, UR4, PT ;  /* 0x0000000400007c0c */ /* 0x000fda000bf06070 */
[----:B------:R-:W-:Y:S05]  /*7c60*/  @P0 BRA `(.L_x_2669) ;  /* 0x0000000000300947 */ /* 0x000fea0003800000 */
[----:B0-----:R-:W0:Y:S01]  /*7c70*/  LDC.64 R10, c[0x0][0x3b8] ;  /* 0x0000ee00ff0a7b82 */ /* 0x001e220000000a00 */
[C---:B------:R-:W-:Y:S01]  /*7c80*/  VIADD R13, R0.reuse, UR10 ;  /* 0x0000000a000d7c36 */ /* 0x040fe20008000000 */
[----:B------:R-:W-:-:S03]  /*7c90*/  IADD3 R0, PT, PT, R0, 0x80, RZ ;  /* 0x0000008000007810 */ /* 0x000fc60007ffe0ff */
[----:B0-----:R-:W-:-:S05]  /*7ca0*/  IMAD.WIDE.U32 R10, R13, 0x8, R10 ;  /* 0x000000080d0a7825 */ /* 0x001fca00078e000a */
[----:B------:R0:W-:Y:S02]  /*7cb0*/  STG.E.64 desc[UR12][R10.64], R14 ;  /* 0x0000000e0a007986 */ /* 0x0001e4000c101b0c */
.L_x_2668:
[----:B------:R-:W-:-:S13]  /*7cc0*/  ISETP.GE.U32.AND P0, PT, R0, UR4, PT ;  /* 0x0000000400007c0c */ /* 0x000fda000bf06070 */
[----:B------:R-:W-:Y:S05]  /*7cd0*/  @P0 BRA `(.L_x_2670) ;  /* 0x0000000000300947 */ /* 0x000fea0003800000 */
[----:B0-----:R-:W0:Y:S01]  /*7ce0*/  LDC.64 R10, c[0x0][0x3b8] ;  /* 0x0000ee00ff0a7b82 */ /* 0x001e220000000a00 */
[C---:B------:R-:W-:Y:S01]  /*7cf0*/  IADD3 R13, PT, PT, R0.reuse, UR10, RZ ;  /* 0x0000000a000d7c10 */ /* 0x040fe2000fffe0ff */
[----:B------:R-:W-:-:S04]  /*7d00*/  VIADD R0, R0, 0x80 ;  /* 0x0000008000007836 */ /* 0x000fc80000000000 */
[----:B0-----:R-:W-:-:S05]  /*7d10*/  IMAD.WIDE.U32 R10, R13, 0x8, R10 ;  /* 0x000000080d0a7825 */ /* 0x001fca00078e000a */
[----:B------:R0:W-:Y:S02]  /*7d20*/  STG.E.64 desc[UR12][R10.64], R8 ;  /* 0x000000080a007986 */ /* 0x0001e4000c101b0c */
.L_x_2669:
[----:B------:R-:W-:-:S13]  /*7d30*/  ISETP.GE.U32.AND P0, PT, R0, UR4, PT ;  /* 0x0000000400007c0c */ /* 0x000fda000bf06070 */
[----:B------:R-:W-:Y:S05]  /*7d40*/  @P0 BRA `(.L_x_2671) ;  /* 0x0000000000340947 */ /* 0x000fea0003800000 */
[----:B0-----:R-:W0:Y:S01]  /*7d50*/  LDC.64 R8, c[0x0][0x3b8] ;  /* 0x0000ee00ff087b82 */ /* 0x001e220000000a00 */
[C---:B------:R-:W-:Y:S02]  /*7d60*/  IADD3 R11, PT, PT, R0.reuse, UR10, RZ ;  /* 0x0000000a000b7c10 */ /* 0x040fe4000fffe0ff */
[----:B------:R-:W-:-:S03]  /*7d70*/  IADD3 R0, PT, PT, R0, 0x80, RZ ;  /* 0x0000008000007810 */ /* 0x000fc60007ffe0ff */
[----:B0-----:R-:W-:-:S05]  /*7d80*/  IMAD.WIDE.U32 R8, R11, 0x8, R8 ;  /* 0x000000080b087825 */ /* 0x001fca00078e0008 */
[----:B------:R0:W-:Y:S02]  /*7d90*/  STG.E.64 desc[UR12][R8.64], R38 ;  /* 0x0000002608007986 */ /* 0x0001e4000c101b0c */
.L_x_2670:
[----:B------:R-:W-:-:S13]  /*7da0*/  ISETP.GE.U32.AND P0, PT, R0, UR4, PT ;  /* 0x0000000400007c0c */ /* 0x000fda000bf06070 */
[----:B------:R-:W-:Y:S05]  /*7db0*/  @P0 BREAK.RELIABLE B1 ;  /* 0x0000000000010942 */ /* 0x000fea0003800100 */
[----:B------:R-:W-:Y:S05]  /*7dc0*/  @P0 BRA `(.L_x_2672) ;  /* 0x0000000000300947 */ /* 0x000fea0003800000 */
[----:B0-----:R-:W0:Y:S01]  /*7dd0*/  LDC.64 R8, c[0x0][0x3b8] ;  /* 0x0000ee00ff087b82 */ /* 0x001e220000000a00 */
[C---:B------:R-:W-:Y:S01]  /*7de0*/  VIADD R11, R0.reuse, UR10 ;  /* 0x0000000a000b7c36 */ /* 0x040fe20008000000 */
[----:B------:R-:W-:-:S03]  /*7df0*/  IADD3 R0, PT, PT, R0, 0x80, RZ ;  /* 0x0000008000007810 */ /* 0x000fc60007ffe0ff */
[----:B0-----:R-:W-:-:S05]  /*7e00*/  IMAD.WIDE.U32 R8, R11, 0x8, R8 ;  /* 0x000000080b087825 */ /* 0x001fca00078e0008 */
[----:B------:R0:W-:Y:S02]  /*7e10*/  STG.E.64 desc[UR12][R8.64], R2 ;  /* 0x0000000208007986 */ /* 0x0001e4000c101b0c */
.L_x_2671:
[----:B------:R-:W-:Y:S05]  /*7e20*/  BSYNC.RELIABLE B1 ;  /* 0x0000000000017941 */ /* 0x000fea0003800100 */
.L_x_2666:
[----:B------:R-:W-:-:S13]  /*7e30*/  ISETP.GE.U32.AND P0, PT, R0, UR4, PT ;  /* 0x0000000400007c0c */ /* 0x000fda000bf06070 */
[----:B0-----:R-:W0:Y:S01]  /*7e40*/  @!P0 LDC.64 R2, c[0x0][0x3b8] ;  /* 0x0000ee00ff028b82 */ /* 0x001e220000000a00 */
[C---:B------:R-:W-:Y:S01]  /*7e50*/  @!P0 IADD3 R9, PT, PT, R0.reuse, UR10, RZ ;  /* 0x0000000a00098c10 */ /* 0x040fe2000fffe0ff */
[----:B------:R-:W-:-:S04]  /*7e60*/  @!P0 VIADD R0, R0, 0x80 ;  /* 0x0000008000008836 */ /* 0x000fc80000000000 */
[----:B0-----:R-:W-:-:S05]  /*7e70*/  @!P0 IMAD.WIDE.U32 R2, R9, 0x8, R2 ;  /* 0x0000000809028825 */ /* 0x001fca00078e0002 */
[----:B------:R0:W-:Y:S02]  /*7e80*/  @!P0 STG.E.64 desc[UR12][R2.64], R4 ;  /* 0x0000000402008986 */ /* 0x0001e4000c101b0c */
.L_x_2672:
[----:B------:R-:W-:Y:S05]  /*7e90*/  BSYNC.RECONVERGENT B0 ;  /* 0x0000000000007941 */ /* 0x000fea0003800200 */
.L_x_2665:
[----:B------:R-:W-:Y:S05]  /*7ea0*/  WARPSYNC.ALL ;  /* 0x0000000000007948 */ /* 0x000fea0003800000 */
[----:B------:R-:W-:-:S13]  /*7eb0*/  ISETP.GE.U32.AND P0, PT, R0, UR4, PT ;  /* 0x0000000400007c0c */ /* 0x000fda000bf06070 */
[----:B------:R-:W-:Y:S05]  /*7ec0*/  @P0 EXIT ;  /* 0x000000000000094d */ /* 0x000fea0003800000 */
[----:B0-----:R-:W0:Y:S01]  /*7ed0*/  LDC.64 R2, c[0x0][0x3b8] ;  /* 0x0000ee00ff027b82 */ /* 0x001e220000000a00 */
[----:B------:R-:W-:-:S05]  /*7ee0*/  IADD3 R5, PT, PT, R0, UR10, RZ ;  /* 0x0000000a00057c10 */ /* 0x000fca000fffe0ff */
[----:B0-----:R-:W-:-:S05]  /*7ef0*/  IMAD.WIDE.U32 R2, R5, 0x8, R2 ;  /* 0x0000000805027825 */ /* 0x001fca00078e0002 */
[----:B------:R-:W-:Y:S01]  /*7f00*/  STG.E.64 desc[UR12][R2.64], R6 ;  /* 0x0000000602007986 */ /* 0x000fe2000c101b0c */
[----:B------:R-:W-:Y:S05]  /*7f10*/  EXIT ;  /* 0x000000000000794d */ /* 0x000fea0003800000 */
.L_x_2616:
[----:B------:R-:W0:Y:S01]  /*7f20*/  LDCU.64 UR6, c[0x0][0x398] ;  /* 0x00007300ff0677ac */ /* 0x000e220008000a00 */
[----:B------:R-:W1:Y:S01]  /*7f30*/  S2R R20, SR_TID.X ;  /* 0x0000000000147919 */ /* 0x000e620000002100 */
[----:B------:R-:W-:Y:S01]  /*7f40*/  HFMA2 R0, -RZ, RZ, 0, 0 ;  /* 0x00000000ff007431 */ /* 0x000fe200000001ff */
[----:B------:R-:W-:Y:S02]  /*7f50*/  CS2R R8, SRZ ;  /* 0x0000000000087805 */ /* 0x000fe4000001ff00 */
[----:B------:R-:W-:Y:S02]  /*7f60*/  CS2R R6, SRZ ;  /* 0x0000000000067805 */ /* 0x000fe4000001ff00 */
[----:B------:R-:W-:Y:S02]  /*7f70*/  CS2R R42, SRZ ;  /* 0x00000000002a7805 */ /* 0x000fe4000001ff00 */
[----:B------:R-:W-:Y:S02]  /*7f80*/  CS2R R2, SRZ ;  /* 0x0000000000027805 */ /* 0x000fe4000001ff00 */
[----:B------:R-:W-:-:S02]  /*7f90*/  CS2R R18, SRZ ;  /* 0x0000000000127805 */ /* 0x000fc4000001ff00 */
[----:B------:R-:W-:Y:S02]  /*7fa0*/  CS2R R4, SRZ ;  /* 0x0000000000047805 */ /* 0x000fe4000001ff00 */
[----:B------:R-:W-:Y:S01]  /*7fb0*/  CS2R R22, SRZ ;  /* 0x0000000000167805 */ /* 0x000fe2000001ff00 */
[----:B------:R-:W-:Y:S01]  /*7fc0*/  IMAD.MOV.U32 R21, RZ, RZ, RZ ;  /* 0x000000ffff157224 */ /* 0x000fe200078e00ff */
[----:B0-----:R-:W-:-:S04]  /*7fd0*/  UISETP.GE.U32.AND UP0, UPT, UR6, 0x1, UPT ;  /* 0x000000010600788c */ /* 0x001fc8000bf06070 */
[----:B------:R-:W-:-:S09]  /*7fe0*/  UISETP.GE.AND.EX UP0, UPT, UR7, URZ, UPT, UP0 ;  /* 0x000000ff0700728c */ /* 0x000fd2000bf06300 */
[----:B------:R-:W-:Y:S05]  /*7ff0*/  BRA.U !UP0, `(.L_x_2673) ;  /* 0x0000007108787547 */ /* 0x000fea000b800000 */
[----:B------:R-:W0:Y:S01]  /*8000*/  LDCU.64 UR4, c[0x0][0x3c0] ;  /* 0x00007800ff0477ac */ /* 0x000e220008000a00 */
[----:B------:R-:W2:Y:S01]  /*8010*/  LDCU.64 UR16, c[0x0][0x390] ;  /* 0x00007200ff1077ac */ /* 0x000ea20008000a00 */
[----:B------:R-:W-:Y:S02]  /*8020*/  UISETP.GE.U32.AND UP0, UPT, UR6, 0x8, UPT ;  /* 0x000000080600788c */ /* 0x000fe4000bf06070 */
[----:B------:R-:W-:Y:S02]  /*8030*/  UIADD3 UR28, UP2, UPT, UR6, -0x1, URZ ;  /* 0xffffffff061c7890 */ /* 0x000fe4000ff5e0ff */
[----:B------:R-:W-:Y:S02]  /*8040*/  ULOP3.LUT UR20, UR6, 0x7, URZ, 0xc0, !UPT ;  /* 0x0000000706147892 */ /* 0x000fe4000f8ec0ff */
[----:B------:R-:W-:Y:S01]  /*8050*/  ULOP3.LUT UR21, UR6, 0x3, URZ, 0xc0, !UPT ;  /* 0x0000000306157892 */ /* 0x000fe2000f8ec0ff */
[----:B------:R-:W3:Y:S01]  /*8060*/  LDCU.64 UR8, c[0x0][0x3a0] ;  /* 0x00007400ff0877ac */ /* 0x000ee20008000a00 */
[----:B0-----:R-:W-:-:S06]  /*8070*/  UIMAD.WIDE.U32 UR4, UR10, 0x8, UR4 ;  /* 0x000000080a0478a5 */ /* 0x001fcc000f8e0004 */
[----:B------:R-:W-:Y:S02]  /*8080*/  MOV R2, UR4 ;  /* 0x0000000400027c02 */ /* 0x000fe40008000f00 */
[----:B------:R-:W-:-:S03]  /*8090*/  MOV R3, UR5 ;  /* 0x0000000500037c02 */ /* 0x000fc60008000f00 */
        /* <DEDUP_REMOVED lines=8> */
[----:B------:R-:W-:Y:S01]  /*8120*/  UISETP.NE.U32.AND UP1, UPT, UR20, URZ, UPT ;  /* 0x000000ff1400728c */ /* 0x000fe2000bf25070 */
[----:B------:R-:W-:Y:S01]  /*8130*/  MOV R21, RZ ;  /* 0x000000ff00157202 */ /* 0x000fe20000000f00 */
[----:B------:R-:W-:Y:S01]  /*8140*/  UIADD3 UR18, UP2, UPT, UR21, -0x1, URZ ;  /* 0xffffffff15127890 */ /* 0x000fe2000ff5e0ff */
[----:B------:R-:W-:Y:S01]  /*8150*/  UMOV UR4, URZ ;  /* 0x000000ff00047c82 */ /* 0x000fe20008000000 */
[----:B------:R-:W-:Y:S01]  /*8160*/  UMOV UR5, URZ ;  /* 0x000000ff00057c82 */ /* 0x000fe20008000000 */
[----:B------:R-:W-:-:S02]  /*8170*/  UISETP.NE.AND.EX UP1, UPT, URZ, URZ, UPT, UP1 ;  /* 0x000000ffff00728c */ /* 0x000fc4000bf25310 */
[----:B------:R-:W-:Y:S01]  /*8180*/  UIADD3.X UR19, UPT, UPT, URZ, -0x1, URZ, UP2, !UPT ;  /* 0xffffffffff137890 */ /* 0x000fe200097fe4ff */
[----:B--2---:R-:W-:Y:S02]  /*8190*/  IMAD R3, R25, UR16, RZ ;  /* 0x0000001019037c24 */ /* 0x004fe4000f8e02ff */
[----:B------:R-:W-:-:S04]  /*81a0*/  IMAD.WIDE.U32 R22, R24, UR16, RZ ;  /* 0x0000001018167c25 */ /* 0x000fc8000f8e00ff */
[----:B------:R-:W-:-:S05]  /*81b0*/  IMAD R3, R24, UR17, R3 ;  /* 0x0000001118037c24 */ /* 0x000fca000f8e0203 */
[----:B------:R-:W-:Y:S01]  /*81c0*/  IADD3 R25, PT, PT, R23, R3, RZ ;  /* 0x0000000317197210 */ /* 0x000fe20007ffe0ff */
[----:B---3--:R-:W-:Y:S06]  /*81d0*/  BRA.U !UP0, `(.L_x_2674) ;  /* 0x0000000508a07547 */ /* 0x008fec000b800000 */
[----:B------:R-:W0:Y:S01]  /*81e0*/  LDCU.64 UR22, c[0x0][0x388] ;  /* 0x00007100ff1677ac */ /* 0x000e220008000a00 */
[----:B------:R-:W-:Y:S02]  /*81f0*/  HFMA2 R21, -RZ, RZ, 0, 0 ;  /* 0x00000000ff157431 */ /* 0x000fe400000001ff */
[----:B------:R-:W-:Y:S01]  /*8200*/  IMAD.MOV.U32 R6, RZ, RZ, RZ ;  /* 0x000000ffff067224 */ /* 0x000fe200078e00ff */
[----:B------:R-:W1:Y:S01]  /*8210*/  LDCU.64 UR24, c[0x0][0x3a8] ;  /* 0x00007500ff1877ac */ /* 0x000e620008000a00 */
[----:B------:R-:W-:Y:S01]  /*8220*/  UMOV UR14, 0x20 ;  /* 0x00000020000e7882 */ /* 0x000fe20000000000 */
[----:B------:R-:W-:Y:S01]  /*8230*/  UMOV UR15, 0x0 ;  /* 0x00000000000f7882 */ /* 0x000fe20000000000 */
[----:B------:R-:W-:Y:S02]  /*8240*/  ULOP3.LUT UR4, UR6, 0xfffffff8, URZ, 0xc0, !UPT ;  /* 0xfffffff806047892 */ /* 0x000fe4000f8ec0ff */
[----:B------:R-:W-:Y:S02]  /*8250*/  UIMAD.WIDE.U32 UR14, UR8, 0x1, UR14 ;  /* 0x00000001080e78a5 */ /* 0x000fe4000f8e000e */
[----:B------:R-:W-:-:S03]  /*8260*/  ULOP3.LUT UR5, UR7, 0x7fffffff, URZ, 0xc0, !UPT ;  /* 0x7fffffff07057892 */ /* 0x000fc6000f8ec0ff */
[----:B------:R-:W-:Y:S01]  /*8270*/  UMOV UR11, UR4 ;  /* 0x00000004000b7c82 */ /* 0x000fe20008000000 */
[----:B------:R-:W-:Y:S01]  /*8280*/  IMAD.U32 R4, RZ, RZ, UR14 ;  /* 0x0000000eff047e24 */ /* 0x000fe2000f8e00ff */
[C---:B0-----:R-:W-:Y:S01]  /*8290*/  LEA R2, P0, R22.reuse, UR22, 0x2 ;  /* 0x0000001616027c11 */ /* 0x041fe2000f8010ff */
[----:B------:R-:W-:Y:S02]  /*82a0*/  UIADD3 UR14, UPT, UPT, UR15, UR9, URZ ;  /* 0x000000090f0e7290 */ /* 0x000fe4000fffe0ff */
[----:B------:R-:W-:Y:S01]  /*82b0*/  MOV R5, UR15 ;  /* 0x0000000f00057c02 */ /* 0x000fe20008000f00 */
[----:B-1----:R-:W-:Y:S01]  /*82c0*/  USHF.L.U64.HI UR26, UR24, 0x2, UR25 ;  /* 0x00000002181a7899 */ /* 0x002fe20008010219 */
[----:B------:R-:W-:Y:S01]  /*82d0*/  MOV R28, R4 ;  /* 0x00000004001c7202 */ /* 0x000fe20000000f00 */
[----:B------:R-:W-:Y:S01]  /*82e0*/  USHF.L.U32 UR27, UR24, 0x2, URZ ;  /* 0x00000002181b7899 */ /* 0x000fe200080006ff */
[----:B------:R-:W-:Y:S01]  /*82f0*/  LEA.HI.X R3, R22, UR23, R25, 0x2, P0 ;  /* 0x0000001716037c11 */ /* 0x000fe200080f1419 */
[----:B------:R-:W-:Y:S01]  /*8300*/  USHF.L.U64.HI UR15, UR24, 0x5, UR25 ;  /* 0x00000005180f7899 */ /* 0x000fe20008010219 */
[----:B------:R-:W-:Y:S01]  /*8310*/  MOV R29, UR14 ;  /* 0x0000000e001d7c02 */ /* 0x000fe20008000f00 */
[----:B------:R-:W-:-:S10]  /*8320*/  UMOV UR14, UR5 ;  /* 0x00000005000e7c82 */ /* 0x000fd40008000000 */
.L_x_2675:
[----:B------:R-:W2:Y:S01]  /*8330*/  LDG.E.CONSTANT R48, desc[UR12][R2.64] ;  /* 0x0000000c02307981 */ /* 0x000ea2000c1e9900 */
[----:B------:R-:W-:-:S03]  /*8340*/  IADD3 R4, P0, PT, R2, UR27, RZ ;  /* 0x0000001b02047c10 */ /* 0x000fc6000ff1e0ff */
[----:B------:R-:W3:Y:S01]  /*8350*/  LDG.E.64.CONSTANT R30, desc[UR12][R28.64+-0x20] ;  /* 0xffffe00c1c1e7981 */ /* 0x000ee2000c1e9b00 */
[----:B------:R-:W-:Y:S02]  /*8360*/  IADD3.X R5, PT, PT, R3, UR26, RZ, P0, !PT ;  /* 0x0000001a03057c10 */ /* 0x000fe400087fe4ff */
[----:B------:R-:W-:Y:S01]  /*8370*/  IADD3 R40, P0, PT, R4, UR27, RZ ;  /* 0x0000001b04287c10 */ /* 0x000fe2000ff1e0ff */
[----:B------:R-:W4:Y:S04]  /*8380*/  LDG.E.64.CONSTANT R38, desc[UR12][R28.64+-0x18] ;  /* 0xffffe80c1c267981 */ /* 0x000f28000c1e9b00 */
[----:B------:R0:W4:Y:S01]  /*8390*/  LDG.E.CONSTANT R0, desc[UR12][R4.64] ;  /* 0x0000000c04007981 */ /* 0x000122000c1e9900 */
[----:B------:R-:W-:Y:S02]  /*83a0*/  IADD3.X R41, PT, PT, R5, UR26, RZ, P0, !PT ;  /* 0x0000001a05297c10 */ /* 0x000fe400087fe4ff */
[----:B------:R-:W-:Y:S01]  /*83b0*/  IADD3 R42, P0, PT, R40, UR27, RZ ;  /* 0x0000001b282a7c10 */ /* 0x000fe2000ff1e0ff */
[----:B------:R-:W4:Y:S04]  /*83c0*/  LDG.E.64.CONSTANT R36, desc[UR12][R28.64+-0x10] ;  /* 0xfffff00c1c247981 */ /* 0x000f28000c1e9b00 */
[----:B------:R-:W4:Y:S01]  /*83d0*/  LDG.E.CONSTANT R53, desc[UR12][R40.64] ;  /* 0x0000000c28357981 */ /* 0x000f22000c1e9900 */
[----:B------:R-:W-:-:S02]  /*83e0*/  IADD3.X R43, PT, PT, R41, UR26, RZ, P0, !PT ;  /* 0x0000001a292b7c10 */ /* 0x000fc400087fe4ff */
[----:B------:R-:W-:Y:S01]  /*83f0*/  IADD3 R46, P0, PT, R42, UR27, RZ ;  /* 0x0000001b2a2e7c10 */ /* 0x000fe2000ff1e0ff */
[----:B------:R-:W4:Y:S04]  /*8400*/  LDG.E.64.CONSTANT R34, desc[UR12][R28.64+-0x8] ;  /* 0xfffff80c1c227981 */ /* 0x000f28000c1e9b00 */
[----:B------:R1:W4:Y:S01]  /*8410*/  LDG.E.CONSTANT R51, desc[UR12][R42.64] ;  /* 0x0000000c2a337981 */ /* 0x000322000c1e9900 */
[----:B------:R-:W-:-:S03]  /*8420*/  IADD3.X R47, PT, PT, R43, UR26, RZ, P0, !PT ;  /* 0x0000001a2b2f7c10 */ /* 0x000fc600087fe4ff */
[----:B------:R-:W4:Y:S01]  /*8430*/  LDG.E.64.CONSTANT R32, desc[UR12][R28.64] ;  /* 0x0000000c1c207981 */ /* 0x000f22000c1e9b00 */
[----:B------:R-:W-:-:S03]  /*8440*/  IADD3 R44, P0, PT, R46, UR27, RZ ;  /* 0x0000001b2e2c7c10 */ /* 0x000fc6000ff1e0ff */
[----:B------:R-:W4:Y:S01]  /*8450*/  LDG.E.CONSTANT R49, desc[UR12][R46.64] ;  /* 0x0000000c2e317981 */ /* 0x000f22000c1e9900 */
[----:B------:R-:W-:-:S03]  /*8460*/  IADD3.X R45, PT, PT, R47, UR26, RZ, P0, !PT ;  /* 0x0000001a2f2d7c10 */ /* 0x000fc600087fe4ff */
[----:B------:R-:W4:Y:S01]  /*8470*/  LDG.E.64.CONSTANT R40, desc[UR12][R28.64+0x8] ;  /* 0x0000080c1c287981 */ /* 0x000f22000c1e9b00 */
[----:B0-----:R-:W-:-:S03]  /*8480*/  IADD3 R4, P0, PT, R44, UR27, RZ ;  /* 0x0000001b2c047c10 */ /* 0x001fc6000ff1e0ff */
[----:B------:R-:W4:Y:S01]  /*8490*/  LDG.E.CONSTANT R7, desc[UR12][R44.64] ;  /* 0x0000000c2c077981 */ /* 0x000f22000c1e9900 */
[----:B------:R-:W-:Y:S02]  /*84a0*/  IADD3.X R5, PT, PT, R45, UR26, RZ, P0, !PT ;  /* 0x0000001a2d057c10 */ /* 0x000fe400087fe4ff */
[----:B-1----:R-:W-:Y:S01]  /*84b0*/  IADD3 R42, P0, PT, R4, UR27, RZ ;  /* 0x0000001b042a7c10 */ /* 0x002fe2000ff1e0ff */
[----:B------:R-:W4:Y:S04]  /*84c0*/  LDG.E.64.CONSTANT R46, desc[UR12][R28.64+0x18] ;  /* 0x0000180c1c2e7981 */ /* 0x000f28000c1e9b00 */
[----:B------:R-:W4:Y:S01]  /*84d0*/  LDG.E.CONSTANT R4, desc[UR12][R4.64] ;  /* 0x0000000c04047981 */ /* 0x000f22000c1e9900 */
[----:B------:R-:W-:-:S03]  /*84e0*/  IADD3.X R43, PT, PT, R5, UR26, RZ, P0, !PT ;  /* 0x0000001a052b7c10 */ /* 0x000fc600087fe4ff */
[----:B------:R-:W4:Y:S04]  /*84f0*/  LDG.E.64.CONSTANT R44, desc[UR12][R28.64+0x10] ;  /* 0x0000100c1c2c7981 */ /* 0x000f28000c1e9b00 */
[----:B------:R0:W4:Y:S02]  /*8500*/  LDG.E.CONSTANT R50, desc[UR12][R42.64] ;  /* 0x0000000c2a327981 */ /* 0x000124000c1e9900 */
[----:B0-----:R-:W-:Y:S01]  /*8510*/  MOV R43, R21 ;  /* 0x00000015002b7202 */ /* 0x001fe20000000f00 */
[----:B------:R-:W-:Y:S01]  /*8520*/  IMAD.MOV.U32 R42, RZ, RZ, R6 ;  /* 0x000000ffff2a7224 */ /* 0x000fe200078e0006 */
[----:B------:R-:W-:-:S04]  /*8530*/  UIADD3 UR11, UP0, UPT, UR11, -0x8, URZ ;  /* 0xfffffff80b0b7890 */ /* 0x000fc8000ff1e0ff */
[----:B------:R-:W-:Y:S02]  /*8540*/  UIADD3.X UR14, UPT, UPT, UR14, -0x1, URZ, UP0, !UPT ;  /* 0xffffffff0e0e7890 */ /* 0x000fe400087fe4ff */
[----:B------:R-:W-:-:S04]  /*8550*/  UISETP.NE.U32.AND UP0, UPT, UR11, URZ, UPT ;  /* 0x000000ff0b00728c */ /* 0x000fc8000bf05070 */
[----:B------:R-:W-:Y:S01]  /*8560*/  UISETP.NE.AND.EX UP0, UPT, UR14, URZ, UPT, UP0 ;  /* 0x000000ff0e00728c */ /* 0x000fe2000bf05300 */
[----:B------:R-:W-:-:S04]  /*8570*/  IADD3 R28, P1, PT, R28, 0x40, RZ ;  /* 0x000000401c1c7810 */ /* 0x000fc80007f3e0ff */
[----:B------:R-:W-:Y:S02]  /*8580*/  IADD3.X R29, PT, PT, RZ, R29, RZ, P1, !PT ;  /* 0x0000001dff1d7210 */ /* 0x000fe40000ffe4ff */
[----:B--2---:R-:W-:Y:S01]  /*8590*/  SHF.R.S32.HI R52, RZ, 0x1f, R48 ;  /* 0x0000001fff347819 */ /* 0x004fe20000011430 */
[-C--:B---3--:R-:W-:Y:S02]  /*85a0*/  IMAD R31, R31, R48.reuse, RZ ;  /* 0x000000301f1f7224 */ /* 0x088fe400078e02ff */
[----:B------:R-:W-:-:S04]  /*85b0*/  IMAD.WIDE.U32 R42, R30, R48, R42 ;  /* 0x000000301e2a7225 */ /* 0x000fc800078e002a */
[----:B------:R-:W-:Y:S01]  /*85c0*/  IMAD R31, R30, R52, R31 ;  /* 0x000000341e1f7224 */ /* 0x000fe200078e021f */
[----:B----4-:R-:W-:Y:S01]  /*85d0*/  SHF.R.S32.HI R5, RZ, 0x1f, R0 ;  /* 0x0000001fff057819 */ /* 0x010fe20000011400 */
[----:B------:R-:W-:-:S03]  /*85e0*/  IMAD.MOV.U32 R30, RZ, RZ, R42 ;  /* 0x000000ffff1e7224 */ /* 0x000fc600078e002a */
[----:B------:R-:W-:Y:S01]  /*85f0*/  IADD3 R31, PT, PT, R43, R31, RZ ;  /* 0x0000001f2b1f7210 */ /* 0x000fe20007ffe0ff */
[----:B------:R-:W-:-:S04]  /*8600*/  IMAD R6, R39, R0, RZ ;  /* 0x0000000027067224 */ /* 0x000fc800078e02ff */
[C---:B------:R-:W-:Y:S02]  /*8610*/  IMAD R5, R38.reuse, R5, R6 ;  /* 0x0000000526057224 */ /* 0x040fe400078e0206 */
[----:B------:R-:W-:-:S05]  /*8620*/  IMAD.WIDE.U32 R30, R38, R0, R30 ;  /* 0x00000000261e7225 */ /* 0x000fca00078e001e */
[----:B------:R-:W-:Y:S01]  /*8630*/  IADD3 R31, PT, PT, R31, R5, RZ ;  /* 0x000000051f1f7210 */ /* 0x000fe20007ffe0ff */
[-C--:B------:R-:W-:Y:S01]  /*8640*/  IMAD R0, R37, R53.reuse, RZ ;  /* 0x0000003525007224 */ /* 0x080fe200078e02ff */
        /* <DEDUP_REMOVED lines=20> */
[----:B------:R-:W-:Y:S02]  /*8790*/  SHF.R.S32.HI R5, RZ, 0x1f, R4 ;  /* 0x0000001fff057819 */ /* 0x000fe40000011404 */
[----:B------:R-:W-:-:S03]  /*87a0*/  SHF.R.S32.HI R7, RZ, 0x1f, R50 ;  /* 0x0000001fff077819 */ /* 0x000fc60000011432 */
[C---:B------:R-:W-:Y:S02]  /*87b0*/  IMAD R21, R44.reuse, R5, R0 ;  /* 0x000000052c157224 */ /* 0x040fe400078e0200 */
[----:B------:R-:W-:Y:S01]  /*87c0*/  IMAD.WIDE.U32 R4, R44, R4, R40 ;  /* 0x000000042c047225 */ /* 0x000fe200078e0028 */
[----:B------:R-:W-:-:S03]  /*87d0*/  MOV R31, UR24 ;  /* 0x00000018001f7c02 */ /* 0x000fc60008000f00 */
[----:B------:R-:W-:Y:S02]  /*87e0*/  IMAD R0, R47, R50, RZ ;  /* 0x000000322f007224 */ /* 0x000fe400078e02ff */
[----:B------:R-:W-:Y:S01]  /*87f0*/  IMAD.IADD R5, R5, 0x1, R21 ;  /* 0x0000000105057824 */ /* 0x000fe200078e0215 */
[----:B------:R-:W-:Y:S01]  /*8800*/  LEA R2, P0, R31, R2, 0x5 ;  /* 0x000000021f027211 */ /* 0x000fe200078028ff */
[C---:B------:R-:W-:Y:S02]  /*8810*/  IMAD R21, R46.reuse, R7, R0 ;  /* 0x000000072e157224 */ /* 0x040fe400078e0200 */
[----:B------:R-:W-:Y:S01]  /*8820*/  IMAD.WIDE.U32 R6, R46, R50, R4 ;  /* 0x000000322e067225 */ /* 0x000fe200078e0004 */
[----:B------:R-:W-:-:S03]  /*8830*/  IADD3.X R3, PT, PT, R3, UR15, RZ, P0, !PT ;  /* 0x0000000f03037c10 */ /* 0x000fc600087fe4ff */
[----:B------:R-:W-:Y:S01]  /*8840*/  IMAD.IADD R21, R7, 0x1, R21 ;  /* 0x0000000107157824 */ /* 0x000fe200078e0215 */
[----:B------:R-:W-:Y:S06]  /*8850*/  BRA.U UP0, `(.L_x_2675) ;  /* 0xfffffff900b47547 */ /* 0x000fec000b83ffff */
.L_x_2674:
        /* <DEDUP_REMOVED lines=14> */
[----:B------:R-:W-:Y:S01]  /*8940*/  IMAD.WIDE.U32 R4, R2, UR4, R24 ;  /* 0x0000000402047c25 */ /* 0x000fe2000f8e0018 */
[----:B------:R-:W-:-:S03]  /*8950*/  MOV R34, UR11 ;  /* 0x0000000b00227c02 */ /* 0x000fc60008000f00 */
[----:B------:R-:W-:Y:S01]  /*8960*/  IMAD R7, R3, UR4, R0 ;  /* 0x0000000403077c24 */ /* 0x000fe2000f8e0200 */
[----:B------:R-:W-:-:S03]  /*8970*/  MOV R35, UR14 ;  /* 0x0000000e00237c02 */ /* 0x000fc60008000f00 */
[----:B------:R-:W-:Y:S01]  /*8980*/  IMAD.IADD R5, R5, 0x1, R7 ;  /* 0x0000000105057824 */ /* 0x000fe200078e0207 */
[C---:B-1----:R-:W-:Y:S01]  /*8990*/  LEA R32, P0, R4.reuse, UR22, 0x2 ;  /* 0x0000001604207c11 */ /* 0x042fe2000f8010ff */
[----:B------:R-:W-:Y:S01]  /*89a0*/  IMAD.IADD R7, R45, 0x1, R29 ;  /* 0x000000012d077824 */ /* 0x000fe200078e021d */
[----:B------:R-:W2:Y:S02]  /*89b0*/  LDG.E.64.CONSTANT R30, desc[UR12][R34.64] ;  /* 0x0000000c221e7981 */ /* 0x000ea4000c1e9b00 */
[----:B------:R-:W-:Y:S02]  /*89c0*/  LEA.HI.X R33, R4, UR23, R5, 0x2, P0 ;  /* 0x0000001704217c11 */ /* 0x000fe400080f1405 */
[----:B------:R-:W-:Y:S01]  /*89d0*/  IADD3 R40, P0, PT, R32, R44, RZ ;  /* 0x0000002c20287210 */ /* 0x000fe20007f1e0ff */
[----:B------:R-:W3:Y:S04]  /*89e0*/  LDG.E.64.CONSTANT R28, desc[UR12][R34.64+0x8] ;  /* 0x0000080c221c7981 */ /* 0x000ee8000c1e9b00 */
[----:B------:R-:W4:Y:S01]  /*89f0*/  LDG.E.CONSTANT R47, desc[UR12][R32.64] ;  /* 0x0000000c202f7981 */ /* 0x000f22000c1e9900 */
[----:B------:R-:W-:-:S02]  /*8a00*/  IADD3.X R41, PT, PT, R33, R7, RZ, P0, !PT ;  /* 0x0000000721297210 */ /* 0x000fc400007fe4ff */
[-C--:B------:R-:W-:Y:S01]  /*8a10*/  IADD3 R42, P0, PT, R40, R44.reuse, RZ ;  /* 0x0000002c282a7210 */ /* 0x080fe20007f1e0ff */
[----:B------:R-:W3:Y:S04]  /*8a20*/  LDG.E.64.CONSTANT R4, desc[UR12][R34.64+0x10] ;  /* 0x0000100c22047981 */ /* 0x000ee8000c1e9b00 */
[----:B------:R0:W3:Y:S01]  /*8a30*/  LDG.E.CONSTANT R39, desc[UR12][R40.64] ;  /* 0x0000000c28277981 */ /* 0x0000e2000c1e9900 */
[----:B------:R-:W-:Y:S02]  /*8a40*/  IADD3.X R43, PT, PT, R41, R7, RZ, P0, !PT ;  /* 0x00000007292b7210 */ /* 0x000fe400007fe4ff */
[----:B------:R-:W-:Y:S01]  /*8a50*/  IADD3 R44, P0, PT, R42, R44, RZ ;  /* 0x0000002c2a2c7210 */ /* 0x000fe20007f1e0ff */
[----:B------:R-:W3:Y:S04]  /*8a60*/  LDG.E.64.CONSTANT R32, desc[UR12][R34.64+0x18] ;  /* 0x0000180c22207981 */ /* 0x000ee8000c1e9b00 */
[----:B------:R-:W3:Y:S01]  /*8a70*/  LDG.E.CONSTANT R37, desc[UR12][R42.64] ;  /* 0x0000000c2a257981 */ /* 0x000ee2000c1e9900 */
[----:B------:R-:W-:-:S05]  /*8a80*/  IMAD.X R45, R43, 0x1, R7, P0 ;  /* 0x000000012b2d7824 */ /* 0x000fca00000e0607 */
[----:B------:R-:W3:Y:S01]  /*8a90*/  LDG.E.CONSTANT R7, desc[UR12][R44.64] ;  /* 0x0000000c2c077981 */ /* 0x000ee2000c1e9900 */
[----:B0-----:R-:W-:Y:S02]  /*8aa0*/  MOV R40, R6 ;  /* 0x0000000600287202 */ /* 0x001fe40000000f00 */
[----:B------:R-:W-:Y:S01]  /*8ab0*/  MOV R41, R21 ;  /* 0x0000001500297202 */ /* 0x000fe20000000f00 */
[----:B------:R-:W-:-:S04]  /*8ac0*/  UIADD3 UR4, UP2, UPT, UR4, 0x4, URZ ;  /* 0x0000000404047890 */ /* 0x000fc8000ff5e0ff */
[----:B------:R-:W-:Y:S01]  /*8ad0*/  UIADD3.X UR5, UPT, UPT, URZ, UR5, URZ, UP2, !UPT ;  /* 0x00000005ff057290 */ /* 0x000fe200097fe4ff */
[----:B----4-:R-:W-:Y:S01]  /*8ae0*/  SHF.R.S32.HI R49, RZ, 0x1f, R47 ;  /* 0x0000001fff317819 */ /* 0x010fe2000001142f */
[-C--:B--2---:R-:W-:Y:S02]  /*8af0*/  IMAD R0, R31, R47.reuse, RZ ;  /* 0x0000002f1f007224 */ /* 0x084fe400078e02ff */
[----:B------:R-:W-:-:S04]  /*8b00*/  IMAD.WIDE.U32 R40, R30, R47, R40 ;  /* 0x0000002f1e287225 */ /* 0x000fc800078e0028 */
[----:B------:R-:W-:Y:S01]  /*8b10*/  IMAD R49, R30, R49, R0 ;  /* 0x000000311e317224 */ /* 0x000fe200078e0200 */
[----:B---3--:R-:W-:Y:S01]  /*8b20*/  SHF.R.S32.HI R21, RZ, 0x1f, R39 ;  /* 0x0000001fff157819 */ /* 0x008fe20000011427 */
        /* <DEDUP_REMOVED lines=15> */
.L_x_2677:
        /* <DEDUP_REMOVED lines=23> */
[----:B------:R-:W4:Y:S01]  /*8d90*/  LDG.E.CONSTANT R37, desc[UR12][R32.64] ;  /* 0x0000000c20257981 */ /* 0x000f22000c1e9900 */
[----:B------:R-:W-:-:S06]  /*8da0*/  LEA.HI.X R5, R2, R33, R3, 0x2, P0 ;  /* 0x0000002102057211 */ /* 0x000fcc00000f1403 */
[----:B------:R-:W3:Y:S01]  /*8db0*/  LDG.E.CONSTANT R5, desc[UR12][R4.64] ;  /* 0x0000000c04057981 */ /* 0x000ee2000c1e9900 */
[----:B------:R-:W-:Y:S01]  /*8dc0*/  IMAD.MOV.U32 R7, RZ, RZ, R21 ;  /* 0x000000ffff077224 */ /* 0x000fe200078e0015 */
[----:B------:R-:W-:-:S04]  /*8dd0*/  UIADD3 UR4, UP2, UPT, UR4, 0x2, URZ ;  /* 0x0000000204047890 */ /* 0x000fc8000ff5e0ff */
[----:B------:R-:W-:Y:S01]  /*8de0*/  UIADD3.X UR5, UPT, UPT, URZ, UR5, URZ, UP2, !UPT ;  /* 0x00000005ff057290 */ /* 0x000fe200097fe4ff */
[----:B----4-:R-:W-:Y:S01]  /*8df0*/  SHF.R.S32.HI R39, RZ, 0x1f, R37 ;  /* 0x0000001fff277819 */ /* 0x010fe20000011425 */
[-C--:B--2---:R-:W-:Y:S02]  /*8e00*/  IMAD R0, R31, R37.reuse, RZ ;  /* 0x000000251f007224 */ /* 0x084fe400078e02ff */
[----:B------:R-:W-:-:S04]  /*8e10*/  IMAD.WIDE.U32 R6, R30, R37, R6 ;  /* 0x000000251e067225 */ /* 0x000fc800078e0006 */
[----:B------:R-:W-:Y:S01]  /*8e20*/  IMAD R39, R30, R39, R0 ;  /* 0x000000271e277224 */ /* 0x000fe200078e0200 */
[----:B---3--:R-:W-:Y:S01]  /*8e30*/  SHF.R.S32.HI R21, RZ, 0x1f, R5 ;  /* 0x0000001fff157819 */ /* 0x008fe20000011405 */
[----:B------:R-:W-:-:S03]  /*8e40*/  IMAD R0, R35, R5, RZ ;  /* 0x0000000523007224 */ /* 0x000fc600078e02ff */
[----:B------:R-:W-:Y:S01]  /*8e50*/  IADD3 R7, PT, PT, R7, R39, RZ ;  /* 0x0000002707077210 */ /* 0x000fe20007ffe0ff */
[C---:B------:R-:W-:Y:S02]  /*8e60*/  IMAD R21, R34.reuse, R21, R0 ;  /* 0x0000001522157224 */ /* 0x040fe400078e0200 */
[----:B------:R-:W-:-:S05]  /*8e70*/  IMAD.WIDE.U32 R6, R34, R5, R6 ;  /* 0x0000000522067225 */ /* 0x000fca00078e0006 */
[----:B------:R-:W-:-:S07]  /*8e80*/  IADD3 R21, PT, PT, R7, R21, RZ ;  /* 0x0000001507157210 */ /* 0x000fce0007ffe0ff */
.L_x_2678:
[----:B------:R-:W-:Y:S05]  /*8e90*/  BRA.U UP0, `(.L_x_2676) ;  /* 0x0000000100547547 */ /* 0x000fea000b800000 */
[----:B------:R-:W1:Y:S01]  /*8ea0*/  LDCU.64 UR14, c[0x0][0x388] ;  /* 0x00007100ff0e77ac */ /* 0x000e620008000a00 */
[----:B------:R-:W-:Y:S01]  /*8eb0*/  MOV R5, R25 ;  /* 0x0000001900057202 */ /* 0x000fe20000000f00 */
[C---:B0-----:R-:W-:Y:S02]  /*8ec0*/  IMAD R0, R2.reuse, UR5, RZ ;  /* 0x0000000502007c24 */ /* 0x041fe4000f8e02ff */
[----:B------:R-:W-:Y:S01]  /*8ed0*/  IMAD.MOV.U32 R4, RZ, RZ, R22 ;  /* 0x000000ffff047224 */ /* 0x000fe200078e0016 */
[----:B------:R-:W-:Y:S02]  /*8ee0*/  ULEA UR11, UP0, UR4, UR8, 0x3 ;  /* 0x00000008040b7291 */ /* 0x000fe4000f8018ff */
[----:B------:R-:W-:Y:S02]  /*8ef0*/  IMAD R3, R3, UR4, R0 ;  /* 0x0000000403037c24 */ /* 0x000fe4000f8e0200 */
[----:B------:R-:W-:Y:S01]  /*8f00*/  IMAD.WIDE.U32 R4, R2, UR4, R4 ;  /* 0x0000000402047c25 */ /* 0x000fe2000f8e0004 */
[----:B------:R-:W-:-:S03]  /*8f10*/  ULEA.HI.X UR4, UR4, UR9, UR5, 0x3, UP0 ;  /* 0x0000000904047291 */ /* 0x000fc600080f1c05 */
[----:B------:R-:W-:Y:S01]  /*8f20*/  IMAD.U32 R2, RZ, RZ, UR11 ;  /* 0x0000000bff027e24 */ /* 0x000fe2000f8e00ff */
[----:B------:R-:W-:Y:S02]  /*8f30*/  IADD3 R5, PT, PT, R5, R3, RZ ;  /* 0x0000000305057210 */ /* 0x000fe40007ffe0ff */
[----:B------:R-:W-:Y:S02]  /*8f40*/  MOV R3, UR4 ;  /* 0x0000000400037c02 */ /* 0x000fe40008000f00 */
[----:B-1----:R-:W-:-:S04]  /*8f50*/  LEA R22, P0, R4, UR14, 0x2 ;  /* 0x0000000e04167c11 */ /* 0x002fc8000f8010ff */
[----:B------:R-:W2:Y:S01]  /*8f60*/  LDG.E.64.CONSTANT R2, desc[UR12][R2.64] ;  /* 0x0000000c02027981 */ /* 0x000ea2000c1e9b00 */
[----:B------:R-:W-:-:S06]  /*8f70*/  LEA.HI.X R23, R4, UR15, R5, 0x2, P0 ;  /* 0x0000000f04177c11 */ /* 0x000fcc00080f1405 */
[----:B------:R-:W3:Y:S01]  /*8f80*/  LDG.E.CONSTANT R23, desc[UR12][R22.64] ;  /* 0x0000000c16177981 */ /* 0x000ee2000c1e9900 */
[----:B------:R-:W-:Y:S02]  /*8f90*/  MOV R7, R21 ;  /* 0x0000001500077202 */ /* 0x000fe40000000f00 */
[----:B---3--:R-:W-:Y:S01]  /*8fa0*/  SHF.R.S32.HI R5, RZ, 0x1f, R23 ;  /* 0x0000001fff057819 */ /* 0x008fe20000011417 */
[-C--:B--2---:R-:W-:Y:S02]  /*8fb0*/  IMAD R0, R3, R23.reuse, RZ ;  /* 0x0000001703007224 */ /* 0x084fe400078e02ff */
[----:B------:R-:W-:-:S04]  /*8fc0*/  IMAD.WIDE.U32 R6, R2, R23, R6 ;  /* 0x0000001702067225 */ /* 0x000fc800078e0006 */
[----:B------:R-:W-:-:S04]  /*8fd0*/  IMAD R5, R2, R5, R0 ;  /* 0x0000000502057224 */ /* 0x000fc800078e0200 */
[----:B------:R-:W-:-:S07]  /*8fe0*/  IMAD.IADD R21, R7, 0x1, R5 ;  /* 0x0000000107157824 */ /* 0x000fce00078e0205 */
.L_x_2676:
[----:B------:R-:W-:Y:S01]  /*8ff0*/  UISETP.GE.U32.AND UP0, UPT, UR28, 0x7, UPT ;  /* 0x000000071c00788c */ /* 0x000fe2000bf06070 */
[----:B0-----:R-:W-:Y:S01]  /*9000*/  IMAD R3, R27, UR16, RZ ;  /* 0x000000101b037c24 */ /* 0x001fe2000f8e02ff */
[----:B------:R-:W-:Y:S01]  /*9010*/  CS2R R22, SRZ ;  /* 0x0000000000167805 */ /* 0x000fe2000001ff00 */
[C---:B------:R-:W-:Y:S01]  /*9020*/  IMAD.WIDE.U32 R24, R26.reuse, UR16, RZ ;  /* 0x000000101a187c25 */ /* 0x040fe2000f8e00ff */
[----:B------:R-:W-:Y:S01]  /*9030*/  UISETP.GE.U32.AND.EX UP0, UPT, UR29, URZ, UPT, UP0 ;  /* 0x000000ff1d00728c */ /* 0x000fe2000bf06100 */
[----:B------:R-:W-:Y:S02]  /*9040*/  UMOV UR4, URZ ;  /* 0x000000ff00047c82 */ /* 0x000fe40008000000 */
[----:B------:R-:W-:Y:S01]  /*9050*/  IMAD R3, R26, UR17, R3 ;  /* 0x000000111a037c24 */ /* 0x000fe2000f8e0203 */
[----:B------:R-:W-:-:S04]  /*9060*/  UMOV UR5, URZ ;  /* 0x000000ff00057c82 */ /* 0x000fc80008000000 */
[----:B------:R-:W-:Y:S01]  /*9070*/  IADD3 R27, PT, PT, R25, R3, RZ ;  /* 0x00000003191b7210 */ /* 0x000fe20007ffe0ff */
[----:B------:R-:W-:Y:S06]  /*9080*/  BRA.U !UP0, `(.L_x_2679) ;  /* 0x0000000508807547 */ /* 0x000fec000b800000 */
[----:B------:R-:W0:Y:S01]  /*9090*/  LDCU.64 UR22, c[0x0][0x388] ;  /* 0x00007100ff1677ac */ /* 0x000e220008000a00 */
[----:B------:R-:W-:Y:S01]  /*90a0*/  CS2R R22, SRZ ;  /* 0x0000000000167805 */ /* 0x000fe2000001ff00 */
[----:B------:R-:W1:Y:S01]  /*90b0*/  LDCU.64 UR24, c[0x0][0x3a8] ;  /* 0x00007500ff1877ac */ /* 0x000e620008000a00 */
[----:B------:R-:W-:Y:S02]  /*90c0*/  UIADD3 UR11, UP2, UPT, UR8, 0x20, URZ ;  /* 0x00000020080b7890 */ /* 0x000fe4000ff5e0ff */
[----:B------:R-:W-:Y:S02]  /*90d0*/  ULOP3.LUT UR4, UR6, 0xfffffff8, URZ, 0xc0, !UPT ;  /* 0xfffffff806047892 */ /* 0x000fe4000f8ec0ff */
[----:B------:R-:W-:Y:S02]  /*90e0*/  ULOP3.LUT UR5, UR7, 0x7fffffff, URZ, 0xc0, !UPT ;  /* 0x7fffffff07057892 */ /* 0x000fe4000f8ec0ff */
[----:B------:R-:W-:Y:S01]  /*90f0*/  UIADD3.X UR14, UPT, UPT, URZ, UR9, URZ, UP2, !UPT ;  /* 0x00000009ff0e7290 */ /* 0x000fe200097fe4ff */
[----:B------:R-:W-:-:S02]  /*9100*/  MOV R28, UR11 ;  /* 0x0000000b001c7c02 */ /* 0x000fc40008000f00 */
[----:B------:R-:W-:Y:S01]  /*9110*/  UMOV UR11, UR4 ;  /* 0x00000004000b7c82 */ /* 0x000fe20008000000 */
[C---:B0-----:R-:W-:Y:S02]  /*9120*/  LEA R2, P0, R24.reuse, UR22, 0x2 ;  /* 0x0000001618027c11 */ /* 0x041fe4000f8010ff */
[----:B------:R-:W-:Y:S01]  /*9130*/  IMAD.U32 R29, RZ, RZ, UR14 ;  /* 0x0000000eff1d7e24 */ /* 0x000fe2000f8e00ff */
[----:B------:R-:W-:Y:S01]  /*9140*/  UMOV UR14, UR5 ;  /* 0x00000005000e7c82 */ /* 0x000fe20008000000 */
[----:B------:R-:W-:Y:S01]  /*9150*/  LEA.HI.X R3, R24, UR23, R27, 0x2, P0 ;  /* 0x0000001718037c11 */ /* 0x000fe200080f141b */
[----:B-1----:R-:W-:Y:S02]  /*9160*/  USHF.L.U64.HI UR26, UR24, 0x2, UR25 ;  /* 0x00000002181a7899 */ /* 0x002fe40008010219 */
[----:B------:R-:W-:Y:S02]  /*9170*/  USHF.L.U32 UR22, UR24, 0x2, URZ ;  /* 0x0000000218167899 */ /* 0x000fe400080006ff */
[----:B------:R-:W-:-:S12]  /*9180*/  USHF.L.U64.HI UR15, UR24, 0x5, UR25 ;  /* 0x00000005180f7899 */ /* 0x000fd80008010219 */
.L_x_2680:
[----:B------:R-:W2:Y:S01]  /*9190*/  LDG.E.CONSTANT R50, desc[UR12][R2.64] ;  /* 0x0000000c02327981 */ /* 0x000ea2000c1e9900 */
[----:B------:R-:W-:-:S03]  /*91a0*/  IADD3 R4, P0, PT, R2, UR22, RZ ;  /* 0x0000001602047c10 */ /* 0x000fc6000ff1e0ff */
[----:B------:R-:W3:Y:S01]  /*91b0*/  LDG.E.64.CONSTANT R42, desc[UR12][R28.64+-0x20] ;  /* 0xffffe00c1c2a7981 */ /* 0x000ee2000c1e9b00 */
[----:B------:R-:W-:Y:S02]  /*91c0*/  IADD3.X R5, PT, PT, R3, UR26, RZ, P0, !PT ;  /* 0x0000001a03057c10 */ /* 0x000fe400087fe4ff */
[----:B------:R-:W-:Y:S01]  /*91d0*/  IADD3 R30, P0, PT, R4, UR22, RZ ;  /* 0x00000016041e7c10 */ /* 0x000fe2000ff1e0ff */
[----:B------:R-:W4:Y:S04]  /*91e0*/  LDG.E.64.CONSTANT R40, desc[UR12][R28.64+-0x18] ;  /* 0xffffe80c1c287981 */ /* 0x000f28000c1e9b00 */
[----:B------:R-:W4:Y:S01]  /*91f0*/  LDG.E.CONSTANT R0, desc[UR12][R4.64] ;  /* 0x0000000c04007981 */ /* 0x000f22000c1e9900 */
[----:B------:R-:W-:Y:S02]  /*9200*/  IADD3.X R31, PT, PT, R5, UR26, RZ, P0, !PT ;  /* 0x0000001a051f7c10 */ /* 0x000fe400087fe4ff */
[----:B------:R-:W-:Y:S01]  /*9210*/  IADD3 R32, P0, PT, R30, UR22, RZ ;  /* 0x000000161e207c10 */ /* 0x000fe2000ff1e0ff */
[----:B------:R-:W4:Y:S04]  /*9220*/  LDG.E.64.CONSTANT R38, desc[UR12][R28.64+-0x10] ;  /* 0xfffff00c1c267981 */ /* 0x000f28000c1e9b00 */
[----:B------:R0:W4:Y:S01]  /*9230*/  LDG.E.CONSTANT R48, desc[UR12][R30.64] ;  /* 0x0000000c1e307981 */ /* 0x000122000c1e9900 */
[----:B------:R-:W-:-:S02]  /*9240*/  IADD3.X R33, PT, PT, R31, UR26, RZ, P0, !PT ;  /* 0x0000001a1f217c10 */ /* 0x000fc400087fe4ff */
[----:B------:R-:W-:Y:S01]  /*9250*/  IADD3 R46, P0, PT, R32, UR22, RZ ;  /* 0x00000016202e7c10 */ /* 0x000fe2000ff1e0ff */
[----:B------:R-:W4:Y:S04]  /*9260*/  LDG.E.64.CONSTANT R36, desc[UR12][R28.64+-0x8] ;  /* 0xfffff80c1c247981 */ /* 0x000f28000c1e9b00 */
[----:B------:R-:W4:Y:S01]  /*9270*/  LDG.E.CONSTANT R53, desc[UR12][R32.64] ;  /* 0x0000000c20357981 */ /* 0x000f22000c1e9900 */
[----:B------:R-:W-:Y:S02]  /*9280*/  IADD3.X R47, PT, PT, R33, UR26, RZ, P0, !PT ;  /* 0x0000001a212f7c10 */ /* 0x000fe400087fe4ff */
[----:B------:R-:W-:Y:S01]  /*9290*/  IADD3 R44, P0, PT, R46, UR22, RZ ;  /* 0x000000162e2c7c10 */ /* 0x000fe2000ff1e0ff */
[----:B------:R-:W4:Y:S04]  /*92a0*/  LDG.E.64.CONSTANT R34, desc[UR12][R28.64] ;  /* 0x0000000c1c227981 */ /* 0x000f28000c1e9b00 */
[----:B------:R-:W4:Y:S01]  /*92b0*/  LDG.E.CONSTANT R51, desc[UR12][R46.64] ;  /* 0x0000000c2e337981 */ /* 0x000f22000c1e9900 */
[----:B------:R-:W-:-:S02]  /*92c0*/  IADD3.X R45, PT, PT, R47, UR26, RZ, P0, !PT ;  /* 0x0000001a2f2d7c10 */ /* 0x000fc400087fe4ff */
[----:B0-----:R-:W-:Y:S01]  /*92d0*/  IADD3 R30, P0, PT, R44, UR22, RZ ;  /* 0x000000162c1e7c10 */ /* 0x001fe2000ff1e0ff */
[----:B------:R-:W4:Y:S04]  /*92e0*/  LDG.E.64.CONSTANT R32, desc[UR12][R28.64+0x8] ;  /* 0x0000080c1c207981 */ /* 0x000f28000c1e9b00 */
[----:B------:R-:W4:Y:S01]  /*92f0*/  LDG.E.CONSTANT R49, desc[UR12][R44.64] ;  /* 0x0000000c2c317981 */ /* 0x000f22000c1e9900 */
[----:B------:R-:W-:Y:S02]  /*9300*/  IADD3.X R31, PT, PT, R45, UR26, RZ, P0, !PT ;  /* 0x0000001a2d1f7c10 */ /* 0x000fe400087fe4ff */
[----:B------:R-:W-:Y:S01]  /*9310*/  IADD3 R4, P0, PT, R30, UR22, RZ ;  /* 0x000000161e047c10 */ /* 0x000fe2000ff1e0ff */
[----:B------:R-:W4:Y:S04]  /*9320*/  LDG.E.64.CONSTANT R46, desc[UR12][R28.64+0x18] ;  /* 0x0000180c1c2e7981 */ /* 0x000f28000c1e9b00 */
[----:B------:R-:W4:Y:S04]  /*9330*/  LDG.E.CONSTANT R7, desc[UR12][R30.64] ;  /* 0x0000000c1e077981 */ /* 0x000f28000c1e9900 */
[----:B------:R0:W4:Y:S01]  /*9340*/  LDG.E.64.CONSTANT R44, desc[UR12][R28.64+0x10] ;  /* 0x0000100c1c2c7981 */ /* 0x000122000c1e9b00 */
[----:B------:R-:W-:-:S06]  /*9350*/  IADD3.X R5, PT, PT, R31, UR26, RZ, P0, !PT ;  /* 0x0000001a1f057c10 */ /* 0x000fcc00087fe4ff */
[----:B------:R-:W4:Y:S01]  /*9360*/  LDG.E.CONSTANT R5, desc[UR12][R4.64] ;  /* 0x0000000c04057981 */ /* 0x000f22000c1e9900 */
[----:B------:R-:W-:-:S04]  /*9370*/  UIADD3 UR11, UP2, UPT, UR11, -0x8, URZ ;  /* 0xfffffff80b0b7890 */ /* 0x000fc8000ff5e0ff */
[----:B------:R-:W-:Y:S02]  /*9380*/  UIADD3.X UR14, UPT, UPT, UR14, -0x1, URZ, UP2, !UPT ;  /* 0xffffffff0e0e7890 */ /* 0x000fe400097fe4ff */
[----:B------:R-:W-:-:S04]  /*9390*/  UISETP.NE.U32.AND UP2, UPT, UR11, URZ, UPT ;  /* 0x000000ff0b00728c */ /* 0x000fc8000bf45070 */
[----:B------:R-:W-:Y:S01]  /*93a0*/  UISETP.NE.AND.EX UP2, UPT, UR14, URZ, UPT, UP2 ;  /* 0x000000ff0e00728c */ /* 0x000fe2000bf45320 */
[----:B0-----:R-:W-:-:S05]  /*93b0*/  IADD3 R28, P1, PT, R28, 0x40, RZ ;  /* 0x000000401c1c7810 */ /* 0x001fca0007f3e0ff */
[----:B------:R-:W-:Y:S01]  /*93c0*/  IMAD.X R29, RZ, RZ, R29, P1 ;  /* 0x000000ffff1d7224 */ /* 0x000fe200008e061d */
[----:B--2---:R-:W-:Y:S01]  /*93d0*/  SHF.R.S32.HI R52, RZ, 0x1f, R50 ;  /* 0x0000001fff347819 */ /* 0x004fe20000011432 */
[-C--:B---3--:R-:W-:Y:S02]  /*93e0*/  IMAD R43, R43, R50.reuse, RZ ;  /* 0x000000322b2b7224 */ /* 0x088fe400078e02ff */
[----:B------:R-:W-:-:S04]  /*93f0*/  IMAD.WIDE.U32 R22, R42, R50, R22 ;  /* 0x000000322a167225 */ /* 0x000fc800078e0016 */
[----:B------:R-:W-:Y:S01]  /*9400*/  IMAD R43, R42, R52, R43 ;  /* 0x000000342a2b7224 */ /* 0x000fe200078e022b */
[----:B----4-:R-:W-:Y:S01]  /*9410*/  SHF.R.S32.HI R31, RZ, 0x1f, R0 ;  /* 0x0000001fff1f7819 */ /* 0x010fe20000011400 */
[----:B------:R-:W-:-:S03]  /*9420*/  IMAD R30, R41, R0, RZ ;  /* 0x00000000291e7224 */ /* 0x000fc600078e02ff */
[----:B------:R-:W-:Y:S01]  /*9430*/  IADD3 R23, PT, PT, R23, R43, RZ ;  /* 0x0000002b17177210 */ /* 0x000fe20007ffe0ff */
[C---:B------:R-:W-:Y:S02]  /*9440*/  IMAD R31, R40.reuse, R31, R30 ;  /* 0x0000001f281f7224 */ /* 0x040fe400078e021e */
[----:B------:R-:W-:-:S05]  /*9450*/  IMAD.WIDE.U32 R22, R40, R0, R22 ;  /* 0x0000000028167225 */ /* 0x000fca00078e0016 */
[----:B------:R-:W-:Y:S01]  /*9460*/  IADD3 R23, PT, PT, R23, R31, RZ ;  /* 0x0000001f17177210 */ /* 0x000fe20007ffe0ff */
[-C--:B------:R-:W-:Y:S01]  /*9470*/  IMAD R0, R39, R48.reuse, RZ ;  /* 0x0000003027007224 */ /* 0x080fe200078e02ff */
        /* <DEDUP_REMOVED lines=22> */
[----:B------:R-:W-:Y:S01]  /*95e0*/  IMAD.WIDE.U32 R44, R44, R7, R32 ;  /* 0x000000072c2c7225 */ /* 0x000fe200078e0020 */
[----:B------:R-:W-:Y:S02]  /*95f0*/  SHF.R.S32.HI R7, RZ, 0x1f, R5 ;  /* 0x0000001fff077819 */ /* 0x000fe40000011405 */
[----:B------:R-:W-:Y:S01]  /*9600*/  MOV R31, UR24 ;  /* 0x00000018001f7c02 */ /* 0x000fe20008000f00 */
[----:B------:R-:W-:Y:S01]  /*9610*/  IMAD R0, R47, R5, RZ ;  /* 0x000000052f007224 */ /* 0x000fe200078e02ff */
[----:B------:R-:W-:Y:S02]  /*9620*/  IADD3 R45, PT, PT, R45, R23, RZ ;  /* 0x000000172d2d7210 */ /* 0x000fe40007ffe0ff */
[----:B------:R-:W-:Y:S01]  /*9630*/  LEA R2, P0, R31, R2, 0x5 ;  /* 0x000000021f027211 */ /* 0x000fe200078028ff */
[----:B------:R-:W-:-:S02]  /*9640*/  IMAD R7, R46, R7, R0 ;  /* 0x000000072e077224 */ /* 0x000fc400078e0200 */
[----:B------:R-:W-:Y:S01]  /*9650*/  IMAD.WIDE.U32 R22, R46, R5, R44 ;  /* 0x000000052e167225 */ /* 0x000fe200078e002c */
[----:B------:R-:W-:-:S04]  /*9660*/  IADD3.X R3, PT, PT, R3, UR15, RZ, P0, !PT ;  /* 0x0000000f03037c10 */ /* 0x000fc800087fe4ff */
[----:B------:R-:W-:Y:S01]  /*9670*/  IADD3 R23, PT, PT, R23, R7, RZ ;  /* 0x0000000717177210 */ /* 0x000fe20007ffe0ff */
[----:B------:R-:W-:Y:S06]  /*9680*/  BRA.U UP2, `(.L_x_2680) ;  /* 0xfffffff902c07547 */ /* 0x000fec000b83ffff */
.L_x_2679:
        /* <DEDUP_REMOVED lines=16> */
[----:B------:R-:W-:-:S03]  /*9790*/  IMAD.WIDE.U32 R30, R2, 0x4, RZ ;  /* 0x00000004021e7825 */ /* 0x000fc600078e00ff */
[----:B------:R-:W-:Y:S01]  /*97a0*/  IADD3 R5, PT, PT, R5, R7, RZ ;  /* 0x0000000705057210 */ /* 0x000fe20007ffe0ff */
[----:B------:R-:W-:Y:S01]  /*97b0*/  IMAD.U32 R35, RZ, RZ, UR14 ;  /* 0x0000000eff237e24 */ /* 0x000fe2000f8e00ff */
[C---:B-1----:R-:W-:Y:S02]  /*97c0*/  LEA R32, P0, R4.reuse, UR22, 0x2 ;  /* 0x0000001604207c11 */ /* 0x042fe4000f8010ff */
[----:B------:R-:W-:Y:S02]  /*97d0*/  IADD3 R7, PT, PT, R31, R29, RZ ;  /* 0x0000001d1f077210 */ /* 0x000fe40007ffe0ff */
[----:B------:R-:W-:Y:S01]  /*97e0*/  LEA.HI.X R33, R4, UR23, R5, 0x2, P0 ;  /* 0x0000001704217c11 */ /* 0x000fe200080f1405 */
[----:B------:R-:W2:Y:S01]  /*97f0*/  LDG.E.64.CONSTANT R28, desc[UR12][R34.64+0x8] ;  /* 0x0000080c221c7981 */ /* 0x000ea2000c1e9b00 */
[----:B------:R-:W-:-:S03]  /*9800*/  IADD3 R40, P0, PT, R32, R30, RZ ;  /* 0x0000001e20287210 */ /* 0x000fc60007f1e0ff */
[----:B------:R-:W3:Y:S01]  /*9810*/  LDG.E.CONSTANT R47, desc[UR12][R32.64] ;  /* 0x0000000c202f7981 */ /* 0x000ee2000c1e9900 */
[----:B------:R-:W-:-:S03]  /*9820*/  IADD3.X R41, PT, PT, R33, R7, RZ, P0, !PT ;  /* 0x0000000721297210 */ /* 0x000fc600007fe4ff */
[----:B------:R-:W4:Y:S01]  /*9830*/  LDG.E.64.CONSTANT R4, desc[UR12][R34.64] ;  /* 0x0000000c22047981 */ /* 0x000f22000c1e9b00 */
[----:B------:R-:W-:-:S03]  /*9840*/  IADD3 R42, P0, PT, R40, R30, RZ ;  /* 0x0000001e282a7210 */ /* 0x000fc60007f1e0ff */
[----:B------:R-:W2:Y:S02]  /*9850*/  LDG.E.CONSTANT R39, desc[UR12][R40.64] ;  /* 0x0000000c28277981 */ /* 0x000ea4000c1e9900 */
[----:B------:R-:W-:Y:S01]  /*9860*/  IMAD.X R43, R41, 0x1, R7, P0 ;  /* 0x00000001292b7824 */ /* 0x000fe200000e0607 */
[----:B------:R-:W-:Y:S01]  /*9870*/  IADD3 R44, P0, PT, R42, R30, RZ ;  /* 0x0000001e2a2c7210 */ /* 0x000fe20007f1e0ff */
[----:B------:R-:W2:Y:S04]  /*9880*/  LDG.E.64.CONSTANT R32, desc[UR12][R34.64+0x18] ;  /* 0x0000180c22207981 */ /* 0x000ea8000c1e9b00 */
[----:B------:R-:W2:Y:S04]  /*9890*/  LDG.E.CONSTANT R37, desc[UR12][R42.64] ;  /* 0x0000000c2a257981 */ /* 0x000ea8000c1e9900 */
[----:B------:R-:W2:Y:S01]  /*98a0*/  LDG.E.64.CONSTANT R30, desc[UR12][R34.64+0x10] ;  /* 0x0000100c221e7981 */ /* 0x000ea2000c1e9b00 */
[----:B------:R-:W-:-:S05]  /*98b0*/  IADD3.X R45, PT, PT, R43, R7, RZ, P0, !PT ;  /* 0x000000072b2d7210 */ /* 0x000fca00007fe4ff */
[----:B------:R-:W2:Y:S01]  /*98c0*/  LDG.E.CONSTANT R7, desc[UR12][R44.64] ;  /* 0x0000000c2c077981 */ /* 0x000ea2000c1e9900 */
[----:B------:R-:W-:-:S04]  /*98d0*/  UIADD3 UR4, UP3, UPT, UR4, 0x4, URZ ;  /* 0x0000000404047890 */ /* 0x000fc8000ff7e0ff */
[----:B------:R-:W-:Y:S01]  /*98e0*/  UIADD3.X UR5, UPT, UPT, URZ, UR5, URZ, UP3, !UPT ;  /* 0x00000005ff057290 */ /* 0x000fe20009ffe4ff */
[----:B---3--:R-:W-:Y:S01]  /*98f0*/  SHF.R.S32.HI R49, RZ, 0x1f, R47 ;  /* 0x0000001fff317819 */ /* 0x008fe2000001142f */
[-C--:B----4-:R-:W-:Y:S02]  /*9900*/  IMAD R0, R5, R47.reuse, RZ ;  /* 0x0000002f05007224 */ /* 0x090fe400078e02ff */
[----:B------:R-:W-:-:S04]  /*9910*/  IMAD.WIDE.U32 R22, R4, R47, R22 ;  /* 0x0000002f04167225 */ /* 0x000fc800078e0016 */
[----:B------:R-:W-:Y:S01]  /*9920*/  IMAD R49, R4, R49, R0 ;  /* 0x0000003104317224 */ /* 0x000fe200078e0200 */
[----:B--2---:R-:W-:Y:S01]  /*9930*/  SHF.R.S32.HI R5, RZ, 0x1f, R39 ;  /* 0x0000001fff057819 */ /* 0x004fe20000011427 */
[----:B------:R-:W-:-:S03]  /*9940*/  IMAD R0, R29, R39, RZ ;  /* 0x000000271d007224 */ /* 0x000fc600078e02ff */
        /* <DEDUP_REMOVED lines=14> */
.L_x_2682:
        /* <DEDUP_REMOVED lines=36> */
[----:B------:R-:W-:-:S04]  /*9c70*/  IMAD.WIDE.U32 R22, R4, R29, R22 ;  /* 0x0000001d04167225 */ /* 0x000fc800078e0016 */
[----:B------:R-:W-:-:S07]  /*9c80*/  IMAD.IADD R23, R23, 0x1, R7 ;  /* 0x0000000117177824 */ /* 0x000fce00078e0207 */
.L_x_2683:
[----:B------:R-:W-:Y:S05]  /*9c90*/  BRA.U UP2, `(.L_x_2681) ;  /* 0x0000000102507547 */ /* 0x000fea000b800000 */
        /* <DEDUP_REMOVED lines=11> */
[----:B-1----:R-:W-:-:S04]  /*9d50*/  LEA R24, P0, R4, UR14, 0x2 ;  /* 0x0000000e04187c11 */ /* 0x002fc8000f8010ff */
[----:B------:R-:W2:Y:S01]  /*9d60*/  LDG.E.64.CONSTANT R2, desc[UR12][R2.64] ;  /* 0x0000000c02027981 */ /* 0x000ea2000c1e9b00 */
[----:B------:R-:W-:-:S06]  /*9d70*/  LEA.HI.X R25, R4, UR15, R5, 0x2, P0 ;  /* 0x0000000f04197c11 */ /* 0x000fcc00080f1405 */
[----:B------:R-:W3:Y:S02]  /*9d80*/  LDG.E.CONSTANT R25, desc[UR12][R24.64] ;  /* 0x0000000c18197981 */ /* 0x000ee4000c1e9900 */
[----:B---3--:R-:W-:Y:S01]  /*9d90*/  SHF.R.S32.HI R5, RZ, 0x1f, R25 ;  /* 0x0000001fff057819 */ /* 0x008fe20000011419 */
[-C--:B--2---:R-:W-:Y:S02]  /*9da0*/  IMAD R0, R3, R25.reuse, RZ ;  /* 0x0000001903007224 */ /* 0x084fe400078e02ff */
[----:B------:R-:W-:-:S04]  /*9db0*/  IMAD.WIDE.U32 R22, R2, R25, R22 ;  /* 0x0000001902167225 */ /* 0x000fc800078e0016 */
[----:B------:R-:W-:-:S04]  /*9dc0*/  IMAD R5, R2, R5, R0 ;  /* 0x0000000502057224 */ /* 0x000fc800078e0200 */
[----:B------:R-:W-:-:S07]  /*9dd0*/  IMAD.IADD R23, R23, 0x1, R5 ;  /* 0x0000000117177824 */ /* 0x000fce00078e0205 */
.L_x_2681:
[----:B0----5:R-:W-:Y:S01]  /*9de0*/  IMAD R3, R17, UR16, RZ ;  /* 0x0000001011037c24 */ /* 0x021fe2000f8e02ff */
[----:B------:R-:W-:Y:S01]  /*9df0*/  CS2R R4, SRZ ;  /* 0x0000000000047805 */ /* 0x000fe2000001ff00 */
[C---:B------:R-:W-:Y:S01]  /*9e00*/  IMAD.WIDE.U32 R24, R16.reuse, UR16, RZ ;  /* 0x0000001010187c25 */ /* 0x040fe2000f8e00ff */
[----:B------:R-:W-:Y:S01]  /*9e10*/  UMOV UR4, URZ ;  /* 0x000000ff00047c82 */ /* 0x000fe20008000000 */
[----:B------:R-:W-:Y:S02]  /*9e20*/  UMOV UR5, URZ ;  /* 0x000000ff00057c82 */ /* 0x000fe40008000000 */
[----:B------:R-:W-:-:S05]  /*9e30*/  IMAD R3, R16, UR17, R3 ;  /* 0x0000001110037c24 */ /* 0x000fca000f8e0203 */
        /* <DEDUP_REMOVED lines=18> */
.L_x_2685:
        /* <DEDUP_REMOVED lines=9> */
[----:B------:R-:W5:Y:S04]  /*9ff0*/  LDG.E.64.CONSTANT R32, desc[UR12][R26.64+-0x10] ;  /* 0xfffff00c1a207981 */ /* 0x000f68000c1e9b00 */
[----:B------:R-:W5:Y:S01]  /*a000*/  LDG.E.CONSTANT R48, desc[UR12][R38.64] ;  /* 0x0000000c26307981 */ /* 0x000f62000c1e9900 */
[----:B------:R-:W-:-:S02]  /*a010*/  IADD3.X R43, PT, PT, R39, UR26, RZ, P0, !PT ;  /* 0x0000001a272b7c10 */ /* 0x000fc400087fe4ff */
[----:B------:R-:W-:Y:S01]  /*a020*/  IADD3 R46, P0, PT, R42, UR22, RZ ;  /* 0x000000162a2e7c10 */ /* 0x000fe2000ff1e0ff */
[----:B------:R-:W5:Y:S04]  /*a030*/  LDG.E.64.CONSTANT R34, desc[UR12][R26.64+-0x8] ;  /* 0xfffff80c1a227981 */ /* 0x000f68000c1e9b00 */
[----:B------:R0:W5:Y:S01]  /*a040*/  LDG.E.CONSTANT R53, desc[UR12][R42.64] ;  /* 0x0000000c2a357981 */ /* 0x000162000c1e9900 */
[----:B------:R-:W-:Y:S02]  /*a050*/  IADD3.X R47, PT, PT, R43, UR26, RZ, P0, !PT ;  /* 0x0000001a2b2f7c10 */ /* 0x000fe400087fe4ff */
[----:B------:R-:W-:Y:S01]  /*a060*/  IADD3 R44, P0, PT, R46, UR22, RZ ;  /* 0x000000162e2c7c10 */ /* 0x000fe2000ff1e0ff */
[----:B------:R-:W5:Y:S04]  /*a070*/  LDG.E.64.CONSTANT R36, desc[UR12][R26.64] ;  /* 0x0000000c1a247981 */ /* 0x000f68000c1e9b00 */
[----:B------:R-:W5:Y:S01]  /*a080*/  LDG.E.CONSTANT R51, desc[UR12][R46.64] ;  /* 0x0000000c2e337981 */ /* 0x000f62000c1e9900 */
[----:B------:R-:W-:-:S02]  /*a090*/  IADD3.X R45, PT, PT, R47, UR26, RZ, P0, !PT ;  /* 0x0000001a2f2d7c10 */ /* 0x000fc400087fe4ff */
[----:B------:R-:W-:Y:S01]  /*a0a0*/  IADD3 R40, P0, PT, R44, UR22, RZ ;  /* 0x000000162c287c10 */ /* 0x000fe2000ff1e0ff */
[----:B------:R-:W5:Y:S04]  /*a0b0*/  LDG.E.64.CONSTANT R38, desc[UR12][R26.64+0x8] ;  /* 0x0000080c1a267981 */ /* 0x000f68000c1e9b00 */
[----:B------:R-:W5:Y:S01]  /*a0c0*/  LDG.E.CONSTANT R49, desc[UR12][R44.64] ;  /* 0x0000000c2c317981 */ /* 0x000f62000c1e9900 */
[----:B------:R-:W-:Y:S02]  /*a0d0*/  IADD3.X R41, PT, PT, R45, UR26, RZ, P0, !PT ;  /* 0x0000001a2d297c10 */ /* 0x000fe400087fe4ff */
[----:B0-----:R-:W-:Y:S01]  /*a0e0*/  IADD3 R42, P0, PT, R40, UR22, RZ ;  /* 0x00000016282a7c10 */ /* 0x001fe2000ff1e0ff */
[----:B------:R-:W5:Y:S04]  /*a0f0*/  LDG.E.64.CONSTANT R46, desc[UR12][R26.64+0x18] ;  /* 0x0000180c1a2e7981 */ /* 0x000f68000c1e9b00 */
[----:B------:R-:W5:Y:S01]  /*a100*/  LDG.E.CONSTANT R7, desc[UR12][R40.64] ;  /* 0x0000000c28077981 */ /* 0x000f62000c1e9900 */
[----:B------:R-:W-:-:S03]  /*a110*/  IADD3.X R43, PT, PT, R41, UR26, RZ, P0, !PT ;  /* 0x0000001a292b7c10 */ /* 0x000fc600087fe4ff */
[----:B------:R0:W5:Y:S04]  /*a120*/  LDG.E.64.CONSTANT R44, desc[UR12][R26.64+0x10] ;  /* 0x0000100c1a2c7981 */ /* 0x000168000c1e9b00 */
[----:B------:R-:W5:Y:S01]  /*a130*/  LDG.E.CONSTANT R43, desc[UR12][R42.64] ;  /* 0x0000000c2a2b7981 */ /* 0x000f62000c1e9900 */
        /* <DEDUP_REMOVED lines=36> */
[----:B------:R-:W-:Y:S02]  /*a380*/  IMAD R0, R45, R7, RZ ;  /* 0x000000072d007224 */ /* 0x000fe400078e02ff */
[----:B------:R-:W-:Y:S02]  /*a390*/  IMAD.IADD R39, R39, 0x1, R29 ;  /* 0x0000000127277824 */ /* 0x000fe400078e021d */
[C---:B------:R-:W-:Y:S02]  /*a3a0*/  IMAD R29, R44.reuse, R5, R0 ;  /* 0x000000052c1d7224 */ /* 0x040fe400078e0200 */
[----:B------:R-:W-:Y:S01]  /*a3b0*/  IMAD.WIDE.U32 R44, R44, R7, R38 ;  /* 0x000000072c2c7225 */ /* 0x000fe200078e0026 */
[----:B------:R-:W-:-:S03]  /*a3c0*/  SHF.R.S32.HI R5, RZ, 0x1f, R43 ;  /* 0x0000001fff057819 */ /* 0x000fc6000001142b */
[----:B------:R-:W-:Y:S01]  /*a3d0*/  IMAD R0, R47, R43, RZ ;  /* 0x0000002b2f007224 */ /* 0x000fe200078e02ff */
[----:B------:R-:W-:Y:S02]  /*a3e0*/  IADD3 R45, PT, PT, R45, R29, RZ ;  /* 0x0000001d2d2d7210 */ /* 0x000fe40007ffe0ff */
[----:B------:R-:W-:Y:S01]  /*a3f0*/  MOV R29, UR24 ;  /* 0x00000018001d7c02 */ /* 0x000fe20008000f00 */
[C---:B------:R-:W-:Y:S02]  /*a400*/  IMAD R7, R46.reuse, R5, R0 ;  /* 0x000000052e077224 */ /* 0x040fe400078e0200 */
[----:B------:R-:W-:Y:S01]  /*a410*/  IMAD.WIDE.U32 R4, R46, R43, R44 ;  /* 0x0000002b2e047225 */ /* 0x000fe200078e002c */
[----:B------:R-:W-:-:S04]  /*a420*/  LEA R2, P0, R29, R2, 0x5 ;  /* 0x000000021d027211 */ /* 0x000fc800078028ff */
[----:B------:R-:W-:Y:S02]  /*a430*/  IADD3 R5, PT, PT, R5, R7, RZ ;  /* 0x0000000705057210 */ /* 0x000fe40007ffe0ff */
[----:B------:R-:W-:Y:S01]  /*a440*/  IADD3.X R3, PT, PT, R3, UR15, RZ, P0, !PT ;  /* 0x0000000f03037c10 */ /* 0x000fe200087fe4ff */
[----:B------:R-:W-:Y:S06]  /*a450*/  BRA.U UP2, `(.L_x_2685) ;  /* 0xfffffff902c07547 */ /* 0x000fec000b83ffff */
.L_x_2684:
        /* <DEDUP_REMOVED lines=19> */
[----:B-1----:R-:W-:-:S04]  /*a590*/  LEA R34, P0, R26, UR22, 0x2 ;  /* 0x000000161a227c11 */ /* 0x002fc8000f8010ff */
[----:B------:R-:W-:Y:S02]  /*a5a0*/  LEA.HI.X R35, R26, UR23, R7, 0x2, P0 ;  /* 0x000000171a237c11 */ /* 0x000fe400080f1407 */
[----:B------:R-:W-:Y:S01]  /*a5b0*/  IADD3 R7, PT, PT, R31, R29, RZ ;  /* 0x0000001d1f077210 */ /* 0x000fe20007ffe0ff */
[----:B------:R-:W2:Y:S01]  /*a5c0*/  LDG.E.64.CONSTANT R26, desc[UR12][R32.64] ;  /* 0x0000000c201a7981 */ /* 0x000ea2000c1e9b00 */
[----:B------:R-:W-:-:S03]  /*a5d0*/  IADD3 R40, P0, PT, R34, R30, RZ ;  /* 0x0000001e22287210 */ /* 0x000fc60007f1e0ff */
[----:B------:R-:W3:Y:S01]  /*a5e0*/  LDG.E.CONSTANT R47, desc[UR12][R34.64] ;  /* 0x0000000c222f7981 */ /* 0x000ee2000c1e9900 */
[----:B------:R-:W-:Y:S02]  /*a5f0*/  IADD3.X R41, PT, PT, R35, R7, RZ, P0, !PT ;  /* 0x0000000723297210 */ /* 0x000fe400007fe4ff */
[-C--:B------:R-:W-:Y:S01]  /*a600*/  IADD3 R42, P0, PT, R40, R30.reuse, RZ ;  /* 0x0000001e282a7210 */ /* 0x080fe20007f1e0ff */
[----:B------:R-:W4:Y:S04]  /*a610*/  LDG.E.64.CONSTANT R28, desc[UR12][R32.64+0x8] ;  /* 0x0000080c201c7981 */ /* 0x000f28000c1e9b00 */
[----:B------:R-:W5:Y:S01]  /*a620*/  LDG.E.CONSTANT R39, desc[UR12][R40.64] ;  /* 0x0000000c28277981 */ /* 0x000f62000c1e9900 */
[----:B------:R-:W-:Y:S01]  /*a630*/  IMAD.X R43, R41, 0x1, R7, P0 ;  /* 0x00000001292b7824 */ /* 0x000fe200000e0607 */
[----:B------:R-:W-:-:S02]  /*a640*/  IADD3 R44, P0, PT, R42, R30, RZ ;  /* 0x0000001e2a2c7210 */ /* 0x000fc40007f1e0ff */
[----:B------:R-:W4:Y:S04]  /*a650*/  LDG.E.64.CONSTANT R30, desc[UR12][R32.64+0x10] ;  /* 0x0000100c201e7981 */ /* 0x000f28000c1e9b00 */
[----:B------:R-:W4:Y:S01]  /*a660*/  LDG.E.CONSTANT R37, desc[UR12][R42.64] ;  /* 0x0000000c2a257981 */ /* 0x000f22000c1e9900 */
[----:B------:R-:W-:-:S03]  /*a670*/  IADD3.X R45, PT, PT, R43, R7, RZ, P0, !PT ;  /* 0x000000072b2d7210 */ /* 0x000fc600007fe4ff */
[----:B------:R-:W4:Y:S04]  /*a680*/  LDG.E.64.CONSTANT R34, desc[UR12][R32.64+0x18] ;  /* 0x0000180c20227981 */ /* 0x000f28000c1e9b00 */
[----:B------:R-:W4:Y:S01]  /*a690*/  LDG.E.CONSTANT R7, desc[UR12][R44.64] ;  /* 0x0000000c2c077981 */ /* 0x000f22000c1e9900 */
[----:B------:R-:W-:-:S04]  /*a6a0*/  UIADD3 UR4, UP3, UPT, UR4, 0x4, URZ ;  /* 0x0000000404047890 */ /* 0x000fc8000ff7e0ff */
[----:B------:R-:W-:Y:S01]  /*a6b0*/  UIADD3.X UR5, UPT, UPT, URZ, UR5, URZ, UP3, !UPT ;  /* 0x00000005ff057290 */ /* 0x000fe20009ffe4ff */
[----:B---3--:R-:W-:Y:S01]  /*a6c0*/  SHF.R.S32.HI R49, RZ, 0x1f, R47 ;  /* 0x0000001fff317819 */ /* 0x008fe2000001142f */
[-C--:B--2---:R-:W-:Y:S02]  /*a6d0*/  IMAD R0, R27, R47.reuse, RZ ;  /* 0x0000002f1b007224 */ /* 0x084fe400078e02ff */
        /* <DEDUP_REMOVED lines=18> */
.L_x_2687:
        /* <DEDUP_REMOVED lines=25> */
[----:B------:R-:W5:Y:S01]  /*a990*/  LDG.E.CONSTANT R29, desc[UR12][R28.64] ;  /* 0x0000000c1c1d7981 */ /* 0x000f62000c1e9900 */
[----:B------:R-:W-:-:S04]  /*a9a0*/  UIADD3 UR4, UP3, UPT, UR4, 0x2, URZ ;  /* 0x0000000204047890 */ /* 0x000fc8000ff7e0ff */
[----:B------:R-:W-:Y:S01]  /*a9b0*/  UIADD3.X UR5, UPT, UPT, URZ, UR5, URZ, UP3, !UPT ;  /* 0x00000005ff057290 */ /* 0x000fe20009ffe4ff */
[----:B----4-:R-:W-:Y:S01]  /*a9c0*/  SHF.R.S32.HI R37, RZ, 0x1f, R7 ;  /* 0x0000001fff257819 */ /* 0x010fe20000011407 */
[-C--:B--2---:R-:W-:Y:S02]  /*a9d0*/  IMAD R0, R33, R7.reuse, RZ ;  /* 0x0000000721007224 */ /* 0x084fe400078e02ff */
[----:B------:R-:W-:-:S04]  /*a9e0*/  IMAD.WIDE.U32 R4, R32, R7, R4 ;  /* 0x0000000720047225 */ /* 0x000fc800078e0004 */
[----:B------:R-:W-:Y:S01]  /*a9f0*/  IMAD R37, R32, R37, R0 ;  /* 0x0000002520257224 */ /* 0x000fe200078e0200 */
[----:B-----5:R-:W-:Y:S01]  /*aa00*/  SHF.R.S32.HI R7, RZ, 0x1f, R29 ;  /* 0x0000001fff077819 */ /* 0x020fe2000001141d */
[----:B---3--:R-:W-:-:S03]  /*aa10*/  IMAD R0, R27, R29, RZ ;  /* 0x0000001d1b007224 */ /* 0x008fc600078e02ff */
[----:B------:R-:W-:Y:S01]  /*aa20*/  IADD3 R5, PT, PT, R5, R37, RZ ;  /* 0x0000002505057210 */ /* 0x000fe20007ffe0ff */
[C---:B------:R-:W-:Y:S02]  /*aa30*/  IMAD R7, R26.reuse, R7, R0 ;  /* 0x000000071a077224 */ /* 0x040fe400078e0200 */
[----:B------:R-:W-:-:S04]  /*aa40*/  IMAD.WIDE.U32 R4, R26, R29, R4 ;  /* 0x0000001d1a047225 */ /* 0x000fc800078e0004 */
[----:B------:R-:W-:-:S07]  /*aa50*/  IMAD.IADD R5, R5, 0x1, R7 ;  /* 0x0000000105057824 */ /* 0x000fce00078e0207 */
.L_x_2688:
        /* <DEDUP_REMOVED lines=8> */
[----:B------:R-:W-:-:S03]  /*aae0*/  IMAD.U32 R2, RZ, RZ, UR11 ;  /* 0x0000000bff027e24 */ /* 0x000fc6000f8e00ff */
[----:B------:R-:W-:Y:S02]  /*aaf0*/  IADD3 R7, PT, PT, R17, R7, RZ ;  /* 0x0000000711077210 */ /* 0x000fe40007ffe0ff */
[----:B------:R-:W-:Y:S02]  /*ab00*/  MOV R3, UR4 ;  /* 0x0000000400037c02 */ /* 0x000fe40008000f00 */
[----:B-1----:R-:W-:-:S04]  /*ab10*/  LEA R24, P0, R16, UR14, 0x2 ;  /* 0x0000000e10187c11 */ /* 0x002fc8000f8010ff */
[----:B------:R-:W-:Y:S01]  /*ab20*/  LEA.HI.X R25, R16, UR15, R7, 0x2, P0 ;  /* 0x0000000f10197c11 */ /* 0x000fe200080f1407 */
[----:B------:R-:W2:Y:S05]  /*ab30*/  LDG.E.64.CONSTANT R2, desc[UR12][R2.64] ;  /* 0x0000000c02027981 */ /* 0x000eaa000c1e9b00 */
[----:B------:R-:W3:Y:S02]  /*ab40*/  LDG.E.CONSTANT R25, desc[UR12][R24.64] ;  /* 0x0000000c18197981 */ /* 0x000ee4000c1e9900 */
[----:B---3--:R-:W-:Y:S01]  /*ab50*/  SHF.R.S32.HI R7, RZ, 0x1f, R25 ;  /* 0x0000001fff077819 */ /* 0x008fe20000011419 */
[-C--:B--2---:R-:W-:Y:S02]  /*ab60*/  IMAD R0, R3, R25.reuse, RZ ;  /* 0x0000001903007224 */ /* 0x084fe400078e02ff */
[----:B------:R-:W-:-:S04]  /*ab70*/  IMAD.WIDE.U32 R4, R2, R25, R4 ;  /* 0x0000001902047225 */ /* 0x000fc800078e0004 */
[----:B------:R-:W-:-:S05]  /*ab80*/  IMAD R7, R2, R7, R0 ;  /* 0x0000000702077224 */ /* 0x000fca00078e0200 */
[----:B------:R-:W-:-:S07]  /*ab90*/  IADD3 R5, PT, PT, R5, R7, RZ ;  /* 0x0000000705057210 */ /* 0x000fce0007ffe0ff */
.L_x_2686:
[----:B0-----:R-:W-:Y:S01]  /*aba0*/  IMAD R3, R19, UR16, RZ ;  /* 0x0000001013037c24 */ /* 0x001fe2000f8e02ff */
[----:B------:R-:W-:Y:S01]  /*abb0*/  UMOV UR4, URZ ;  /* 0x000000ff00047c82 */ /* 0x000fe20008000000 */
[----:B------:R-:W-:Y:S01]  /*abc0*/  IMAD.WIDE.U32 R16, R18, UR16, RZ ;  /* 0x0000001012107c25 */ /* 0x000fe2000f8e00ff */
[----:B------:R-:W-:-:S03]  /*abd0*/  UMOV UR5, URZ ;  /* 0x000000ff00057c82 */ /* 0x000fc60008000000 */
[----:B------:R-:W-:Y:S01]  /*abe0*/  IMAD R3, R18, UR17, R3 ;  /* 0x0000001112037c24 */ /* 0x000fe2000f8e0203 */
[----:B------:R-:W-:-:S03]  /*abf0*/  CS2R R18, SRZ ;  /* 0x0000000000127805 */ /* 0x000fc6000001ff00 */
[----:B------:R-:W-:Y:S01]  /*ac00*/  IMAD.IADD R25, R17, 0x1, R3 ;  /* 0x0000000111197824 */ /* 0x000fe200078e0203 */
        /* <DEDUP_REMOVED lines=11> */
[----:B------:R-:W-:Y:S01]  /*acc0*/  MOV R27, UR14 ;  /* 0x0000000e001b7c02 */ /* 0x000fe20008000f00 */
[----:B------:R-:W-:Y:S01]  /*acd0*/  UMOV UR14, UR5 ;  /* 0x00000005000e7c82 */ /* 0x000fe20008000000 */
[----:B------:R-:W-:Y:S01]  /*ace0*/  LEA.HI.X R3, R16, UR23, R25, 0x2, P0 ;  /* 0x0000001710037c11 */ /* 0x000fe200080f1419 */
[----:B-1----:R-:W-:Y:S02]  /*acf0*/  USHF.L.U64.HI UR26, UR24, 0x2, UR25 ;  /* 0x00000002181a7899 */ /* 0x002fe40008010219 */
[----:B------:R-:W-:Y:S02]  /*ad00*/  USHF.L.U32 UR22, UR24, 0x2, URZ ;  /* 0x0000000218167899 */ /* 0x000fe400080006ff */
[----:B------:R-:W-:-:S12]  /*ad10*/  USHF.L.U64.HI UR15, UR24, 0x5, UR25 ;  /* 0x00000005180f7899 */ /* 0x000fd80008010219 */
.L_x_2690:
        /* <DEDUP_REMOVED lines=19> */
[----:B------:R-:W-:-:S03]  /*ae50*/  IADD3.X R45, PT, PT, R47, UR26, RZ, P0, !PT ;  /* 0x0000001a2f2d7c10 */ /* 0x000fc600087fe4ff */
[----:B------:R-:W5:Y:S01]  /*ae60*/  LDG.E.64.CONSTANT R38, desc[UR12][R26.64+0x8] ;  /* 0x0000080c1a267981 */ /* 0x000f62000c1e9b00 */
[----:B------:R-:W-:-:S03]  /*ae70*/  IADD3 R40, P0, PT, R44, UR22, RZ ;  /* 0x000000162c287c10 */ /* 0x000fc6000ff1e0ff */
        /* <DEDUP_REMOVED lines=12> */
[----:B0-----:R-:W-:-:S04]  /*af40*/  IADD3 R26, P1, PT, R26, 0x40, RZ ;  /* 0x000000401a1a7810 */ /* 0x001fc80007f3e0ff */
[----:B------:R-:W-:Y:S02]  /*af50*/  IADD3.X R27, PT, PT, RZ, R27, RZ, P1, !PT ;  /* 0x0000001bff1b7210 */ /* 0x000fe40000ffe4ff */
        /* <DEDUP_REMOVED lines=34> */
[----:B------:R-:W-:Y:S02]  /*b180*/  SHF.R.S32.HI R7, RZ, 0x1f, R43 ;  /* 0x0000001fff077819 */ /* 0x000fe4000001142b */
[----:B------:R-:W-:Y:S01]  /*b190*/  MOV R29, UR24 ;  /* 0x00000018001d7c02 */ /* 0x000fe20008000f00 */
[----:B------:R-:W-:Y:S02]  /*b1a0*/  IMAD R0, R47, R43, RZ ;  /* 0x0000002b2f007224 */ /* 0x000fe400078e02ff */
[----:B------:R-:W-:Y:S01]  /*b1b0*/  IMAD.IADD R45, R45, 0x1, R19 ;  /* 0x000000012d2d7824 */ /* 0x000fe200078e0213 */
[----:B------:R-:W-:Y:S01]  /*b1c0*/  LEA R2, P0, R29, R2, 0x5 ;  /* 0x000000021d027211 */ /* 0x000fe200078028ff */
[----:B------:R-:W-:-:S02]  /*b1d0*/  IMAD R7, R46, R7, R0 ;  /* 0x000000072e077224 */ /* 0x000fc400078e0200 */
[----:B------:R-:W-:Y:S01]  /*b1e0*/  IMAD.WIDE.U32 R18, R46, R43, R44 ;  /* 0x0000002b2e127225 */ /* 0x000fe200078e002c */
[----:B------:R-:W-:-:S03]  /*b1f0*/  IADD3.X R3, PT, PT, R3, UR15, RZ, P0, !PT ;  /* 0x0000000f03037c10 */ /* 0x000fc600087fe4ff */
[----:B------:R-:W-:Y:S01]  /*b200*/  IMAD.IADD R19, R19, 0x1, R7 ;  /* 0x0000000113137824 */ /* 0x000fe200078e0207 */
[----:B------:R-:W-:Y:S06]  /*b210*/  BRA.U UP2, `(.L_x_2690) ;  /* 0xfffffff902c07547 */ /* 0x000fec000b83ffff */
.L_x_2689:
        /* <DEDUP_REMOVED lines=19> */
[----:B-1----:R-:W-:-:S04]  /*b350*/  LEA R34, P0, R26, UR22, 0x2 ;  /* 0x000000161a227c11 */ /* 0x002fc8000f8010ff */
[----:B------:R-:W-:Y:S01]  /*b360*/  LEA.HI.X R35, R26, UR23, R7, 0x2, P0 ;  /* 0x000000171a237c11 */ /* 0x000fe200080f1407 */
[----:B------:R-:W-:Y:S01]  /*b370*/  IMAD.IADD R7, R33, 0x1, R29 ;  /* 0x0000000121077824 */ /* 0x000fe200078e021d */
[-C--:B------:R-:W-:Y:S01]  /*b380*/  IADD3 R42, P0, PT, R34, R32.reuse, RZ ;  /* 0x00000020222a7210 */ /* 0x080fe20007f1e0ff */
[----:B------:R-:W2:Y:S04]  /*b390*/  LDG.E.64.CONSTANT R28, desc[UR12][R30.64] ;  /* 0x0000000c1e1c7981 */ /* 0x000ea8000c1e9b00 */
[----:B------:R-:W3:Y:S01]  /*b3a0*/  LDG.E.CONSTANT R47, desc[UR12][R34.64] ;  /* 0x0000000c222f7981 */ /* 0x000ee2000c1e9900 */
[-C--:B------:R-:W-:Y:S02]  /*b3b0*/  IADD3.X R43, PT, PT, R35, R7.reuse, RZ, P0, !PT ;  /* 0x00000007232b7210 */ /* 0x080fe400007fe4ff */
[----:B------:R-:W-:Y:S01]  /*b3c0*/  IADD3 R40, P0, PT, R42, R32, RZ ;  /* 0x000000202a287210 */ /* 0x000fe20007f1e0ff */
[----:B------:R-:W4:Y:S04]  /*b3d0*/  LDG.E.64.CONSTANT R26, desc[UR12][R30.64+0x8] ;  /* 0x0000080c1e1a7981 */ /* 0x000f28000c1e9b00 */
[----:B------:R-:W5:Y:S01]  /*b3e0*/  LDG.E.CONSTANT R39, desc[UR12][R42.64] ;  /* 0x0000000c2a277981 */ /* 0x000f62000c1e9900 */
[----:B------:R-:W-:-:S02]  /*b3f0*/  IADD3.X R41, PT, PT, R43, R7, RZ, P0, !PT ;  /* 0x000000072b297210 */ /* 0x000fc400007fe4ff */
[----:B------:R-:W-:Y:S01]  /*b400*/  IADD3 R44, P0, PT, R40, R32, RZ ;  /* 0x00000020282c7210 */ /* 0x000fe20007f1e0ff */
[----:B------:R-:W4:Y:S04]  /*b410*/  LDG.E.64.CONSTANT R34, desc[UR12][R30.64+0x18] ;  /* 0x0000180c1e227981 */ /* 0x000f28000c1e9b00 */
[----:B------:R-:W4:Y:S01]  /*b420*/  LDG.E.CONSTANT R37, desc[UR12][R40.64] ;  /* 0x0000000c28257981 */ /* 0x000f22000c1e9900 */
[----:B------:R-:W-:-:S03]  /*b430*/  IMAD.X R45, R41, 0x1, R7, P0 ;  /* 0x00000001292d7824 */ /* 0x000fc600000e0607 */
        /* <DEDUP_REMOVED lines=24> */
.L_x_2692:
        /* <DEDUP_REMOVED lines=18> */
[----:B-1----:R-:W-:-:S04]  /*b6e0*/  LEA R34, P0, R26, UR22, 0x2 ;  /* 0x000000161a227c11 */ /* 0x002fc8000f8010ff */
        /* <DEDUP_REMOVED lines=17> */
[----:B------:R-:W-:-:S05]  /*b800*/  IMAD.WIDE.U32 R18, R26, R31, R18 ;  /* 0x0000001f1a127225 */ /* 0x000fca00078e0012 */
[----:B------:R-:W-:-:S07]  /*b810*/  IADD3 R19, PT, PT, R19, R7, RZ ;  /* 0x0000000713137210 */ /* 0x000fce0007ffe0ff */
.L_x_2693:
[----:B------:R-:W-:Y:S05]  /*b820*/  BRA.U UP2, `(.L_x_2691) ;  /* 0x00000001024c7547 */ /* 0x000fea000b800000 */
[----:B------:R-:W1:Y:S01]  /*b830*/  LDCU.64 UR14, c[0x0][0x388] ;  /* 0x00007100ff0e77ac */ /* 0x000e620008000a00 */
        /* <DEDUP_REMOVED lines=9> */
[----:B-1----:R-:W-:-:S05]  /*b8d0*/  LEA R24, P0, R16, UR14, 0x2 ;  /* 0x0000000e10187c11 */ /* 0x002fca000f8010ff */
[----:B------:R-:W2:Y:S01]  /*b8e0*/  LDG.E.64.CONSTANT R2, desc[UR12][R2.64] ;  /* 0x0000000c02027981 */ /* 0x000ea2000c1e9b00 */
[----:B------:R-:W-:-:S06]  /*b8f0*/  LEA.HI.X R25, R16, UR15, R7, 0x2, P0 ;  /* 0x0000000f10197c11 */ /* 0x000fcc00080f1407 */
[----:B------:R-:W3:Y:S02]  /*b900*/  LDG.E.CONSTANT R25, desc[UR12][R24.64] ;  /* 0x0000000c18197981 */ /* 0x000ee4000c1e9900 */
[----:B---3--:R-:W-:Y:S01]  /*b910*/  SHF.R.S32.HI R7, RZ, 0x1f, R25 ;  /* 0x0000001fff077819 */ /* 0x008fe20000011419 */
[-C--:B--2---:R-:W-:Y:S02]  /*b920*/  IMAD R0, R3, R25.reuse, RZ ;  /* 0x0000001903007224 */ /* 0x084fe400078e02ff */
[----:B------:R-:W-:-:S04]  /*b930*/  IMAD.WIDE.U32 R18, R2, R25, R18 ;  /* 0x0000001902127225 */ /* 0x000fc800078e0012 */
[----:B------:R-:W-:-:S05]  /*b940*/  IMAD R7, R2, R7, R0 ;  /* 0x0000000702077224 */ /* 0x000fca00078e0200 */
[----:B------:R-:W-:-:S07]  /*b950*/  IADD3 R19, PT, PT, R19, R7, RZ ;  /* 0x0000000713137210 */ /* 0x000fce0007ffe0ff */
.L_x_2691:
[----:B0-----:R-:W-:Y:S01]  /*b960*/  IMAD R3, R13, UR16, RZ ;  /* 0x000000100d037c24 */ /* 0x001fe2000f8e02ff */
[----:B------:R-:W-:Y:S01]  /*b970*/  UMOV UR4, URZ ;  /* 0x000000ff00047c82 */ /* 0x000fe20008000000 */
[----:B------:R-:W-:Y:S01]  /*b980*/  IMAD.WIDE.U32 R16, R12, UR16, RZ ;  /* 0x000000100c107c25 */ /* 0x000fe2000f8e00ff */
[----:B------:R-:W-:-:S03]  /*b990*/  UMOV UR5, URZ ;  /* 0x000000ff00057c82 */ /* 0x000fc60008000000 */
[----:B------:R-:W-:Y:S01]  /*b9a0*/  IMAD R13, R12, UR17, R3 ;  /* 0x000000110c0d7c24 */ /* 0x000fe2000f8e0203 */
[----:B------:R-:W-:-:S04]  /*b9b0*/  CS2R R2, SRZ ;  /* 0x0000000000027805 */ /* 0x000fc8000001ff00 */
        /* <DEDUP_REMOVED lines=9> */
[----:B------:R-:W-:-:S02]  /*ba50*/  IMAD.U32 R24, RZ, RZ, UR11 ;  /* 0x0000000bff187e24 */ /* 0x000fc4000f8e00ff */
        /* <DEDUP_REMOVED lines=8> */
.L_x_2695:
[----:B------:R-:W-:Y:S01]  /*bae0*/  MOV R32, R0 ;  /* 0x0000000000207202 */ /* 0x000fe20000000f00 */
[----:B------:R-:W-:Y:S01]  /*baf0*/  IMAD.MOV.U32 R33, RZ, RZ, R7 ;  /* 0x000000ffff217224 */ /* 0x000fe200078e0007 */
[----:B------:R-:W2:Y:S01]  /*bb00*/  LDG.E.64.CONSTANT R26, desc[UR12][R24.64+-0x20] ;  /* 0xffffe00c181a7981 */ /* 0x000ea2000c1e9b00 */
[----:B------:R-:W-:-:S03]  /*bb10*/  IADD3 R34, P0, PT, R0, UR22, RZ ;  /* 0x0000001600227c10 */ /* 0x000fc6000ff1e0ff */
[----:B------:R-:W3:Y:S01]  /*bb20*/  LDG.E.CONSTANT R50, desc[UR12][R32.64] ;  /* 0x0000000c20327981 */ /* 0x000ee2000c1e9900 */
        /* <DEDUP_REMOVED lines=33> */
[----:B---3--:R-:W-:Y:S01]  /*bd40*/  SHF.R.S32.HI R52, RZ, 0x1f, R50 ;  /* 0x0000001fff347819 */ /* 0x008fe20000011432 */
[-C--:B--2---:R-:W-:Y:S02]  /*bd50*/  IMAD R27, R27, R50.reuse, RZ ;  /* 0x000000321b1b7224 */ /* 0x084fe400078e02ff */
        /* <DEDUP_REMOVED lines=42> */
.L_x_2694:
        /* <DEDUP_REMOVED lines=58> */
.L_x_2697:
        /* <DEDUP_REMOVED lines=38> */
.L_x_2698:
        /* <DEDUP_REMOVED lines=20> */
.L_x_2696:
[----:B------:R-:W-:Y:S01]  /*c740*/  IMAD R7, R15, UR16, RZ ;  /* 0x000000100f077c24 */ /* 0x000fe2000f8e02ff */
[----:B------:R-:W-:Y:S01]  /*c750*/  CS2R R42, SRZ ;  /* 0x00000000002a7805 */ /* 0x000fe2000001ff00 */
[C---:B------:R-:W-:Y:S01]  /*c760*/  IMAD.WIDE.U32 R12, R14.reuse, UR16, RZ ;  /* 0x000000100e0c7c25 */ /* 0x040fe2000f8e00ff */
[----:B------:R-:W-:Y:S01]  /*c770*/  UMOV UR4, URZ ;  /* 0x000000ff00047c82 */ /* 0x000fe20008000000 */
[----:B------:R-:W-:Y:S02]  /*c780*/  UMOV UR5, URZ ;  /* 0x000000ff00057c82 */ /* 0x000fe40008000000 */
[----:B------:R-:W-:-:S04]  /*c790*/  IMAD R7, R14, UR17, R7 ;  /* 0x000000110e077c24 */ /* 0x000fc8000f8e0207 */
[----:B------:R-:W-:Y:S01]  /*c7a0*/  IMAD.IADD R15, R13, 0x1, R7 ;  /* 0x000000010d0f7824 */ /* 0x000fe200078e0207 */
[----:B------:R-:W-:Y:S06]  /*c7b0*/  BRA.U !UP0, `(.L_x_2699) ;  /* 0x0000000508887547 */ /* 0x000fec000b800000 */
[----:B------:R-:W1:Y:S01]  /*c7c0*/  LDCU.64 UR22, c[0x0][0x388] ;  /* 0x00007100ff1677ac */ /* 0x000e620008000a00 */
[----:B------:R-:W-:Y:S01]  /*c7d0*/  CS2R R42, SRZ ;  /* 0x00000000002a7805 */ /* 0x000fe2000001ff00 */
[----:B------:R-:W2:Y:S01]  /*c7e0*/  LDCU.64 UR24, c[0x0][0x3a8] ;  /* 0x00007500ff1877ac */ /* 0x000ea20008000a00 */
[----:B------:R-:W-:Y:S02]  /*c7f0*/  UIADD3 UR11, UP2, UPT, UR8, 0x20, URZ ;  /* 0x00000020080b7890 */ /* 0x000fe4000ff5e0ff */
[----:B------:R-:W-:Y:S02]  /*c800*/  ULOP3.LUT UR4, UR6, 0xfffffff8, URZ, 0xc0, !UPT ;  /* 0xfffffff806047892 */ /* 0x000fe4000f8ec0ff */
[----:B------:R-:W-:Y:S02]  /*c810*/  ULOP3.LUT UR5, UR7, 0x7fffffff, URZ, 0xc0, !UPT ;  /* 0x7fffffff07057892 */ /* 0x000fe4000f8ec0ff */
[----:B------:R-:W-:Y:S01]  /*c820*/  UIADD3.X UR14, UPT, UPT, URZ, UR9, URZ, UP2, !UPT ;  /* 0x00000009ff0e7290 */ /* 0x000fe200097fe4ff */
[----:B------:R-:W-:-:S02]  /*c830*/  MOV R16, UR11 ;  /* 0x0000000b00107c02 */ /* 0x000fc40008000f00 */
[----:B------:R-:W-:Y:S01]  /*c840*/  UMOV UR11, UR4 ;  /* 0x00000004000b7c82 */ /* 0x000fe20008000000 */
[C---:B-1----:R-:W-:Y:S02]  /*c850*/  LEA R0, P0, R12.reuse, UR22, 0x2 ;  /* 0x000000160c007c11 */ /* 0x042fe4000f8010ff */
[----:B------:R-:W-:Y:S01]  /*c860*/  MOV R17, UR14 ;  /* 0x0000000e00117c02 */ /* 0x000fe20008000f00 */
[----:B------:R-:W-:Y:S01]  /*c870*/  UMOV UR14, UR5 ;  /* 0x00000005000e7c82 */ /* 0x000fe20008000000 */
[----:B------:R-:W-:Y:S01]  /*c880*/  LEA.HI.X R7, R12, UR23, R15, 0x2, P0 ;  /* 0x000000170c077c11 */ /* 0x000fe200080f140f */
[----:B--2---:R-:W-:Y:S02]  /*c890*/  USHF.L.U64.HI UR26, UR24, 0x2, UR25 ;  /* 0x00000002181a7899 */ /* 0x004fe40008010219 */
[----:B------:R-:W-:Y:S02]  /*c8a0*/  USHF.L.U32 UR22, UR24, 0x2, URZ ;  /* 0x0000000218167899 */ /* 0x000fe400080006ff */
[----:B------:R-:W-:-:S12]  /*c8b0*/  USHF.L.U64.HI UR15, UR24, 0x5, UR25 ;  /* 0x00000005180f7899 */ /* 0x000fd80008010219 */
.L_x_2700:
[----:B------:R-:W-:Y:S01]  /*c8c0*/  IMAD.MOV.U32 R28, RZ, RZ, R0 ;  /* 0x000000ffff1c7224 */ /* 0x000fe200078e0000 */
[----:B------:R-:W-:Y:S01]  /*c8d0*/  MOV R29, R7 ;  /* 0x00000007001d7202 */ /* 0x000fe20000000f00 */
[----:B------:R-:W2:Y:S01]  /*c8e0*/  LDG.E.64.CONSTANT R40, desc[UR12][R16.64+-0x20] ;  /* 0xffffe00c10287981 */ /* 0x000ea2000c1e9b00 */
[----:B------:R-:W-:-:S03]  /*c8f0*/  IADD3 R30, P0, PT, R0, UR22, RZ ;  /* 0x00000016001e7c10 */ /* 0x000fc6000ff1e0ff */
[----:B------:R-:W3:Y:S01]  /*c900*/  LDG.E.CONSTANT R50, desc[UR12][R28.64] ;  /* 0x0000000c1c327981 */ /* 0x000ee2000c1e9900 */
[----:B------:R-:W-:Y:S02]  /*c910*/  IADD3.X R31, PT, PT, R7, UR26, RZ, P0, !PT ;  /* 0x0000001a071f7c10 */ /* 0x000fe400087fe4ff */
[----:B------:R-:W-:Y:S01]  /*c920*/  IADD3 R32, P0, PT, R30, UR22, RZ ;  /* 0x000000161e207c10 */ /* 0x000fe2000ff1e0ff */
[----:B0-----:R-:W4:Y:S04]  /*c930*/  LDG.E.64.CONSTANT R24, desc[UR12][R16.64+-0x18] ;  /* 0xffffe80c10187981 */ /* 0x001f28000c1e9b00 */
[----:B------:R-:W5:Y:S01]  /*c940*/  LDG.E.CONSTANT R47, desc[UR12][R30.64] ;  /* 0x0000000c1e2f7981 */ /* 0x000f62000c1e9900 */
        /* <DEDUP_REMOVED lines=15> */
[----:B------:R-:W4:Y:S01]  /*ca40*/  LDG.E.CONSTANT R51, desc[UR12][R38.64] ;  /* 0x0000000c26337981 */ /* 0x000f22000c1e9900 */
[----:B------:R-:W-:Y:S02]  /*ca50*/  IADD3.X R35, PT, PT, R39, UR26, RZ, P0, !PT ;  /* 0x0000001a27237c10 */ /* 0x000fe400087fe4ff */
[----:B0-----:R-:W-:Y:S01]  /*ca60*/  IADD3 R36, P0, PT, R34, UR22, RZ ;  /* 0x0000001622247c10 */ /* 0x001fe2000ff1e0ff */
        /* <DEDUP_REMOVED lines=9> */
[----:B0-----:R-:W-:-:S04]  /*cb00*/  IADD3 R16, P1, PT, R16, 0x40, RZ ;  /* 0x0000004010107810 */ /* 0x001fc80007f3e0ff */
[----:B------:R-:W-:Y:S02]  /*cb10*/  IADD3.X R17, PT, PT, RZ, R17, RZ, P1, !PT ;  /* 0x00000011ff117210 */ /* 0x000fe40000ffe4ff */
        /* <DEDUP_REMOVED lines=36> */
[----:B------:R-:W-:Y:S01]  /*cd60*/  IADD3 R39, PT, PT, R39, R27, RZ ;  /* 0x0000001b27277210 */ /* 0x000fe20007ffe0ff */
[----:B------:R-:W-:Y:S02]  /*cd70*/  IMAD.U32 R27, RZ, RZ, UR24 ;  /* 0x00000018ff1b7e24 */ /* 0x000fe4000f8e00ff */
[C---:B------:R-:W-:Y:S02]  /*cd80*/  IMAD R25, R44.reuse, R25, R24 ;  /* 0x000000192c197224 */ /* 0x040fe400078e0218 */
[----:B------:R-:W-:Y:S01]  /*cd90*/  IMAD.WIDE.U32 R42, R44, R37, R38 ;  /* 0x000000252c2a7225 */ /* 0x000fe200078e0026 */
[----:B------:R-:W-:-:S04]  /*cda0*/  LEA R0, P0, R27, R0, 0x5 ;  /* 0x000000001b007211 */ /* 0x000fc800078028ff */
[----:B------:R-:W-:Y:S02]  /*cdb0*/  IADD3 R43, PT, PT, R43, R25, RZ ;  /* 0x000000192b2b7210 */ /* 0x000fe40007ffe0ff */
[----:B------:R-:W-:Y:S01]  /*cdc0*/  IADD3.X R7, PT, PT, R7, UR15, RZ, P0, !PT ;  /* 0x0000000f07077c10 */ /* 0x000fe200087fe4ff */
[----:B------:R-:W-:Y:S06]  /*cdd0*/  BRA.U UP2, `(.L_x_2700) ;  /* 0xfffffff902b87547 */ /* 0x000fec000b83ffff */
.L_x_2699:
        /* <DEDUP_REMOVED lines=8> */
[C---:B-1----:R-:W-:Y:S01]  /*ce60*/  IMAD R0, R16.reuse, UR5, RZ ;  /* 0x0000000510007c24 */ /* 0x042fe2000f8e02ff */
[C---:B------:R-:W-:Y:S01]  /*ce70*/  SHF.L.U32 R27, R17.reuse, 0x2, RZ ;  /* 0x00000002111b7819 */ /* 0x040fe200000006ff */
[----:B------:R-:W-:Y:S01]  /*ce80*/  IMAD.MOV.U32 R14, RZ, RZ, R12 ;  /* 0x000000ffff0e7224 */ /* 0x000fe200078e000c */
[----:B------:R-:W-:Y:S02]  /*ce90*/  ULEA UR11, UP3, UR4, UR8, 0x3 ;  /* 0x00000008040b7291 */ /* 0x000fe4000f8618ff */
[----:B------:R-:W-:Y:S02]  /*cea0*/  IMAD R7, R17, UR4, R0 ;  /* 0x0000000411077c24 */ /* 0x000fe4000f8e0200 */
[----:B0-----:R-:W-:Y:S01]  /*ceb0*/  IMAD.WIDE.U32 R24, R16, UR4, R14 ;  /* 0x0000000410187c25 */ /* 0x001fe2000f8e000e */
[----:B------:R-:W-:-:S03]  /*cec0*/  ULEA.HI.X UR14, UR4, UR9, UR5, 0x3, UP3 ;  /* 0x00000009040e7291 */ /* 0x000fc600098f1c05 */
[----:B------:R-:W-:Y:S01]  /*ced0*/  IMAD.WIDE.U32 R30, R16, 0x4, RZ ;  /* 0x00000004101e7825 */ /* 0x000fe200078e00ff */
[----:B------:R-:W-:Y:S02]  /*cee0*/  IADD3 R7, PT, PT, R25, R7, RZ ;  /* 0x0000000719077210 */ /* 0x000fe40007ffe0ff */
[----:B------:R-:W-:Y:S01]  /*cef0*/  MOV R29, UR14 ;  /* 0x0000000e001d7c02 */ /* 0x000fe20008000f00 */
[----:B------:R-:W-:Y:S01]  /*cf00*/  IMAD.U32 R28, RZ, RZ, UR11 ;  /* 0x0000000bff1c7e24 */ /* 0x000fe2000f8e00ff */
[----:B------:R-:W-:Y:S02]  /*cf10*/  IADD3 R37, PT, PT, R31, R27, RZ ;  /* 0x0000001b1f257210 */ /* 0x000fe40007ffe0ff */
[C---:B--2---:R-:W-:Y:S02]  /*cf20*/  LEA R34, P0, R24.reuse, UR22, 0x2 ;  /* 0x0000001618227c11 */ /* 0x044fe4000f8010ff */
[----:B------:R-:W2:Y:S02]  /*cf30*/  LDG.E.64.CONSTANT R26, desc[UR12][R28.64] ;  /* 0x0000000c1c1a7981 */ /* 0x000ea4000c1e9b00 */
[----:B------:R-:W-:-:S02]  /*cf40*/  LEA.HI.X R35, R24, UR23, R7, 0x2, P0 ;  /* 0x0000001718237c11 */ /* 0x000fc400080f1407 */
[-C--:B------:R-:W-:Y:S01]  /*cf50*/  IADD3 R40, P0, PT, R34, R30.reuse, RZ ;  /* 0x0000001e22287210 */ /* 0x080fe20007f1e0ff */
[----:B------:R-:W3:Y:S04]  /*cf60*/  LDG.E.64.CONSTANT R24, desc[UR12][R28.64+0x8] ;  /* 0x0000080c1c187981 */ /* 0x000ee8000c1e9b00 */
[----:B------:R-:W4:Y:S01]  /*cf70*/  LDG.E.CONSTANT R45, desc[UR12][R34.64] ;  /* 0x0000000c222d7981 */ /* 0x000f22000c1e9900 */
[----:B------:R-:W-:Y:S01]  /*cf80*/  IMAD.X R41, R35, 0x1, R37, P0 ;  /* 0x0000000123297824 */ /* 0x000fe200000e0625 */
[----:B------:R-:W-:-:S04]  /*cf90*/  IADD3 R32, P0, PT, R40, R30, RZ ;  /* 0x0000001e28207210 */ /* 0x000fc80007f1e0ff */
[----:B------:R-:W5:Y:S01]  /*cfa0*/  LDG.E.CONSTANT R39, desc[UR12][R40.64] ;  /* 0x0000000c28277981 */ /* 0x000f62000c1e9900 */
[-C--:B------:R-:W-:Y:S02]  /*cfb0*/  IADD3.X R33, PT, PT, R41, R37.reuse, RZ, P0, !PT ;  /* 0x0000002529217210 */ /* 0x080fe400007fe4ff */
[----:B------:R-:W-:Y:S01]  /*cfc0*/  IADD3 R36, P0, PT, R32, R30, RZ ;  /* 0x0000001e20247210 */ /* 0x000fe20007f1e0ff */
[----:B------:R-:W3:Y:S04]  /*cfd0*/  LDG.E.64.CONSTANT R34, desc[UR12][R28.64+0x18] ;  /* 0x0000180c1c227981 */ /* 0x000ee8000c1e9b00 */
[----:B------:R-:W3:Y:S04]  /*cfe0*/  LDG.E.CONSTANT R7, desc[UR12][R32.64] ;  /* 0x0000000c20077981 */ /* 0x000ee8000c1e9900 */
[----:B------:R-:W3:Y:S01]  /*cff0*/  LDG.E.64.CONSTANT R30, desc[UR12][R28.64+0x10] ;  /* 0x0000100c1c1e7981 */ /* 0x000ee2000c1e9b00 */
[----:B------:R-:W-:-:S06]  /*d000*/  IADD3.X R37, PT, PT, R33, R37, RZ, P0, !PT ;  /* 0x0000002521257210 */ /* 0x000fcc00007fe4ff */
[----:B------:R-:W3:Y:S01]  /*d010*/  LDG.E.CONSTANT R37, desc[UR12][R36.64] ;  /* 0x0000000c24257981 */ /* 0x000ee2000c1e9900 */
[----:B------:R-:W-:-:S04]  /*d020*/  UIADD3 UR4, UP3, UPT, UR4, 0x4, URZ ;  /* 0x0000000404047890 */ /* 0x000fc8000ff7e0ff */
[----:B------:R-:W-:Y:S01]  /*d030*/  UIADD3.X UR5, UPT, UPT, URZ, UR5, URZ, UP3, !UPT ;  /* 0x00000005ff057290 */ /* 0x000fe20009ffe4ff */
[----:B----4-:R-:W-:Y:S01]  /*d040*/  SHF.R.S32.HI R47, RZ, 0x1f, R45 ;  /* 0x0000001fff2f7819 */ /* 0x010fe2000001142d */
[-C--:B--2---:R-:W-:Y:S02]  /*d050*/  IMAD R0, R27, R45.reuse, RZ ;  /* 0x0000002d1b007224 */ /* 0x084fe400078e02ff */
[----:B------:R-:W-:-:S04]  /*d060*/  IMAD.WIDE.U32 R42, R26, R45, R42 ;  /* 0x0000002d1a2a7225 */ /* 0x000fc800078e002a */
[----:B------:R-:W-:Y:S01]  /*d070*/  IMAD R47, R26, R47, R0 ;  /* 0x0000002f1a2f7224 */ /* 0x000fe200078e0200 */
[----:B-----5:R-:W-:Y:S01]  /*d080*/  SHF.R.S32.HI R27, RZ, 0x1f, R39 ;  /* 0x0000001fff1b7819 */ /* 0x020fe20000011427 */
[----:B---3--:R-:W-:Y:S02]  /*d090*/  IMAD R0, R25, R39, RZ ;  /* 0x0000002719007224 */ /* 0x008fe400078e02ff */
        /* <DEDUP_REMOVED lines=14> */
.L_x_2702:
        /* <DEDUP_REMOVED lines=18> */
[----:B--2---:R-:W-:-:S03]  /*d2a0*/  LEA R32, P0, R24, UR22, 0x2 ;  /* 0x0000001618207c11 */ /* 0x004fc6000f8010ff */
        /* <DEDUP_REMOVED lines=18> */
[----:B------:R-:W-:-:S07]  /*d3d0*/  IADD3 R43, PT, PT, R43, R7, RZ ;  /* 0x000000072b2b7210 */ /* 0x000fce0007ffe0ff */
.L_x_2703:
        /* <DEDUP_REMOVED lines=13> */
[----:B------:R-:W2:Y:S05]  /*d4b0*/  LDG.E.64.CONSTANT R12, desc[UR12][R12.64] ;  /* 0x0000000c0c0c7981 */ /* 0x000eaa000c1e9b00 */
[----:B------:R-:W3:Y:S02]  /*d4c0*/  LDG.E.CONSTANT R17, desc[UR12][R16.64] ;  /* 0x0000000c10117981 */ /* 0x000ee4000c1e9900 */
[----:B---3--:R-:W-:Y:S01]  /*d4d0*/  SHF.R.S32.HI R7, RZ, 0x1f, R17 ;  /* 0x0000001fff077819 */ /* 0x008fe20000011411 */
[-C--:B--2---:R-:W-:Y:S02]  /*d4e0*/  IMAD R0, R13, R17.reuse, RZ ;  /* 0x000000110d007224 */ /* 0x084fe400078e02ff */
[----:B------:R-:W-:-:S04]  /*d4f0*/  IMAD.WIDE.U32 R42, R12, R17, R42 ;  /* 0x000000110c2a7225 */ /* 0x000fc800078e002a */
[----:B------:R-:W-:-:S04]  /*d500*/  IMAD R7, R12, R7, R0 ;  /* 0x000000070c077224 */ /* 0x000fc800078e0200 */
[----:B------:R-:W-:-:S07]  /*d510*/  IMAD.IADD R43, R43, 0x1, R7 ;  /* 0x000000012b2b7824 */ /* 0x000fce00078e0207 */
.L_x_2701:
[----:B------:R-:W-:Y:S02]  /*d520*/  IMAD R7, R9, UR16, RZ ;  /* 0x0000001009077c24 */ /* 0x000fe4000f8e02ff */
[----:B------:R-:W-:Y:S02]  /*d530*/  HFMA2 R0, -RZ, RZ, 0, 0 ;  /* 0x00000000ff007431 */ /* 0x000fe400000001ff */
[C---:B------:R-:W-:Y:S01]  /*d540*/  IMAD.WIDE.U32 R12, R8.reuse, UR16, RZ ;  /* 0x00000010080c7c25 */ /* 0x040fe2000f8e00ff */
[----:B------:R-:W-:Y:S01]  /*d550*/  UMOV UR4, URZ ;  /* 0x000000ff00047c82 */ /* 0x000fe20008000000 */
[----:B------:R-:W-:Y:S02]  /*d560*/  UMOV UR5, URZ ;  /* 0x000000ff00057c82 */ /* 0x000fe40008000000 */
[----:B------:R-:W-:Y:S01]  /*d570*/  IMAD R9, R8, UR17, R7 ;  /* 0x0000001108097c24 */ /* 0x000fe2000f8e0207 */
[----:B------:R-:W-:-:S03]  /*d580*/  MOV R7, RZ ;  /* 0x000000ff00077202 */ /* 0x000fc60000000f00 */
[----:B------:R-:W-:Y:S01]  /*d590*/  IMAD.IADD R9, R13, 0x1, R9 ;  /* 0x000000010d097824 */ /* 0x000fe200078e0209 */
[----:B------:R-:W-:Y:S06]  /*d5a0*/  BRA.U !UP0, `(.L_x_2704) ;  /* 0x0000000508947547 */ /* 0x000fec000b800000 */
[----:B------:R-:W2:Y:S01]  /*d5b0*/  LDCU.64 UR22, c[0x0][0x388] ;  /* 0x00007100ff1677ac */ /* 0x000ea20008000a00 */
[----:B------:R-:W-:Y:S02]  /*d5c0*/  MOV R0, RZ ;  /* 0x000000ff00007202 */ /* 0x000fe40000000f00 */
[----:B------:R-:W-:Y:S01]  /*d5d0*/  MOV R7, RZ ;  /* 0x000000ff00077202 */ /* 0x000fe20000000f00 */
[----:B------:R-:W3:Y:S01]  /*d5e0*/  LDCU.64 UR24, c[0x0][0x3a8] ;  /* 0x00007500ff1877ac */ /* 0x000ee20008000a00 */
[----:B------:R-:W-:Y:S02]  /*d5f0*/  UIADD3 UR11, UP2, UPT, UR8, 0x20, URZ ;  /* 0x00000020080b7890 */ /* 0x000fe4000ff5e0ff */
[----:B------:R-:W-:Y:S02]  /*d600*/  ULOP3.LUT UR4, UR6, 0xfffffff8, URZ, 0xc0, !UPT ;  /* 0xfffffff806047892 */ /* 0x000fe4000f8ec0ff */
[----:B------:R-:W-:Y:S02]  /*d610*/  ULOP3.LUT UR5, UR7, 0x7fffffff, URZ, 0xc0, !UPT ;  /* 0x7fffffff07057892 */ /* 0x000fe4000f8ec0ff */
[----:B------:R-:W-:Y:S01]  /*d620*/  UIADD3.X UR14, UPT, UPT, URZ, UR9, URZ, UP2, !UPT ;  /* 0x00000009ff0e7290 */ /* 0x000fe200097fe4ff */
[----:B------:R-:W-:-:S02]  /*d630*/  IMAD.U32 R14, RZ, RZ, UR11 ;  /* 0x0000000bff0e7e24 */ /* 0x000fc4000f8e00ff */
[----:B------:R-:W-:Y:S01]  /*d640*/  UMOV UR11, UR4 ;  /* 0x00000004000b7c82 */ /* 0x000fe20008000000 */
[C---:B--2---:R-:W-:Y:S02]  /*d650*/  LEA R44, P0, R12.reuse, UR22, 0x2 ;  /* 0x000000160c2c7c11 */ /* 0x044fe4000f8010ff */
[----:B------:R-:W-:Y:S01]  /*d660*/  MOV R15, UR14 ;  /* 0x0000000e000f7c02 */ /* 0x000fe20008000f00 */
[----:B------:R-:W-:Y:S01]  /*d670*/  UMOV UR14, UR5 ;  /* 0x00000005000e7c82 */ /* 0x000fe20008000000 */
[----:B------:R-:W-:Y:S01]  /*d680*/  LEA.HI.X R45, R12, UR23, R9, 0x2, P0 ;  /* 0x000000170c2d7c11 */ /* 0x000fe200080f1409 */
[----:B---3--:R-:W-:Y:S02]  /*d690*/  USHF.L.U64.HI UR26, UR24, 0x2, UR25 ;  /* 0x00000002181a7899 */ /* 0x008fe40008010219 */
[----:B------:R-:W-:Y:S02]  /*d6a0*/  USHF.L.U32 UR22, UR24, 0x2, URZ ;  /* 0x0000000218167899 */ /* 0x000fe400080006ff */
[----:B------:R-:W-:-:S12]  /*d6b0*/  USHF.L.U64.HI UR15, UR24, 0x5, UR25 ;  /* 0x00000005180f7899 */ /* 0x000fd80008010219 */
.L_x_2705:
[----:B------:R-:W2:Y:S01]  /*d6c0*/  LDG.E.CONSTANT R50, desc[UR12][R44.64] ;  /* 0x0000000c2c327981 */ /* 0x000ea2000c1e9900 */
[----:B------:R-:W-:-:S03]  /*d6d0*/  IADD3 R26, P0, PT, R44, UR22, RZ ;  /* 0x000000162c1a7c10 */ /* 0x000fc6000ff1e0ff */
[----:B------:R-:W3:Y:S01]  /*d6e0*/  LDG.E.64.CONSTANT R38, desc[UR12][R14.64+-0x20] ;  /* 0xffffe00c0e267981 */ /* 0x000ee2000c1e9b00 */
[----:B------:R-:W-:Y:S02]  /*d6f0*/  IADD3.X R27, PT, PT, R45, UR26, RZ, P0, !PT ;  /* 0x0000001a2d1b7c10 */ /* 0x000fe400087fe4ff */
[----:B------:R-:W-:Y:S01]  /*d700*/  IADD3 R28, P0, PT, R26, UR22, RZ ;  /* 0x000000161a1c7c10 */ /* 0x000fe2000ff1e0ff */
[----:B------:R-:W4:Y:S04]  /*d710*/  LDG.E.64.CONSTANT R36, desc[UR12][R14.64+-0x18] ;  /* 0xffffe80c0e247981 */ /* 0x000f28000c1e9b00 */
[----:B------:R-:W4:Y:S01]  /*d720*/  LDG.E.CONSTANT R47, desc[UR12][R26.64] ;  /* 0x0000000c1a2f7981 */ /* 0x000f22000c1e9900 */
[----:B------:R-:W-:-:S03]  /*d730*/  IADD3.X R29, PT, PT, R27, UR26, RZ, P0, !PT ;  /* 0x0000001a1b1d7c10 */ /* 0x000fc600087fe4ff */
[----:B-1----:R-:W5:Y:S01]  /*d740*/  LDG.E.64.CONSTANT R16, desc[UR12][R14.64+-0x10] ;  /* 0xfffff00c0e107981 */ /* 0x002f62000c1e9b00 */
[----:B------:R-:W-:-:S03]  /*d750*/  IADD3 R32, P0, PT, R28, UR22, RZ ;  /* 0x000000161c207c10 */ /* 0x000fc6000ff1e0ff */
[----:B------:R-:W5:Y:S01]  /*d760*/  LDG.E.CONSTANT R48, desc[UR12][R28.64] ;  /* 0x0000000c1c307981 */ /* 0x000f62000c1e9900 */
[----:B------:R-:W-:Y:S02]  /*d770*/  IADD3.X R33, PT, PT, R29, UR26, RZ, P0, !PT ;  /* 0x0000001a1d217c10 */ /* 0x000fe400087fe4ff */
[----:B------:R-:W-:Y:S01]  /*d780*/  IADD3 R40, P0, PT, R32, UR22, RZ ;  /* 0x0000001620287c10 */ /* 0x000fe2000ff1e0ff */
[----:B0-----:R-:W5:Y:S04]  /*d790*/  LDG.E.64.CONSTANT R24, desc[UR12][R14.64+-0x8] ;  /* 0xfffff80c0e187981 */ /* 0x001f68000c1e9b00 */
        /* <DEDUP_REMOVED lines=12> */
[----:B------:R0:W5:Y:S01]  /*d860*/  LDG.E.CONSTANT R49, desc[UR12][R30.64] ;  /* 0x0000000c1e317981 */ /* 0x000162000c1e9900 */
[----:B------:R-:W-:-:S03]  /*d870*/  IADD3.X R33, PT, PT, R31, UR26, RZ, P0, !PT ;  /* 0x0000001a1f217c10 */ /* 0x000fc600087fe4ff */
[----:B------:R1:W5:Y:S04]  /*d880*/  LDG.E.64.CONSTANT R34, desc[UR12][R14.64+0x10] ;  /* 0x0000100c0e227981 */ /* 0x000368000c1e9b00 */
[----:B------:R-:W5:Y:S01]  /*d890*/  LDG.E.CONSTANT R33, desc[UR12][R32.64] ;  /* 0x0000000c20217981 */ /* 0x000f62000c1e9900 */
[----:B0-----:R-:W-:Y:S01]  /*d8a0*/  MOV R30, R0 ;  /* 0x00000000001e7202 */ /* 0x001fe20000000f00 */
[----:B------:R-:W-:Y:S01]  /*d8b0*/  IMAD.MOV.U32 R31, RZ, RZ, R7 ;  /* 0x000000ffff1f7224 */ /* 0x000fe200078e0007 */
[----:B------:R-:W-:-:S04]  /*d8c0*/  UIADD3 UR11, UP2, UPT, UR11, -0x8, URZ ;  /* 0xfffffff80b0b7890 */ /* 0x000fc8000ff5e0ff */
[----:B------:R-:W-:Y:S02]  /*d8d0*/  UIADD3.X UR14, UPT, UPT, UR14, -0x1, URZ, UP2, !UPT ;  /* 0xffffffff0e0e7890 */ /* 0x000fe400097fe4ff */
[----:B------:R-:W-:-:S04]  /*d8e0*/  UISETP.NE.U32.AND UP2, UPT, UR11, URZ, UPT ;  /* 0x000000ff0b00728c */ /* 0x000fc8000bf45070 */
[----:B------:R-:W-:Y:S01]  /*d8f0*/  UISETP.NE.AND.EX UP2, UPT, UR14, URZ, UPT, UP2 ;  /* 0x000000ff0e00728c */ /* 0x000fe2000bf45320 */
[----:B-1----:R-:W-:-:S04]  /*d900*/  IADD3 R14, P1, PT, R14, 0x40, RZ ;  /* 0x000000400e0e7810 */ /* 0x002fc80007f3e0ff */
[----:B------:R-:W-:Y:S02]  /*d910*/  IADD3.X R15, PT, PT, RZ, R15, RZ, P1, !PT ;  /* 0x0000000fff0f7210 */ /* 0x000fe40000ffe4ff */
[----:B--2---:R-:W-:Y:S01]  /*d920*/  SHF.R.S32.HI R52, RZ, 0x1f, R50 ;  /* 0x0000001fff347819 */ /* 0x004fe20000011432 */
[-C--:B---3--:R-:W-:Y:S02]  /*d930*/  IMAD R39, R39, R50.reuse, RZ ;  /* 0x0000003227277224 */ /* 0x088fe400078e02ff */
[----:B------:R-:W-:-:S04]  /*d940*/  IMAD.WIDE.U32 R30, R38, R50, R30 ;  /* 0x00000032261e7225 */ /* 0x000fc800078e001e */
[----:B------:R-:W-:Y:S01]  /*d950*/  IMAD R39, R38, R52, R39 ;  /* 0x0000003426277224 */ /* 0x000fe200078e0227 */
[----:B------:R-:W-:Y:S01]  /*d960*/  MOV R38, R30 ;  /* 0x0000001e00267202 */ /* 0x000fe20000000f00 */
[----:B----4-:R-:W-:Y:S01]  /*d970*/  IMAD R0, R37, R47, RZ ;  /* 0x0000002f25007224 */ /* 0x010fe200078e02ff */
[----:B------:R-:W-:Y:S02]  /*d980*/  SHF.R.S32.HI R7, RZ, 0x1f, R47 ;  /* 0x0000001fff077819 */ /* 0x000fe4000001142f */
[----:B------:R-:W-:-:S03]  /*d990*/  IADD3 R39, PT, PT, R31, R39, RZ ;  /* 0x000000271f277210 */ /* 0x000fc60007ffe0ff */
[C---:B------:R-:W-:Y:S02]  /*d9a0*/  IMAD R7, R36.reuse, R7, R0 ;  /* 0x0000000724077224 */ /* 0x040fe400078e0200 */
[----:B------:R-:W-:-:S04]  /*d9b0*/  IMAD.WIDE.U32 R30, R36, R47, R38 ;  /* 0x0000002f241e7225 */ /* 0x000fc800078e0026 */
[----:B------:R-:W-:Y:S01]  /*d9c0*/  IMAD.IADD R31, R31, 0x1, R7 ;  /* 0x000000011f1f7824 */ /* 0x000fe200078e0207 */
[----:B-----5:R-:W-:Y:S01]  /*d9d0*/  SHF.R.S32.HI R7, RZ, 0x1f, R48 ;  /* 0x0000001fff077819 */ /* 0x020fe20000011430 */
        /* <DEDUP_REMOVED lines=26> */
[----:B------:R-:W-:Y:S02]  /*db80*/  IMAD.U32 R25, RZ, RZ, UR24 ;  /* 0x00000018ff197e24 */ /* 0x000fe4000f8e00ff */
[C---:B------:R-:W-:Y:S02]  /*db90*/  IMAD R7, R40.reuse, R7, R0 ;  /* 0x0000000728077224 */ /* 0x040fe400078e0200 */
[----:B------:R-:W-:Y:S01]  /*dba0*/  IMAD.WIDE.U32 R40, R40, R33, R16 ;  /* 0x0000002128287225 */ /* 0x000fe200078e0010 */
[----:B------:R-:W-:-:S03]  /*dbb0*/  LEA R44, P0, R25, R44, 0x5 ;  /* 0x0000002c192c7211 */ /* 0x000fc600078028ff */
[----:B------:R-:W-:Y:S01]  /*dbc0*/  IMAD.MOV.U32 R0, RZ, RZ, R40 ;  /* 0x000000ffff007224 */ /* 0x000fe200078e0028 */
[----:B------:R-:W-:Y:S02]  /*dbd0*/  IADD3 R7, PT, PT, R41, R7, RZ ;  /* 0x0000000729077210 */ /* 0x000fe40007ffe0ff */
[----:B------:R-:W-:Y:S01]  /*dbe0*/  IADD3.X R45, PT, PT, R45, UR15, RZ, P0, !PT ;  /* 0x0000000f2d2d7c10 */ /* 0x000fe200087fe4ff */
[----:B------:R-:W-:Y:S06]  /*dbf0*/  BRA.U UP2, `(.L_x_2705) ;  /* 0xfffffff902b07547 */ /* 0x000fec000b83ffff */
.L_x_2704:
        /* <DEDUP_REMOVED lines=15> */
[----:B------:R-:W-:-:S03]  /*dcf0*/  MOV R28, UR11 ;  /* 0x0000000b001c7c02 */ /* 0x000fc60008000f00 */
[----:B------:R-:W-:Y:S01]  /*dd00*/  IMAD R25, R15, UR4, R24 ;  /* 0x000000040f197c24 */ /* 0x000fe2000f8e0218 */
[----:B------:R-:W-:Y:S01]  /*dd10*/  MOV R29, UR14 ;  /* 0x0000000e001d7c02 */ /* 0x000fe20008000f00 */
[----:B------:R-:W-:Y:S02]  /*dd20*/  IMAD.IADD R35, R35, 0x1, R27 ;  /* 0x0000000123237824 */ /* 0x000fe400078e021b */
[----:B------:R-:W-:Y:S01]  /*dd30*/  IMAD.IADD R17, R17, 0x1, R25 ;  /* 0x0000000111117824 */ /* 0x000fe200078e0219 */
[C---:B---3--:R-:W-:Y:S01]  /*dd40*/  LEA R32, P0, R16.reuse, UR22, 0x2 ;  /* 0x0000001610207c11 */ /* 0x048fe2000f8010ff */
[----:B------:R-:W2:Y:S03]  /*dd50*/  LDG.E.64.CONSTANT R24, desc[UR12][R28.64+0x8] ;  /* 0x0000080c1c187981 */ /* 0x000ea6000c1e9b00 */
[----:B------:R-:W-:Y:S01]  /*dd60*/  LEA.HI.X R33, R16, UR23, R17, 0x2, P0 ;  /* 0x0000001710217c11 */ /* 0x000fe200080f1411 */
[----:B------:R-:W3:Y:S01]  /*dd70*/  LDG.E.64.CONSTANT R26, desc[UR12][R28.64+0x10] ;  /* 0x0000100c1c1a7981 */ /* 0x000ee2000c1e9b00 */
[----:B------:R-:W-:-:S03]  /*dd80*/  IADD3 R36, P0, PT, R32, R34, RZ ;  /* 0x0000002220247210 */ /* 0x000fc60007f1e0ff */
[----:B------:R-:W4:Y:S01]  /*dd90*/  LDG.E.CONSTANT R45, desc[UR12][R32.64] ;  /* 0x0000000c202d7981 */ /* 0x000f22000c1e9900 */
[----:B------:R-:W-:-:S03]  /*dda0*/  IADD3.X R37, PT, PT, R33, R35, RZ, P0, !PT ;  /* 0x0000002321257210 */ /* 0x000fc600007fe4ff */
[----:B------:R-:W5:Y:S01]  /*ddb0*/  LDG.E.64.CONSTANT R16, desc[UR12][R28.64] ;  /* 0x0000000c1c107981 */ /* 0x000f62000c1e9b00 */
[----:B------:R-:W-:-:S03]  /*ddc0*/  IADD3 R30, P0, PT, R36, R34, RZ ;  /* 0x00000022241e7210 */ /* 0x000fc60007f1e0ff */
[----:B------:R-:W2:Y:S01]  /*ddd0*/  LDG.E.CONSTANT R41, desc[UR12][R36.64] ;  /* 0x0000000c24297981 */ /* 0x000ea2000c1e9900 */
[----:B------:R-:W-:Y:S02]  /*dde0*/  IADD3.X R31, PT, PT, R37, R35, RZ, P0, !PT ;  /* 0x00000023251f7210 */ /* 0x000fe400007fe4ff */
[----:B------:R-:W-:Y:S01]  /*ddf0*/  IADD3 R34, P0, PT, R30, R34, RZ ;  /* 0x000000221e227210 */ /* 0x000fe20007f1e0ff */
[----:B------:R0:W3:Y:S04]  /*de00*/  LDG.E.64.CONSTANT R32, desc[UR12][R28.64+0x18] ;  /* 0x0000180c1c207981 */ /* 0x0000e8000c1e9b00 */
[----:B------:R-:W3:Y:S01]  /*de10*/  LDG.E.CONSTANT R39, desc[UR12][R30.64] ;  /* 0x0000000c1e277981 */ /* 0x000ee2000c1e9900 */
[----:B------:R-:W-:-:S06]  /*de20*/  IMAD.X R35, R31, 0x1, R35, P0 ;  /* 0x000000011f237824 */ /* 0x000fcc00000e0623 */
[----:B------:R-:W3:Y:S01]  /*de30*/  LDG.E.CONSTANT R35, desc[UR12][R34.64] ;  /* 0x0000000c22237981 */ /* 0x000ee2000c1e9900 */
[----:B0-----:R-:W-:Y:S02]  /*de40*/  MOV R28, R0 ;  /* 0x00000000001c7202 */ /* 0x001fe40000000f00 */
[----:B------:R-:W-:Y:S01]  /*de50*/  MOV R29, R7 ;  /* 0x00000007001d7202 */ /* 0x000fe20000000f00 */
[----:B------:R-:W-:-:S04]  /*de60*/  UIADD3 UR4, UP3, UPT, UR4, 0x4, URZ ;  /* 0x0000000404047890 */ /* 0x000fc8000ff7e0ff */
[----:B------:R-:W-:Y:S01]  /*de70*/  UIADD3.X UR5, UPT, UPT, URZ, UR5, URZ, UP3, !UPT ;  /* 0x00000005ff057290 */ /* 0x000fe20009ffe4ff */
[----:B----4-:R-:W-:Y:S01]  /*de80*/  SHF.R.S32.HI R47, RZ, 0x1f, R45 ;  /* 0x0000001fff2f7819 */ /* 0x010fe2000001142d */
[-C--:B-----5:R-:W-:Y:S02]  /*de90*/  IMAD R17, R17, R45.reuse, RZ ;  /* 0x0000002d11117224 */ /* 0x0a0fe400078e02ff */
[----:B------:R-:W-:Y:S01]  /*dea0*/  IMAD.WIDE.U32 R36, R16, R45, R28 ;  /* 0x0000002d10247225 */ /* 0x000fe200078e001c */
[----:B--2---:R-:W-:-:S03]  /*deb0*/  SHF.R.S32.HI R7, RZ, 0x1f, R41 ;  /* 0x0000001fff077819 */ /* 0x004fc60000011429 */
[----:B------:R-:W-:Y:S02]  /*dec0*/  IMAD R17, R16, R47, R17 ;  /* 0x0000002f10117224 */ /* 0x000fe400078e0211 */
[----:B------:R-:W-:Y:S02]  /*ded0*/  IMAD R0, R25, R41, RZ ;  /* 0x0000002919007224 */ /* 0x000fe400078e02ff */
[----:B------:R-:W-:Y:S02]  /*dee0*/  IMAD.IADD R37, R37, 0x1, R17 ;  /* 0x0000000125257824 */ /* 0x000fe400078e0211 */
[C---:B------:R-:W-:Y:S02]  /*def0*/  IMAD R7, R24.reuse, R7, R0 ;  /* 0x0000000718077224 */ /* 0x040fe400078e0200 */
[----:B------:R-:W-:-:S05]  /*df00*/  IMAD.WIDE.U32 R24, R24, R41, R36 ;  /* 0x0000002918187225 */ /* 0x000fca00078e0024 */
[----:B------:R-:W-:Y:S01]  /*df10*/  IADD3 R25, PT, PT, R25, R7, RZ ;  /* 0x0000000719197210 */ /* 0x000fe20007ffe0ff */
[----:B---3--:R-:W-:Y:S01]  /*df20*/  IMAD R0, R27, R39, RZ ;  /* 0x000000271b007224 */ /* 0x008fe200078e02ff */
        /* <DEDUP_REMOVED lines=9> */
[----:B------:R-:W-:-:S07]  /*dfc0*/  MOV R0, R32 ;  /* 0x0000002000007202 */ /* 0x000fce0000000f00 */
.L_x_2707:
        /* <DEDUP_REMOVED lines=9> */
[C---:B0-2---:R-:W-:Y:S02]  /*e060*/  IMAD R24, R14.reuse, UR5, RZ ;  /* 0x000000050e187c24 */ /* 0x045fe4000f8e02ff */
        /* <DEDUP_REMOVED lines=8> */
[----:B---3--:R-:W-:-:S04]  /*e0f0*/  LEA R32, P0, R16, UR22, 0x2 ;  /* 0x0000001610207c11 */ /* 0x008fc8000f8010ff */
[----:B------:R-:W-:Y:S02]  /*e100*/  LEA.HI.X R33, R16, UR23, R25, 0x2, P0 ;  /* 0x0000001710217c11 */ /* 0x000fe400080f1419 */
[C---:B------:R-:W-:Y:S01]  /*e110*/  LEA R30, P0, R14.reuse, R32, 0x2 ;  /* 0x000000200e1e7211 */ /* 0x040fe200078010ff */
[----:B------:R-:W2:Y:S03]  /*e120*/  LDG.E.64.CONSTANT R16, desc[UR12][R26.64] ;  /* 0x0000000c1a107981 */ /* 0x000ea6000c1e9b00 */
[----:B------:R-:W-:Y:S01]  /*e130*/  LEA.HI.X R31, R14, R33, R15, 0x2, P0 ;  /* 0x000000210e1f7211 */ /* 0x000fe200000f140f */
[----:B------:R-:W3:Y:S04]  /*e140*/  LDG.E.CONSTANT R35, desc[UR12][R32.64] ;  /* 0x0000000c20237981 */ /* 0x000ee8000c1e9900 */
[----:B------:R-:W4:Y:S04]  /*e150*/  LDG.E.64.CONSTANT R24, desc[UR12][R26.64+0x8] ;  /* 0x0000080c1a187981 */ /* 0x000f28000c1e9b00 */
[----:B------:R-:W5:Y:S01]  /*e160*/  LDG.E.CONSTANT R31, desc[UR12][R30.64] ;  /* 0x0000000c1e1f7981 */ /* 0x000f62000c1e9900 */
[----:B------:R-:W-:-:S02]  /*e170*/  MOV R28, R0 ;  /* 0x00000000001c7202 */ /* 0x000fc40000000f00 */
[----:B------:R-:W-:Y:S01]  /*e180*/  MOV R29, R7 ;  /* 0x00000007001d7202 */ /* 0x000fe20000000f00 */
[----:B------:R-:W-:-:S04]  /*e190*/  UIADD3 UR4, UP3, UPT, UR4, 0x2, URZ ;  /* 0x0000000204047890 */ /* 0x000fc8000ff7e0ff */
[----:B------:R-:W-:Y:S01]  /*e1a0*/  UIADD3.X UR5, UPT, UPT, URZ, UR5, URZ, UP3, !UPT ;  /* 0x00000005ff057290 */ /* 0x000fe20009ffe4ff */
[----:B---3--:R-:W-:Y:S01]  /*e1b0*/  SHF.R.S32.HI R37, RZ, 0x1f, R35 ;  /* 0x0000001fff257819 */ /* 0x008fe20000011423 */
[-C--:B--2---:R-:W-:Y:S02]  /*e1c0*/  IMAD R17, R17, R35.reuse, RZ ;  /* 0x0000002311117224 */ /* 0x084fe400078e02ff */
[----:B------:R-:W-:-:S04]  /*e1d0*/  IMAD.WIDE.U32 R28, R16, R35, R28 ;  /* 0x00000023101c7225 */ /* 0x000fc800078e001c */
[----:B------:R-:W-:Y:S01]  /*e1e0*/  IMAD R17, R16, R37, R17 ;  /* 0x0000002510117224 */ /* 0x000fe200078e0211 */
[----:B-----5:R-:W-:Y:S01]  /*e1f0*/  SHF.R.S32.HI R7, RZ, 0x1f, R31 ;  /* 0x0000001fff077819 */ /* 0x020fe2000001141f */
[----:B----4-:R-:W-:Y:S02]  /*e200*/  IMAD R0, R25, R31, RZ ;  /* 0x0000001f19007224 */ /* 0x010fe400078e02ff */
[----:B------:R-:W-:Y:S02]  /*e210*/  IMAD.IADD R29, R29, 0x1, R17 ;  /* 0x000000011d1d7824 */ /* 0x000fe400078e0211 */
[C---:B------:R-:W-:Y:S02]  /*e220*/  IMAD R7, R24.reuse, R7, R0 ;  /* 0x0000000718077224 */ /* 0x040fe400078e0200 */
[----:B------:R-:W-:-:S05]  /*e230*/  IMAD.WIDE.U32 R24, R24, R31, R28 ;  /* 0x0000001f18187225 */ /* 0x000fca00078e001c */
[----:B------:R-:W-:Y:S02]  /*e240*/  IADD3 R7, PT, PT, R25, R7, RZ ;  /* 0x0000000719077210 */ /* 0x000fe40007ffe0ff */
[----:B------:R-:W-:-:S07]  /*e250*/  MOV R0, R24 ;  /* 0x0000001800007202 */ /* 0x000fce0000000f00 */
.L_x_2708:
[----:B------:R-:W-:Y:S05]  /*e260*/  BRA.U UP2, `(.L_x_2706) ;  /* 0x0000000102587547 */ /* 0x000fea000b800000 */
[----:B------:R-:W3:Y:S01]  /*e270*/  LDCU.64 UR14, c[0x0][0x388] ;  /* 0x00007100ff0e77ac */ /* 0x000ee20008000a00 */
[C---:B--2---:R-:W-:Y:S02]  /*e280*/  IMAD R8, R14.reuse, UR5, RZ ;  /* 0x000000050e087c24 */ /* 0x044fe4000f8e02ff */
        /* <DEDUP_REMOVED lines=8> */
[----:B---3--:R-:W-:-:S05]  /*e310*/  LEA R14, P0, R12, UR14, 0x2 ;  /* 0x0000000e0c0e7c11 */ /* 0x008fca000f8010ff */
[----:B------:R-:W2:Y:S01]  /*e320*/  LDG.E.64.CONSTANT R8, desc[UR12][R8.64] ;  /* 0x0000000c08087981 */ /* 0x000ea2000c1e9b00 */
[----:B------:R-:W-:-:S06]  /*e330*/  LEA.HI.X R15, R12, UR15, R13, 0x2, P0 ;  /* 0x0000000f0c0f7c11 */ /* 0x000fcc00080f140d */
[----:B------:R-:W1:Y:S01]  /*e340*/  LDG.E.CONSTANT R15, desc[UR12][R14.64] ;  /* 0x0000000c0e0f7981 */ /* 0x000e62000c1e9900 */
[----:B------:R-:W-:Y:S02]  /*e350*/  MOV R12, R0 ;  /* 0x00000000000c7202 */ /* 0x000fe40000000f00 */
[----:B------:R-:W-:Y:S02]  /*e360*/  MOV R13, R7 ;  /* 0x00000007000d7202 */ /* 0x000fe40000000f00 */
[----:B-1----:R-:W-:Y:S01]  /*e370*/  SHF.R.S32.HI R17, RZ, 0x1f, R15 ;  /* 0x0000001fff117819 */ /* 0x002fe2000001140f */
[-C--:B--2---:R-:W-:Y:S02]  /*e380*/  IMAD R16, R9, R15.reuse, RZ ;  /* 0x0000000f09107224 */ /* 0x084fe400078e02ff */
[----:B------:R-:W-:-:S04]  /*e390*/  IMAD.WIDE.U32 R12, R8, R15, R12 ;  /* 0x0000000f080c7225 */ /* 0x000fc800078e000c */
[----:B------:R-:W-:Y:S02]  /*e3a0*/  IMAD R17, R8, R17, R16 ;  /* 0x0000001108117224 */ /* 0x000fe400078e0210 */
[----:B------:R-:W-:-:S03]  /*e3b0*/  IMAD.MOV.U32 R0, RZ, RZ, R12 ;  /* 0x000000ffff007224 */ /* 0x000fc600078e000c */
[----:B------:R-:W-:-:S07]  /*e3c0*/  IADD3 R7, PT, PT, R13, R17, RZ ;  /* 0x000000110d077210 */ /* 0x000fce0007ffe0ff */
.L_x_2706:
[----:B------:R-:W-:Y:S01]  /*e3d0*/  IMAD R9, R11, UR16, RZ ;  /* 0x000000100b097c24 */ /* 0x000fe2000f8e02ff */
[----:B------:R-:W-:Y:S01]  /*e3e0*/  UMOV UR4, URZ ;  /* 0x000000ff00047c82 */ /* 0x000fe20008000000 */
[----:B------:R-:W-:Y:S02]  /*e3f0*/  UMOV UR5, URZ ;  /* 0x000000ff00057c82 */ /* 0x000fe40008000000 */
[C---:B------:R-:W-:Y:S01]  /*e400*/  IMAD R13, R10.reuse, UR17, R9 ;  /* 0x000000110a0d7c24 */ /* 0x040fe2000f8e0209 */
[----:B------:R-:W-:Y:S01]  /*e410*/  CS2R R8, SRZ ;  /* 0x0000000000087805 */ /* 0x000fe2000001ff00 */
[----:B------:R-:W-:Y:S01]  /*e420*/  IMAD.WIDE.U32 R10, R10, UR16, RZ ;  /* 0x000000100a0a7c25 */ /* 0x000fe2000f8e00ff */
[----:B------:R-:W3:Y:S04]  /*e430*/  LDCU.64 UR16, c[0x0][0x3a8] ;  /* 0x00007500ff1077ac */ /* 0x000ee80008000a00 */
[----:B------:R-:W-:Y:S01]  /*e440*/  IADD3 R13, PT, PT, R11, R13, RZ ;  /* 0x0000000d0b0d7210 */ /* 0x000fe20007ffe0ff */
[----:B------:R-:W-:Y:S06]  /*e450*/  BRA.U !UP0, `(.L_x_2709) ;  /* 0x0000000508807547 */ /* 0x000fec000b800000 */
[----:B------:R-:W4:Y:S01]  /*e460*/  LDCU.64 UR14, c[0x0][0x388] ;  /* 0x00007100ff0e77ac */ /* 0x000f220008000a00 */
[----:B------:R-:W-:Y:S01]  /*e470*/  CS2R R8, SRZ ;  /* 0x0000000000087805 */ /* 0x000fe2000001ff00 */
[----:B------:R-:W-:Y:S02]  /*e480*/  ULOP3.LUT UR5, UR7, 0x7fffffff, URZ, 0xc0, !UPT ;  /* 0x7fffffff07057892 */ /* 0x000fe4000f8ec0ff */
[----:B------:R-:W-:Y:S02]  /*e490*/  UIADD3 UR7, UP0, UPT, UR8, 0x20, URZ ;  /* 0x0000002008077890 */ /* 0x000fe4000ff1e0ff */
[----:B---3--:R-:W-:Y:S02]  /*e4a0*/  USHF.L.U32 UR11, UR17, 0x2, URZ ;  /* 0x00000002110b7899 */ /* 0x008fe400080006ff */
[----:B------:R-:W-:Y:S02]  /*e4b0*/  UIADD3.X UR25, UPT, UPT, URZ, UR9, URZ, UP0, !UPT ;  /* 0x00000009ff197290 */ /* 0x000fe400087fe4ff */
[----:B------:R-:W-:Y:S01]  /*e4c0*/  ULOP3.LUT UR4, UR6, 0xfffffff8, URZ, 0xc0, !UPT ;  /* 0xfffffff806047892 */ /* 0x000fe2000f8ec0ff */
[----:B--2---:R-:W-:Y:S01]  /*e4d0*/  IMAD.U32 R14, RZ, RZ, UR7 ;  /* 0x00000007ff0e7e24 */ /* 0x004fe2000f8e00ff */
[----:B------:R-:W-:-:S02]  /*e4e0*/  UIMAD.WIDE.U32 UR22, UR16, 0x4, URZ ;  /* 0x00000004101678a5 */ /* 0x000fc4000f8e00ff */
[----:B------:R-:W-:Y:S01]  /*e4f0*/  MOV R15, UR25 ;  /* 0x00000019000f7c02 */ /* 0x000fe20008000f00 */
[----:B------:R-:W-:Y:S01]  /*e500*/  USHF.L.U64.HI UR24, UR16, 0x5, UR17 ;  /* 0x0000000510187899 */ /* 0x000fe20008010211 */
[C---:B----4-:R-:W-:Y:S01]  /*e510*/  LEA R44, P0, R10.reuse, UR14, 0x2 ;  /* 0x0000000e0a2c7c11 */ /* 0x050fe2000f8010ff */
[----:B------:R-:W-:Y:S01]  /*e520*/  UIADD3 UR14, UPT, UPT, UR23, UR11, URZ ;  /* 0x0000000b170e7290 */ /* 0x000fe2000fffe0ff */
[----:B------:R-:W-:Y:S02]  /*e530*/  UMOV UR7, UR4 ;  /* 0x0000000400077c82 */ /* 0x000fe40008000000 */
[----:B------:R-:W-:Y:S01]  /*e540*/  LEA.HI.X R45, R10, UR15, R13, 0x2, P0 ;  /* 0x0000000f0a2d7c11 */ /* 0x000fe200080f140d */
[----:B------:R-:W-:-:S08]  /*e550*/  UMOV UR11, UR5 ;  /* 0x00000005000b7c82 */ /* 0x000fd00008000000 */
.L_x_2710:
[----:B------:R-:W2:Y:S01]  /*e560*/  LDG.E.CONSTANT R50, desc[UR12][R44.64] ;  /* 0x0000000c2c327981 */ /* 0x000ea2000c1e9900 */
[----:B------:R-:W-:-:S03]  /*e570*/  IADD3 R30, P0, PT, R44, UR22, RZ ;  /* 0x000000162c1e7c10 */ /* 0x000fc6000ff1e0ff */
[----:B-1----:R-:W3:Y:S01]  /*e580*/  LDG.E.64.CONSTANT R16, desc[UR12][R14.64+-0x20] ;  /* 0xffffe00c0e107981 */ /* 0x002ee2000c1e9b00 */
[----:B------:R-:W-:Y:S02]  /*e590*/  IADD3.X R31, PT, PT, R45, UR14, RZ, P0, !PT ;  /* 0x0000000e2d1f7c10 */ /* 0x000fe400087fe4ff */
[----:B------:R-:W-:Y:S01]  /*e5a0*/  IADD3 R32, P0, PT, R30, UR22, RZ ;  /* 0x000000161e207c10 */ /* 0x000fe2000ff1e0ff */
[----:B0-----:R-:W4:Y:S04]  /*e5b0*/  LDG.E.64.CONSTANT R24, desc[UR12][R14.64+-0x18] ;  /* 0xffffe80c0e187981 */ /* 0x001f28000c1e9b00 */
        /* <DEDUP_REMOVED lines=39> */
[-C--:B-----5:R-:W-:Y:S02]  /*e830*/  IMAD R16, R27, R48.reuse, RZ ;  /* 0x000000301b107224 */ /* 0x0a0fe400078e02ff */
        /* <DEDUP_REMOVED lines=34> */
.L_x_2709:
        /* <DEDUP_REMOVED lines=8> */
[----:B--2---:R-:W-:Y:S01]  /*eae0*/  IMAD.U32 R15, RZ, RZ, UR4 ;  /* 0x00000004ff0f7e24 */ /* 0x004fe2000f8e00ff */
[----:B---3--:R-:W-:-:S03]  /*eaf0*/  UIMAD UR7, UR5, UR16, URZ ;  /* 0x00000010050772a4 */ /* 0x008fc6000f8e02ff */
[----:B------:R-:W-:Y:S01]  /*eb00*/  IMAD.WIDE.U32 R14, R15, UR16, R12 ;  /* 0x000000100f0e7c25 */ /* 0x000fe2000f8e000c */
[----:B------:R-:W-:Y:S02]  /*eb10*/  ULEA UR11, UP1, UR4, UR8, 0x3 ;  /* 0x00000008040b7291 */ /* 0x000fe4000f8218ff */
[----:B------:R-:W-:-:S04]  /*eb20*/  UIMAD UR7, UR4, UR17, UR7 ;  /* 0x00000011040772a4 */ /* 0x000fc8000f8e0207 */
[----:B------:R-:W-:Y:S02]  /*eb30*/  IMAD.U32 R26, RZ, RZ, UR11 ;  /* 0x0000000bff1a7e24 */ /* 0x000fe4000f8e00ff */
[----:B------:R-:W-:Y:S01]  /*eb40*/  IADD3 R15, PT, PT, R15, UR7, RZ ;  /* 0x000000070f0f7c10 */ /* 0x000fe2000fffe0ff */
[----:B------:R-:W-:Y:S01]  /*eb50*/  ULEA.HI.X UR7, UR4, UR9, UR5, 0x3, UP1 ;  /* 0x0000000904077291 */ /* 0x000fe200088f1c05 */
[----:B----4-:R-:W-:Y:S01]  /*eb60*/  LEA R28, P0, R14, UR14, 0x2 ;  /* 0x0000000e0e1c7c11 */ /* 0x010fe2000f8010ff */
[----:B------:R-:W-:-:S03]  /*eb70*/  USHF.L.U32 UR14, UR16, 0x2, URZ ;  /* 0x00000002100e7899 */ /* 0x000fc600080006ff */
[----:B------:R-:W-:Y:S02]  /*eb80*/  LEA.HI.X R29, R14, UR15, R15, 0x2, P0 ;  /* 0x0000000f0e1d7c11 */ /* 0x000fe400080f140f */
[----:B------:R-:W-:Y:S01]  /*eb90*/  MOV R27, UR7 ;  /* 0x00000007001b7c02 */ /* 0x000fe20008000f00 */
[----:B------:R-:W-:Y:S02]  /*eba0*/  USHF.L.U64.HI UR7, UR16, 0x2, UR17 ;  /* 0x0000000210077899 */ /* 0x000fe40008010211 */
[----:B------:R-:W2:Y:S01]  /*ebb0*/  LDG.E.CONSTANT R39, desc[UR12][R28.64] ;  /* 0x0000000c1c277981 */ /* 0x000ea2000c1e9900 */
[----:B------:R-:W-:-:S03]  /*ebc0*/  IADD3 R36, P0, PT, R28, UR14, RZ ;  /* 0x0000000e1c247c10 */ /* 0x000fc6000ff1e0ff */
[----:B0-----:R-:W3:Y:S01]  /*ebd0*/  LDG.E.64.CONSTANT R24, desc[UR12][R26.64] ;  /* 0x0000000c1a187981 */ /* 0x001ee2000c1e9b00 */
[----:B------:R-:W-:Y:S02]  /*ebe0*/  IADD3.X R37, PT, PT, R29, UR7, RZ, P0, !PT ;  /* 0x000000071d257c10 */ /* 0x000fe400087fe4ff */
[----:B------:R-:W-:Y:S01]  /*ebf0*/  IADD3 R30, P0, PT, R36, UR14, RZ ;  /* 0x0000000e241e7c10 */ /* 0x000fe2000ff1e0ff */
[----:B-1----:R-:W4:Y:S04]  /*ec00*/  LDG.E.64.CONSTANT R16, desc[UR12][R26.64+0x8] ;  /* 0x0000080c1a107981 */ /* 0x002f28000c1e9b00 */
[----:B------:R-:W4:Y:S01]  /*ec10*/  LDG.E.CONSTANT R41, desc[UR12][R36.64] ;  /* 0x0000000c24297981 */ /* 0x000f22000c1e9900 */
[----:B------:R-:W-:Y:S02]  /*ec20*/  IADD3.X R31, PT, PT, R37, UR7, RZ, P0, !PT ;  /* 0x00000007251f7c10 */ /* 0x000fe400087fe4ff */
[----:B------:R-:W-:Y:S01]  /*ec30*/  IADD3 R32, P0, PT, R30, UR14, RZ ;  /* 0x0000000e1e207c10 */ /* 0x000fe2000ff1e0ff */
[----:B------:R-:W5:Y:S04]  /*ec40*/  LDG.E.64.CONSTANT R14, desc[UR12][R26.64+0x10] ;  /* 0x0000100c1a0e7981 */ /* 0x000f68000c1e9b00 */
[----:B------:R-:W5:Y:S01]  /*ec50*/  LDG.E.CONSTANT R35, desc[UR12][R30.64] ;  /* 0x0000000c1e237981 */ /* 0x000f62000c1e9900 */
[----:B------:R-:W-:-:S03]  /*ec60*/  IADD3.X R33, PT, PT, R31, UR7, RZ, P0, !PT ;  /* 0x000000071f217c10 */ /* 0x000fc600087fe4ff */
        /* <DEDUP_REMOVED lines=24> */
.L_x_2711:
        /* <DEDUP_REMOVED lines=8> */
[----:B--2---:R-:W-:Y:S01]  /*ee70*/  MOV R14, R10 ;  /* 0x0000000a000e7202 */ /* 0x004fe20000000f00 */
[----:B-1----:R-:W-:Y:S01]  /*ee80*/  IMAD.U32 R17, RZ, RZ, UR4 ;  /* 0x00000004ff117e24 */ /* 0x002fe2000f8e00ff */
[----:B------:R-:W-:Y:S01]  /*ee90*/  MOV R15, R13 ;  /* 0x0000000d000f7202 */ /* 0x000fe20000000f00 */
[----:B---3--:R-:W-:Y:S02]  /*eea0*/  UIMAD UR6, UR5, UR16, URZ ;  /* 0x00000010050672a4 */ /* 0x008fe4000f8e02ff */
[----:B------:R-:W-:Y:S01]  /*eeb0*/  MOV R29, UR16 ;  /* 0x00000010001d7c02 */ /* 0x000fe20008000f00 */
[----:B------:R-:W-:Y:S01]  /*eec0*/  ULEA UR7, UP1, UR4, UR8, 0x3 ;  /* 0x0000000804077291 */ /* 0x000fe2000f8218ff */
[----:B------:R-:W-:Y:S01]  /*eed0*/  MOV R16, UR17 ;  /* 0x0000001100107c02 */ /* 0x000fe20008000f00 */
[----:B------:R-:W-:Y:S01]  /*eee0*/  UIMAD UR6, UR4, UR17, UR6 ;  /* 0x00000011040672a4 */ /* 0x000fe2000f8e0206 */
[----:B------:R-:W-:Y:S01]  /*eef0*/  IMAD.WIDE.U32 R14, R17, UR16, R14 ;  /* 0x00000010110e7c25 */ /* 0x000fe2000f8e000e */
[----:B------:R-:W-:-:S03]  /*ef00*/  MOV R17, UR16 ;  /* 0x0000001000117c02 */ /* 0x000fc60008000f00 */
[----:B------:R-:W-:Y:S02]  /*ef10*/  IMAD.U32 R26, RZ, RZ, UR7 ;  /* 0x00000007ff1a7e24 */ /* 0x000fe4000f8e00ff */
[----:B------:R-:W-:Y:S01]  /*ef20*/  VIADD R15, R15, UR6 ;  /* 0x000000060f0f7c36 */ /* 0x000fe20008000000 */
[----:B------:R-:W-:Y:S01]  /*ef30*/  ULEA.HI.X UR6, UR4, UR9, UR5, 0x3, UP1 ;  /* 0x0000000904067291 */ /* 0x000fe200088f1c05 */
[----:B0-----:R-:W-:-:S04]  /*ef40*/  LEA R24, P0, R14, UR14, 0x2 ;  /* 0x0000000e0e187c11 */ /* 0x001fc8000f8010ff */
[----:B------:R-:W-:Y:S02]  /*ef50*/  LEA.HI.X R25, R14, UR15, R15, 0x2, P0 ;  /* 0x0000000f0e197c11 */ /* 0x000fe400080f140f */
[----:B------:R-:W-:Y:S02]  /*ef60*/  MOV R27, UR6 ;  /* 0x00000006001b7c02 */ /* 0x000fe40008000f00 */
[----:B------:R-:W-:Y:S01]  /*ef70*/  LEA R28, P0, R29, R24, 0x2 ;  /* 0x000000181d1c7211 */ /* 0x000fe200078010ff */
        /* <DEDUP_REMOVED lines=17> */
.L_x_2712:
[----:B------:R-:W-:Y:S05]  /*f090*/  BRA.U UP0, `(.L_x_2673) ;  /* 0x0000000100507547 */ /* 0x000fea000b800000 */
[----:B------:R-:W2:Y:S01]  /*f0a0*/  LDCU.64 UR14, c[0x0][0x388] ;  /* 0x00007100ff0e77ac */ /* 0x000ea20008000a00 */
[----:B------:R-:W-:Y:S01]  /*f0b0*/  MOV R11, UR4 ;  /* 0x00000004000b7c02 */ /* 0x000fe20008000f00 */
[----:B------:R-:W-:Y:S01]  /*f0c0*/  IMAD.MOV.U32 R12, RZ, RZ, R10 ;  /* 0x000000ffff0c7224 */ /* 0x000fe200078e000a */
[----:B---3--:R-:W-:Y:S02]  /*f0d0*/  UIMAD UR6, UR5, UR16, URZ ;  /* 0x00000010050672a4 */ /* 0x008fe4000f8e02ff */
[----:B------:R-:W-:Y:S01]  /*f0e0*/  ULEA UR8, UP0, UR4, UR8, 0x3 ;  /* 0x0000000804087291 */ /* 0x000fe2000f8018ff */
[----:B------:R-:W-:Y:S01]  /*f0f0*/  IMAD.WIDE.U32 R12, R11, UR16, R12 ;  /* 0x000000100b0c7c25 */ /* 0x000fe2000f8e000c */
[----:B------:R-:W-:Y:S02]  /*f100*/  UIMAD UR6, UR4, UR17, UR6 ;  /* 0x00000011040672a4 */ /* 0x000fe4000f8e0206 */
[----:B------:R-:W-:Y:S02]  /*f110*/  ULEA.HI.X UR4, UR4, UR9, UR5, 0x3, UP0 ;  /* 0x0000000904047291 */ /* 0x000fe400080f1c05 */
[----:B------:R-:W-:-:S02]  /*f120*/  MOV R10, UR8 ;  /* 0x00000008000a7c02 */ /* 0x000fc40008000f00 */
[----:B------:R-:W-:Y:S02]  /*f130*/  IADD3 R13, PT, PT, R13, UR6, RZ ;  /* 0x000000060d0d7c10 */ /* 0x000fe4000fffe0ff */
[----:B------:R-:W-:Y:S01]  /*f140*/  IMAD.U32 R11, RZ, RZ, UR4 ;  /* 0x00000004ff0b7e24 */ /* 0x000fe2000f8e00ff */
[----:B--2---:R-:W-:-:S04]  /*f150*/  LEA R14, P0, R12, UR14, 0x2 ;  /* 0x0000000e0c0e7c11 */ /* 0x004fc8000f8010ff */
        /* <DEDUP_REMOVED lines=8> */
.L_x_2673:
[----:B------:R-:W4:Y:S01]  /*f1e0*/  LDCU.64 UR4, c[0x0][0x3b8] ;  /* 0x00007700ff0477ac */ /* 0x000f220008000a00 */
[----:B--2---:R-:W-:Y:S01]  /*f1f0*/  MOV R14, R42 ;  /* 0x0000002a000e7202 */ /* 0x004fe20000000f00 */
[----:B------:R-:W-:Y:S01]  /*f200*/  IMAD.MOV.U32 R12, RZ, RZ, R2 ;  /* 0x000000ffff0c7224 */ /* 0x000fe200078e0002 */
[----:B------:R-:W-:Y:S02]  /*f210*/  MOV R15, R43 ;  /* 0x0000002b000f7202 */ /* 0x000fe40000000f00 */
[----:B------:R-:W-:Y:S02]  /*f220*/  MOV R13, R3 ;  /* 0x00000003000d7202 */ /* 0x000fe40000000f00 */
[----:B-1----:R-:W-:Y:S02]  /*f230*/  MOV R16, R4 ;  /* 0x0000000400107202 */ /* 0x002fe40000000f00 */
[----:B------:R-:W-:Y:S01]  /*f240*/  MOV R17, R5 ;  /* 0x0000000500117202 */ /* 0x000fe20000000f00 */
[----:B----4-:R-:W-:-:S06]  /*f250*/  UIMAD.WIDE.U32 UR4, UR10, 0x8, UR4 ;  /* 0x000000080a0478a5 */ /* 0x010fcc000f8e0004 */
[----:B------:R-:W-:Y:S01]  /*f260*/  MOV R10, UR4 ;  /* 0x00000004000a7c02 */ /* 0x000fe20008000f00 */
[----:B------:R-:W-:-:S04]  /*f270*/  IMAD.U32 R11, RZ, RZ, UR5 ;  /* 0x00000005ff0b7e24 */ /* 0x000fc8000f8e00ff */
[----:B------:R-:W-:-:S04]  /*f280*/  IMAD.WIDE.U32 R10, R20, 0x10, R10 ;  /* 0x00000010140a7825 */ /* 0x000fc800078e000a */
[----:B------:R-:W-:Y:S01]  /*f290*/  IMAD.MOV.U32 R20, RZ, RZ, R6 ;  /* 0x000000ffff147224 */ /* 0x000fe200078e0006 */
[----:B------:R1:W-:Y:S04]  /*f2a0*/  STG.E.128 desc[UR12][R10.64+0x1000], R12 ;  /* 0x0010000c0a007986 */ /* 0x0003e8000c101d0c */
[----:B------:R-:W-:Y:S04]  /*f2b0*/  STG.E.128 desc[UR12][R10.64], R20 ;  /* 0x000000140a007986 */ /* 0x000fe8000c101d0c */
[----:B------:R-:W-:Y:S01]  /*f2c0*/  STG.E.128 desc[UR12][R10.64+0x800], R16 ;  /* 0x000800100a007986 */ /* 0x000fe2000c101d0c */
[----:B-1----:R-:W-:Y:S01]  /*f2d0*/  MOV R14, R8 ;  /* 0x00000008000e7202 */ /* 0x002fe20000000f00 */
[----:B------:R-:W-:Y:S01]  /*f2e0*/  IMAD.MOV.U32 R15, RZ, RZ, R9 ;  /* 0x000000ffff0f7224 */ /* 0x000fe200078e0009 */
[----:B------:R-:W-:-:S02]  /*f2f0*/  MOV R12, R0 ;  /* 0x00000000000c7202 */ /* 0x000fc40000000f00 */
[----:B------:R-:W-:-:S05]  /*f300*/  MOV R13, R7 ;  /* 0x00000007000d7202 */ /* 0x000fca0000000f00 */
[----:B------:R-:W-:Y:S01]  /*f310*/  STG.E.128 desc[UR12][R10.64+0x1800], R12 ;  /* 0x0018000c0a007986 */ /* 0x000fe2000c101d0c */
[----:B---3--:R-:W-:Y:S05]  /*f320*/  EXIT ;  /* 0x000000000000794d */ /* 0x008fea0003800000 */
.L_x_2713:
        /* <DEDUP_REMOVED lines=13> */
.L_x_3898:


//--------------------- .text._ZN2at6native29vectorized_elementwise_kernelILi4EZZNS0_61_GLOBAL__N__ae8afa13_23_FlattenIndicesKernel_cu_7dd49032_311621_flatten_indices_implINS2_18CUDAKernelLauncherEiLl0EEENS_6TensorERKS5_N3c108ArrayRefIlEEENKUlvE0_clEvEUllE_St5arrayIPcLm2EEEEviT0_T1_ --------------------------
	.section	.text._ZN2at6native29vectorized_elementwise_kernelILi4EZZNS0_61_GLOBAL__N__ae8afa13_23_FlattenIndicesKernel_cu_7dd49032_311621_flatten_indices_implINS2_18CUDAKernelLauncherEiLl0EEENS_6TensorERKS5_N3c108ArrayRefIlEEENKUlvE0_clEvEUllE_St5arrayIPcLm2EEEEviT0_T1_,"ax",@progbits
	.align	128
        .global         _ZN2at6native29vectorized_elementwise_kernelILi4EZZNS0_61_GLOBAL__N__ae8afa13_23_FlattenIndicesKernel_cu_7dd49032_311621_flatten_indices_implINS2_18CUDAKernelLauncherEiLl0EEENS_6TensorERKS5_N3c108ArrayRefIlEEENKUlvE0_clEvEUllE_St5arrayIPcLm2EEEEviT0_T1_
        .type           _ZN2at6native29vectorized_elementwise_kernelILi4EZZNS0_61_GLOBAL__N__ae8afa13_23_FlattenIndicesKernel_cu_7dd49032_311621_flatten_indices_implINS2_18CUDAKernelLauncherEiLl0EEENS_6TensorERKS5_N3c108ArrayRefIlEEENKUlvE0_clEvEUllE_St5arrayIPcLm2EEEEviT0_T1_,@function
        .size           _ZN2at6native29vectorized_elementwise_kernelILi4EZZNS0_61_GLOBAL__N__ae8afa13_23_FlattenIndicesKernel_cu_7dd49032_311621_flatten_indices_implINS2_18CUDAKernelLauncherEiLl0EEENS_6TensorERKS5_N3c108ArrayRefIlEEENKUlvE0_clEvEUllE_St5arrayIPcLm2EEEEviT0_T1_,(.L_x_3899 - _ZN2at6native29vectorized_elementwise_kernelILi4EZZNS0_61_GLOBAL__N__ae8afa13_23_FlattenIndicesKernel_cu_7dd49032_311621_flatten_indices_implINS2_18CUDAKernelLauncherEiLl0EEENS_6TensorERKS5_N3c108ArrayRefIlEEENKUlvE0_clEvEUllE_St5arrayIPcLm2EEEEviT0_T1_)
        .other          _ZN2at6native29vectorized_elementwise_kernelILi4EZZNS0_61_GLOBAL__N__ae8afa13_23_FlattenIndicesKernel_cu_7dd49032_311621_flatten_indices_implINS2_18CUDAKernelLauncherEiLl0EEENS_6TensorERKS5_N3c108ArrayRefIlEEENKUlvE0_clEvEUllE_St5arrayIPcLm2EEEEviT0_T1_,@"STO_CUDA_ENTRY STV_DEFAULT"
_ZN2at6native29vectorized_elementwise_kernelILi4EZZNS0_61_GLOBAL__N__ae8afa13_23_FlattenIndicesKernel_cu_7dd49032_311621_flatten_indices_implINS2_18CUDAKernelLauncherEiLl0EEENS_6TensorERKS5_N3c108ArrayRefIlEEENKUlvE0_clEvEUllE_St5arrayIPcLm2EEEEviT0_T1_:
.text._ZN2at6native29vectorized_elementwise_kernelILi4EZZNS0_61_GLOBAL__N__ae8afa13_23_FlattenIndicesKernel_cu_7dd49032_311621_flatten_indices_implINS2_18CUDAKernelLauncherEiLl0EEENS_6TensorERKS5_N3c108ArrayRefIlEEENKUlvE0_clEvEUllE_St5arrayIPcLm2EEEEviT0_T1_:
        /* <DEDUP_REMOVED lines=110> */
.L_x_2719:
        /* <DEDUP_REMOVED lines=79> */
.L_x_2718:
        /* <DEDUP_REMOVED lines=60> */
.L_x_2720:
        /* <DEDUP_REMOVED lines=41> */
.L_x_2721:
        /* <DEDUP_REMOVED lines=21> */
.L_x_2717:
[----:B------:R-:W-:Y:S05]  /*1370*/  BSYNC.RECONVERGENT B0 ;  /* 0x0000000000007941 */ /* 0x000fea0003800200 */
.L_x_2716:
        /* <DEDUP_REMOVED lines=38> */
.L_x_2725:
        /* <DEDUP_REMOVED lines=79> */
.L_x_2724:
        /* <DEDUP_REMOVED lines=60> */
.L_x_2726:
        /* <DEDUP_REMOVED lines=41> */
.L_x_2727:
        /* <DEDUP_REMOVED lines=21> */
.L_x_2723:
[----:B------:R-:W-:Y:S05]  /*2270*/  BSYNC.RECONVERGENT B0 ;  /* 0x0000000000007941 */ /* 0x000fea0003800200 */
.L_x_2722:
        /* <DEDUP_REMOVED lines=36> */
.L_x_2731:
        /* <DEDUP_REMOVED lines=79> */
.L_x_2730:
        /* <DEDUP_REMOVED lines=60> */
.L_x_2732:
        /* <DEDUP_REMOVED lines=41> */
.L_x_2733:
        /* <DEDUP_REMOVED lines=21> */
.L_x_2729:
[----:B------:R-:W-:Y:S05]  /*3150*/  BSYNC.RECONVERGENT B0 ;  /* 0x0000000000007941 */ /* 0x000fea0003800200 */
.L_x_2728:
        /* <DEDUP_REMOVED lines=35> */
.L_x_2737:
        /* <DEDUP_REMOVED lines=79> */
.L_x_2736:
        /* <DEDUP_REMOVED lines=60> */
.L_x_2738:
        /* <DEDUP_REMOVED lines=41> */
.L_x_2739:
        /* <DEDUP_REMOVED lines=21> */
.L_x_2735:
[----:B------:R-:W-:Y:S05]  /*4020*/  BSYNC.RECONVERGENT B0 ;  /* 0x0000000000007941 */ /* 0x000fea0003800200 */
.L_x_2734:
        /* <DEDUP_REMOVED lines=35> */
.L_x_2743:
        /* <DEDUP_REMOVED lines=10> */
[----:B------:R-:W-:-:S04]  /*4300*/  IADD3 R28, P0, PT, R30, R25, RZ ;  /* 0x000000191e1c7210 */ /* 0x000fc80007f1e0ff */
[----:B------:R-:W-:Y:S02]  /*4310*/  IADD3.X R29, PT, PT, R31, R44, RZ, P0, !PT ;  /* 0x0000002c1f1d7210 */ /* 0x000fe400007fe4ff */
[----:B------:R-:W5:Y:S04]  /*4320*/  LDG.E.64.CONSTANT R30, desc[UR12][R26.64+-0x8] ;  /* 0xfffff80c1a1e7981 */ /* 0x000f68000c1e9b00 */
[----:B------:R0:W5:Y:S02]  /*4330*/  LDG.E.CONSTANT R49, desc[UR12][R28.64] ;  /* 0x0000000c1c317981 */ /* 0x000164000c1e9900 */
[----:B0-----:R-:W-:-:S04]  /*4340*/  IADD3 R28, P0, PT, R28, R25, RZ ;  /* 0x000000191c1c7210 */ /* 0x001fc80007f1e0ff */
[----:B------:R-:W-:Y:S02]  /*4350*/  IADD3.X R29, PT, PT, R29, R44, RZ, P0, !PT ;  /* 0x0000002c1d1d7210 */ /* 0x000fe400007fe4ff */
[----:B------:R-:W-:Y:S02]  /*4360*/  IADD3 R50, P0, PT, R28, R25, RZ ;  /* 0x000000191c327210 */ /* 0x000fe40007f1e0ff */
[----:B--2---:R-:W-:Y:S01]  /*4370*/  SHF.R.S32.HI R51, RZ, 0x1f, R53 ;  /* 0x0000001fff337819 */ /* 0x004fe20000011435 */
[-C--:B---3--:R-:W-:Y:S02]  /*4380*/  IMAD R37, R37, R53.reuse, RZ ;  /* 0x0000003525257224 */ /* 0x088fe400078e02ff */
[----:B------:R-:W-:-:S04]  /*4390*/  IMAD.WIDE.U32 R38, R36, R53, R38 ;  /* 0x0000003524267225 */ /* 0x000fc800078e0026 */
[----:B------:R-:W-:Y:S02]  /*43a0*/  IMAD R37, R36, R51, R37 ;  /* 0x0000003324257224 */ /* 0x000fe400078e0225 */
[----:B----4-:R-:W-:Y:S02]  /*43b0*/  IMAD R35, R35, R45, RZ ;  /* 0x0000002d23237224 */ /* 0x010fe400078e02ff */
[----:B------:R-:W-:Y:S01]  /*43c0*/  IMAD.IADD R39, R39, 0x1, R37 ;  /* 0x0000000127277824 */ /* 0x000fe200078e0225 */
        /* <DEDUP_REMOVED lines=10> */
[-C--:B------:R-:W-:Y:S01]  /*4470*/  IADD3.X R39, PT, PT, R51, R44.reuse, RZ, P0, !PT ;  /* 0x0000002c33277210 */ /* 0x080fe200007fe4ff */
[C---:B------:R-:W-:Y:S01]  /*4480*/  IMAD R53, R32.reuse, R53, R33 ;  /* 0x0000003520357224 */ /* 0x040fe200078e0221 */
[----:B------:R-:W4:Y:S01]  /*4490*/  LDG.E.CONSTANT R51, desc[UR12][R50.64] ;  /* 0x0000000c32337981 */ /* 0x000f22000c1e9900 */
[----:B------:R-:W-:Y:S01]  /*44a0*/  IMAD.WIDE.U32 R32, R32, R47, R34 ;  /* 0x0000002f20207225 */ /* 0x000fe200078e0022 */
[----:B0-----:R-:W-:Y:S02]  /*44b0*/  IADD3 R28, P0, PT, R38, R25, RZ ;  /* 0x00000019261c7210 */ /* 0x001fe40007f1e0ff */
[----:B------:R-:W5:Y:S02]  /*44c0*/  LDG.E.64.CONSTANT R34, desc[UR12][R26.64+0x8] ;  /* 0x0000080c1a227981 */ /* 0x000f64000c1e9b00 */
[----:B------:R-:W-:Y:S02]  /*44d0*/  IADD3.X R29, PT, PT, R39, R44, RZ, P0, !PT ;  /* 0x0000002c271d7210 */ /* 0x000fe400007fe4ff */
[----:B------:R-:W5:Y:S04]  /*44e0*/  LDG.E.CONSTANT R38, desc[UR12][R38.64] ;  /* 0x0000000c26267981 */ /* 0x000f68000c1e9900 */
[----:B------:R-:W5:Y:S01]  /*44f0*/  LDG.E.CONSTANT R47, desc[UR12][R28.64] ;  /* 0x0000000c1c2f7981 */ /* 0x000f62000c1e9900 */
[----:B------:R-:W-:Y:S01]  /*4500*/  IMAD.IADD R33, R33, 0x1, R53 ;  /* 0x0000000121217824 */ /* 0x000fe200078e0235 */
[----:B------:R-:W-:Y:S01]  /*4510*/  SHF.R.S32.HI R53, RZ, 0x1f, R49 ;  /* 0x0000001fff357819 */ /* 0x000fe20000011431 */
[----:B------:R-:W-:Y:S01]  /*4520*/  IMAD R31, R31, R49, RZ ;  /* 0x000000311f1f7224 */ /* 0x000fe200078e02ff */
[----:B------:R-:W5:Y:S03]  /*4530*/  LDG.E.64.CONSTANT R28, desc[UR12][R26.64+0x10] ;  /* 0x0000100c1a1c7981 */ /* 0x000f66000c1e9b00 */
[----:B------:R-:W-:-:S02]  /*4540*/  IMAD R48, R30, R53, R31 ;  /* 0x000000351e307224 */ /* 0x000fc400078e021f */
[----:B------:R0:W5:Y:S01]  /*4550*/  LDG.E.64.CONSTANT R52, desc[UR12][R26.64+0x18] ;  /* 0x0000180c1a347981 */ /* 0x000162000c1e9b00 */
        /* <DEDUP_REMOVED lines=31> */
.L_x_2742:
        /* <DEDUP_REMOVED lines=60> */
.L_x_2744:
        /* <DEDUP_REMOVED lines=41> */
.L_x_2745:
        /* <DEDUP_REMOVED lines=21> */
.L_x_2741:
[----:B------:R-:W-:Y:S05]  /*4ef0*/  BSYNC.RECONVERGENT B0 ;  /* 0x0000000000007941 */ /* 0x000fea0003800200 */
.L_x_2740:
        /* <DEDUP_REMOVED lines=35> */
.L_x_2749:
        /* <DEDUP_REMOVED lines=79> */
.L_x_2748:
        /* <DEDUP_REMOVED lines=60> */
.L_x_2750:
        /* <DEDUP_REMOVED lines=41> */
.L_x_2751:
        /* <DEDUP_REMOVED lines=21> */
.L_x_2747:
[----:B------:R-:W-:Y:S05]  /*5dc0*/  BSYNC.RECONVERGENT B0 ;  /* 0x0000000000007941 */ /* 0x000fea0003800200 */
.L_x_2746:
        /* <DEDUP_REMOVED lines=38> */
.L_x_2755:
        /* <DEDUP_REMOVED lines=79> */
.L_x_2754:
        /* <DEDUP_REMOVED lines=59> */
.L_x_2756:
        /* <DEDUP_REMOVED lines=39> */
.L_x_2757:
        /* <DEDUP_REMOVED lines=21> */
.L_x_2753:
[----:B------:R-:W-:Y:S05]  /*6c90*/  BSYNC.RECONVERGENT B0 ;  /* 0x0000000000007941 */ /* 0x000fea0003800200 */
.L_x_2752:
        /* <DEDUP_REMOVED lines=32> */
.L_x_2760:
        /* <DEDUP_REMOVED lines=79> */
.L_x_2759:
        /* <DEDUP_REMOVED lines=59> */
.L_x_2761:
        /* <DEDUP_REMOVED lines=39> */
.L_x_2762:
        /* <DEDUP_REMOVED lines=21> */
.L_x_2758:
[----:B------:R-:W-:Y:S05]  /*7b00*/  BSYNC.RECONVERGENT B0 ;  /* 0x0000000000007941 */ /* 0x000fea0003800200 */
.L_x_2715:
        /* <DEDUP_REMOVED lines=20> */
.L_x_2765:
[----:B------:R-:W-:-:S13]  /*7c50*/  ISETP.GE.U32.AND P0, PT, R0, UR4, PT ;  /* 0x0000000400007c0c */ /* 0x000fda000bf06070 */
[----:B------:R-:W-:Y:S05]  /*7c60*/  @P0 BRA `(.L_x_2767) ;  /* 0x0000000000300947 */ /* 0x000fea0003800000 */
[----:B0-----:R-:W0:Y:S01]  /*7c70*/  LDC.64 R10, c[0x0][0x3b8] ;  /* 0x0000ee00ff0a7b82 */ /* 0x001e220000000a00 */
[C---:B------:R-:W-:Y:S01]  /*7c80*/  VIADD R13, R0.reuse, UR10 ;  /* 0x0000000a000d7c36 */ /* 0x040fe20008000000 */
[----:B------:R-:W-:-:S03]  /*7c90*/  IADD3 R0, PT, PT, R0, 0x80, RZ ;  /* 0x0000008000007810 */ /* 0x000fc60007ffe0ff */
[----:B0-----:R-:W-:-:S05]  /*7ca0*/  IMAD.WIDE.U32 R10, R13, 0x8, R10 ;  /* 0x000000080d0a7825 */ /* 0x001fca00078e000a */
[----:B------:R0:W-:Y:S02]  /*7cb0*/  STG.E.64 desc[UR12][R10.64], R14 ;  /* 0x0000000e0a007986 */ /* 0x0001e4000c101b0c */
.L_x_2766:
[----:B------:R-:W-:-:S13]  /*7cc0*/  ISETP.GE.U32.AND P0, PT, R0, UR4, PT ;  /* 0x0000000400007c0c */ /* 0x000fda000bf06070 */
[----:B------:R-:W-:Y:S05]  /*7cd0*/  @P0 BRA `(.L_x_2768) ;  /* 0x0000000000300947 */ /* 0x000fea0003800000 */
[----:B0-----:R-:W0:Y:S01]  /*7ce0*/  LDC.64 R10, c[0x0][0x3b8] ;  /* 0x0000ee00ff0a7b82 */ /* 0x001e220000000a00 */
[C---:B------:R-:W-:Y:S01]  /*7cf0*/  IADD3 R13, PT, PT, R0.reuse, UR10, RZ ;  /* 0x0000000a000d7c10 */ /* 0x040fe2000fffe0ff */
[----:B------:R-:W-:-:S04]  /*7d00*/  VIADD R0, R0, 0x80 ;  /* 0x0000008000007836 */ /* 0x000fc80000000000 */
[----:B0-----:R-:W-:-:S05]  /*7d10*/  IMAD.WIDE.U32 R10, R13, 0x8, R10 ;  /* 0x000000080d0a7825 */ /* 0x001fca00078e000a */
[----:B------:R0:W-:Y:S02]  /*7d20*/  STG.E.64 desc[UR12][R10.64], R8 ;  /* 0x000000080a007986 */ /* 0x0001e4000c101b0c */
.L_x_2767:
[----:B------:R-:W-:-:S13]  /*7d30*/  ISETP.GE.U32.AND P0, PT, R0, UR4, PT ;  /* 0x0000000400007c0c */ /* 0x000fda000bf06070 */
[----:B------:R-:W-:Y:S05]  /*7d40*/  @P0 BRA `(.L_x_2769) ;  /* 0x0000000000340947 */ /* 0x000fea0003800000 */
[----:B0-----:R-:W0:Y:S01]  /*7d50*/  LDC.64 R8, c[0x0][0x3b8] ;  /* 0x0000ee00ff087b82 */ /* 0x001e220000000a00 */
[C---:B------:R-:W-:Y:S02]  /*7d60*/  IADD3 R11, PT, PT, R0.reuse, UR10, RZ ;  /* 0x0000000a000b7c10 */ /* 0x040fe4000fffe0ff */
[----:B------:R-:W-:-:S03]  /*7d70*/  IADD3 R0, PT, PT, R0, 0x80, RZ ;  /* 0x0000008000007810 */ /* 0x000fc60007ffe0ff */
[----:B0-----:R-:W-:-:S05]  /*7d80*/  IMAD.WIDE.U32 R8, R11, 0x8, R8 ;  /* 0x000000080b087825 */ /* 0x001fca00078e0008 */
[----:B------:R0:W-:Y:S02]  /*7d90*/  STG.E.64 desc[UR12][R8.64], R38 ;  /* 0x0000002608007986 */ /* 0x0001e4000c101b0c */
.L_x_2768:
        /* <DEDUP_REMOVED lines=8> */
.L_x_2769:
[----:B------:R-:W-:Y:S05]  /*7e20*/  BSYNC.RELIABLE B1 ;  /* 0x0000000000017941 */ /* 0x000fea0003800100 */
.L_x_2764:
[----:B------:R-:W-:-:S13]  /*7e30*/  ISETP.GE.U32.AND P0, PT, R0, UR4, PT ;  /* 0x0000000400007c0c */ /* 0x000fda000bf06070 */
[----:B0-----:R-:W0:Y:S01]  /*7e40*/  @!P0 LDC.64 R2, c[0x0][0x3b8] ;  /* 0x0000ee00ff028b82 */ /* 0x001e220000000a00 */
[C---:B------:R-:W-:Y:S01]  /*7e50*/  @!P0 IADD3 R9, PT, PT, R0.reuse, UR10, RZ ;  /* 0x0000000a00098c10 */ /* 0x040fe2000fffe0ff */
[----:B------:R-:W-:-:S04]  /*7e60*/  @!P0 VIADD R0, R0, 0x80 ;  /* 0x0000008000008836 */ /* 0x000fc80000000000 */
[----:B0-----:R-:W-:-:S05]  /*7e70*/  @!P0 IMAD.WIDE.U32 R2, R9, 0x8, R2 ;  /* 0x0000000809028825 */ /* 0x001fca00078e0002 */
[----:B------:R0:W-:Y:S02]  /*7e80*/  @!P0 STG.E.64 desc[UR12][R2.64], R4 ;  /* 0x0000000402008986 */ /* 0x0001e4000c101b0c */
.L_x_2770:
[----:B------:R-:W-:Y:S05]  /*7e90*/  BSYNC.RECONVERGENT B0 ;  /* 0x0000000000007941 */ /* 0x000fea0003800200 */
.L_x_2763:
        /* <DEDUP_REMOVED lines=8> */
.L_x_2714:
[----:B------:R-:W0:Y:S01]  /*7f20*/  LDCU.64 UR6, c[0x0][0x398] ;  /* 0x00007300ff0677ac */ /* 0x000e220008000a00 */
[----:B------:R-:W1:Y:S01]  /*7f30*/  S2R R0, SR_TID.X ;  /* 0x0000000000007919 */ /* 0x000e620000002100 */
[----:B------:R-:W-:Y:S02]  /*7f40*/  HFMA2 R50, -RZ, RZ, 0, 0 ;  /* 0x00000000ff327431 */ /* 0x000fe400000001ff */
[----:B------:R-:W-:Y:S01]  /*7f50*/  IMAD.MOV.U32 R48, RZ, RZ, RZ ;  /* 0x000000ffff307224 */ /* 0x000fe200078e00ff */
[----:B------:R-:W-:Y:S02]  /*7f60*/  CS2R R12, SRZ ;  /* 0x00000000000c7805 */ /* 0x000fe4000001ff00 */
[----:B------:R-:W-:Y:S02]  /*7f70*/  CS2R R20, SRZ ;  /* 0x0000000000147805 */ /* 0x000fe4000001ff00 */
[----:B------:R-:W-:Y:S02]  /*7f80*/  CS2R R10, SRZ ;  /* 0x00000000000a7805 */ /* 0x000fe4000001ff00 */
[----:B------:R-:W-:-:S02]  /*7f90*/  CS2R R2, SRZ ;  /* 0x0000000000027805 */ /* 0x000fc4000001ff00 */
[----:B------:R-:W-:Y:S02]  /*7fa0*/  CS2R R4, SRZ ;  /* 0x0000000000047805 */ /* 0x000fe4000001ff00 */
[----:B------:R-:W-:Y:S02]  /*7fb0*/  CS2R R6, SRZ ;  /* 0x0000000000067805 */ /* 0x000fe4000001ff00 */
[----:B------:R-:W-:Y:S01]  /*7fc0*/  CS2R R8, SRZ ;  /* 0x0000000000087805 */ /* 0x000fe2000001ff00 */
        /* <DEDUP_REMOVED lines=17> */
[----:B------:R2:W5:Y:S01]  /*80e0*/  LDG.E.ENL2.256 R16, R12, desc[UR12][R2.64+0x1000] ;  /* 0xfe00800c020c797e */ /* 0x0005620008121910 */
[----:B------:R-:W-:Y:S02]  /*80f0*/  UIADD3.X UR29, UPT, UPT, UR7, -0x1, URZ, UP2, !UPT ;  /* 0xffffffff071d7890 */ /* 0x000fe400097fe4ff */
[----:B------:R-:W-:Y:S02]  /*8100*/  UISETP.NE.U32.AND UP1, UPT, UR20, URZ, UPT ;  /* 0x000000ff1400728c */ /* 0x000fe4000bf25070 */
[----:B------:R-:W-:Y:S01]  /*8110*/  UIADD3 UR18, UP2, UPT, UR21, -0x1, URZ ;  /* 0xffffffff15127890 */ /* 0x000fe2000ff5e0ff */
[----:B------:R-:W-:Y:S01]  /*8120*/  UMOV UR4, URZ ;  /* 0x000000ff00047c82 */ /* 0x000fe20008000000 */
[----:B------:R-:W-:Y:S01]  /*8130*/  UMOV UR5, URZ ;  /* 0x000000ff00057c82 */ /* 0x000fe20008000000 */
[----:B------:R-:W-:-:S02]  /*8140*/  UISETP.NE.AND.EX UP1, UPT, URZ, URZ, UPT, UP1 ;  /* 0x000000ffff00728c */ /* 0x000fc4000bf25310 */
[----:B------:R-:W-:Y:S01]  /*8150*/  UIADD3.X UR19, UPT, UPT, URZ, -0x1, URZ, UP2, !UPT ;  /* 0xffffffffff137890 */ /* 0x000fe200097fe4ff */
[----:B--2---:R-:W-:Y:S02]  /*8160*/  IMAD R3, R9, UR16, RZ ;  /* 0x0000001009037c24 */ /* 0x004fe4000f8e02ff */
[----:B------:R-:W-:-:S04]  /*8170*/  IMAD.WIDE.U32 R6, R8, UR16, RZ ;  /* 0x0000001008067c25 */ /* 0x000fc8000f8e00ff */
[----:B------:R-:W-:Y:S01]  /*8180*/  IMAD R3, R8, UR17, R3 ;  /* 0x0000001108037c24 */ /* 0x000fe2000f8e0203 */
[----:B------:R-:W-:-:S03]  /*8190*/  CS2R R8, SRZ ;  /* 0x0000000000087805 */ /* 0x000fc6000001ff00 */
[----:B------:R-:W-:Y:S01]  /*81a0*/  IMAD.IADD R25, R7, 0x1, R3 ;  /* 0x0000000107197824 */ /* 0x000fe200078e0203 */
[----:B---3--:R-:W-:Y:S06]  /*81b0*/  BRA.U !UP0, `(.L_x_2772) ;  /* 0x0000000508907547 */ /* 0x008fec000b800000 */
[----:B------:R-:W0:Y:S01]  /*81c0*/  LDCU.64 UR22, c[0x0][0x388] ;  /* 0x00007100ff1677ac */ /* 0x000e220008000a00 */
[----:B------:R-:W-:Y:S01]  /*81d0*/  CS2R R8, SRZ ;  /* 0x0000000000087805 */ /* 0x000fe2000001ff00 */
[----:B------:R-:W1:Y:S01]  /*81e0*/  LDCU.64 UR24, c[0x0][0x3a8] ;  /* 0x00007500ff1877ac */ /* 0x000e620008000a00 */
[----:B------:R-:W-:Y:S01]  /*81f0*/  UMOV UR14, 0x20 ;  /* 0x00000020000e7882 */ /* 0x000fe20000000000 */
[----:B------:R-:W-:Y:S01]  /*8200*/  UMOV UR15, 0x0 ;  /* 0x00000000000f7882 */ /* 0x000fe20000000000 */
[----:B------:R-:W-:Y:S02]  /*8210*/  ULOP3.LUT UR4, UR6, 0xfffffff8, URZ, 0xc0, !UPT ;  /* 0xfffffff806047892 */ /* 0x000fe4000f8ec0ff */
[----:B------:R-:W-:Y:S02]  /*8220*/  UIMAD.WIDE.U32 UR14, UR8, 0x1, UR14 ;  /* 0x00000001080e78a5 */ /* 0x000fe4000f8e000e */
[----:B------:R-:W-:-:S03]  /*8230*/  ULOP3.LUT UR5, UR7, 0x7fffffff, URZ, 0xc0, !UPT ;  /* 0x7fffffff07057892 */ /* 0x000fc6000f8ec0ff */
[----:B------:R-:W-:Y:S01]  /*8240*/  UMOV UR11, UR4 ;  /* 0x00000004000b7c82 */ /* 0x000fe20008000000 */
[----:B------:R-:W-:Y:S01]  /*8250*/  MOV R4, UR14 ;  /* 0x0000000e00047c02 */ /* 0x000fe20008000f00 */
[----:B------:R-:W-:Y:S01]  /*8260*/  UIADD3 UR14, UPT, UPT, UR15, UR9, URZ ;  /* 0x000000090f0e7290 */ /* 0x000fe2000fffe0ff */
[C---:B0-----:R-:W-:Y:S02]  /*8270*/  LEA R2, P0, R6.reuse, UR22, 0x2 ;  /* 0x0000001606027c11 */ /* 0x041fe4000f8010ff */
[----:B------:R-:W-:Y:S01]  /*8280*/  MOV R5, UR15 ;  /* 0x0000000f00057c02 */ /* 0x000fe20008000f00 */
[----:B------:R-:W-:Y:S01]  /*8290*/  IMAD.MOV.U32 R26, RZ, RZ, R4 ;  /* 0x000000ffff1a7224 */ /* 0x000fe200078e0004 */
[----:B------:R-:W-:Y:S01]  /*82a0*/  LEA.HI.X R3, R6, UR23, R25, 0x2, P0 ;  /* 0x0000001706037c11 */ /* 0x000fe200080f1419 */
[----:B-1----:R-:W-:Y:S01]  /*82b0*/  USHF.L.U64.HI UR26, UR24, 0x2, UR25 ;  /* 0x00000002181a7899 */ /* 0x002fe20008010219 */
[----:B------:R-:W-:Y:S01]  /*82c0*/  MOV R27, UR14 ;  /* 0x0000000e001b7c02 */ /* 0x000fe20008000f00 */
[----:B------:R-:W-:-:S02]  /*82d0*/  USHF.L.U32 UR27, UR24, 0x2, URZ ;  /* 0x00000002181b7899 */ /* 0x000fc400080006ff */
[----:B------:R-:W-:Y:S01]  /*82e0*/  USHF.L.U64.HI UR15, UR24, 0x5, UR25 ;  /* 0x00000005180f7899 */ /* 0x000fe20008010219 */
[----:B------:R-:W-:-:S11]  /*82f0*/  UMOV UR14, UR5 ;  /* 0x00000005000e7c82 */ /* 0x000fd60008000000 */
.L_x_2773:
        /* <DEDUP_REMOVED lines=19> */
[----:B------:R-:W-:-:S03]  /*8430*/  IADD3.X R45, PT, PT, R49, UR26, RZ, P0, !PT ;  /* 0x0000001a312d7c10 */ /* 0x000fc600087fe4ff */
[----:B------:R-:W4:Y:S01]  /*8440*/  LDG.E.64.CONSTANT R38, desc[UR12][R26.64+0x8] ;  /* 0x0000080c1a267981 */ /* 0x000f22000c1e9b00 */
[----:B------:R-:W-:-:S03]  /*8450*/  IADD3 R40, P0, PT, R44, UR27, RZ ;  /* 0x0000001b2c287c10 */ /* 0x000fc6000ff1e0ff */
        /* <DEDUP_REMOVED lines=58> */
.L_x_2772:
        /* <DEDUP_REMOVED lines=8> */
[C---:B0-----:R-:W-:Y:S01]  /*8880*/  IMAD R26, R2.reuse, UR5, RZ ;  /* 0x00000005021a7c24 */ /* 0x041fe2000f8e02ff */
[C---:B------:R-:W-:Y:S01]  /*8890*/  SHF.L.U32 R29, R3.reuse, 0x2, RZ ;  /* 0x00000002031d7819 */ /* 0x040fe200000006ff */
[----:B------:R-:W-:Y:S01]  /*88a0*/  IMAD.MOV.U32 R24, RZ, RZ, R6 ;  /* 0x000000ffff187224 */ /* 0x000fe200078e0006 */
[----:B------:R-:W-:Y:S02]  /*88b0*/  ULEA UR11, UP2, UR4, UR8, 0x3 ;  /* 0x00000008040b7291 */ /* 0x000fe4000f8418ff */
[----:B------:R-:W-:Y:S02]  /*88c0*/  IMAD R27, R3, UR4, R26 ;  /* 0x00000004031b7c24 */ /* 0x000fe4000f8e021a */
[----:B------:R-:W-:Y:S01]  /*88d0*/  IMAD.WIDE.U32 R4, R2, UR4, R24 ;  /* 0x0000000402047c25 */ /* 0x000fe2000f8e0018 */
[----:B------:R-:W-:-:S03]  /*88e0*/  ULEA.HI.X UR14, UR4, UR9, UR5, 0x3, UP2 ;  /* 0x00000009040e7291 */ /* 0x000fc600090f1c05 */
[----:B------:R-:W-:Y:S01]  /*88f0*/  IMAD.WIDE.U32 R34, R2, 0x4, RZ ;  /* 0x0000000402227825 */ /* 0x000fe200078e00ff */
[----:B------:R-:W-:Y:S02]  /*8900*/  IADD3 R5, PT, PT, R5, R27, RZ ;  /* 0x0000001b05057210 */ /* 0x000fe40007ffe0ff */
[----:B------:R-:W-:Y:S01]  /*8910*/  MOV R33, UR14 ;  /* 0x0000000e00217c02 */ /* 0x000fe20008000f00 */
[----:B------:R-:W-:Y:S01]  /*8920*/  IMAD.U32 R32, RZ, RZ, UR11 ;  /* 0x0000000bff207e24 */ /* 0x000fe2000f8e00ff */
[----:B------:R-:W-:Y:S02]  /*8930*/  IADD3 R35, PT, PT, R35, R29, RZ ;  /* 0x0000001d23237210 */ /* 0x000fe40007ffe0ff */
[C---:B-1----:R-:W-:Y:S02]  /*8940*/  LEA R30, P0, R4.reuse, UR22, 0x2 ;  /* 0x00000016041e7c11 */ /* 0x042fe4000f8010ff */
[----:B------:R-:W2:Y:S02]  /*8950*/  LDG.E.64.CONSTANT R28, desc[UR12][R32.64] ;  /* 0x0000000c201c7981 */ /* 0x000ea4000c1e9b00 */
[----:B------:R-:W-:-:S02]  /*8960*/  LEA.HI.X R31, R4, UR23, R5, 0x2, P0 ;  /* 0x00000017041f7c11 */ /* 0x000fc400080f1405 */
[-C--:B------:R-:W-:Y:S01]  /*8970*/  IADD3 R40, P0, PT, R30, R34.reuse, RZ ;  /* 0x000000221e287210 */ /* 0x080fe20007f1e0ff */
[----:B------:R-:W3:Y:S04]  /*8980*/  LDG.E.64.CONSTANT R26, desc[UR12][R32.64+0x8] ;  /* 0x0000080c201a7981 */ /* 0x000ee8000c1e9b00 */
[----:B------:R-:W4:Y:S01]  /*8990*/  LDG.E.CONSTANT R45, desc[UR12][R30.64] ;  /* 0x0000000c1e2d7981 */ /* 0x000f22000c1e9900 */
[----:B------:R-:W-:Y:S01]  /*89a0*/  IMAD.X R41, R31, 0x1, R35, P0 ;  /* 0x000000011f297824 */ /* 0x000fe200000e0623 */
[----:B------:R-:W-:Y:S02]  /*89b0*/  IADD3 R42, P0, PT, R40, R34, RZ ;  /* 0x00000022282a7210 */ /* 0x000fe40007f1e0ff */
[----:B------:R-:W3:Y:S04]  /*89c0*/  LDG.E.64.CONSTANT R4, desc[UR12][R32.64+0x10] ;  /* 0x0000100c20047981 */ /* 0x000ee8000c1e9b00 */
[----:B------:R-:W3:Y:S01]  /*89d0*/  LDG.E.CONSTANT R39, desc[UR12][R40.64] ;  /* 0x0000000c28277981 */ /* 0x000ee2000c1e9900 */
[----:B------:R-:W-:-:S02]  /*89e0*/  IADD3.X R43, PT, PT, R41, R35, RZ, P0, !PT ;  /* 0x00000023292b7210 */ /* 0x000fc400007fe4ff */
[----:B------:R-:W-:Y:S01]  /*89f0*/  IADD3 R34, P0, PT, R42, R34, RZ ;  /* 0x000000222a227210 */ /* 0x000fe20007f1e0ff */
[----:B------:R-:W3:Y:S04]  /*8a00*/  LDG.E.64.CONSTANT R30, desc[UR12][R32.64+0x18] ;  /* 0x0000180c201e7981 */ /* 0x000ee8000c1e9b00 */
[----:B------:R-:W3:Y:S01]  /*8a10*/  LDG.E.CONSTANT R37, desc[UR12][R42.64] ;  /* 0x0000000c2a257981 */ /* 0x000ee2000c1e9900 */
[----:B------:R-:W-:-:S06]  /*8a20*/  IADD3.X R35, PT, PT, R43, R35, RZ, P0, !PT ;  /* 0x000000232b237210 */ /* 0x000fcc00007fe4ff */
[----:B------:R-:W3:Y:S01]  /*8a30*/  LDG.E.CONSTANT R35, desc[UR12][R34.64] ;  /* 0x0000000c22237981 */ /* 0x000ee2000c1e9900 */
[----:B------:R-:W-:-:S04]  /*8a40*/  UIADD3 UR4, UP2, UPT, UR4, 0x4, URZ ;  /* 0x0000000404047890 */ /* 0x000fc8000ff5e0ff */
[----:B------:R-:W-:Y:S01]  /*8a50*/  UIADD3.X UR5, UPT, UPT, URZ, UR5, URZ, UP2, !UPT ;  /* 0x00000005ff057290 */ /* 0x000fe200097fe4ff */
[----:B----4-:R-:W-:Y:S01]  /*8a60*/  SHF.R.S32.HI R47, RZ, 0x1f, R45 ;  /* 0x0000001fff2f7819 */ /* 0x010fe2000001142d */
[-C--:B--2---:R-:W-:Y:S02]  /*8a70*/  IMAD R29, R29, R45.reuse, RZ ;  /* 0x0000002d1d1d7224 */ /* 0x084fe400078e02ff */
[----:B------:R-:W-:-:S04]  /*8a80*/  IMAD.WIDE.U32 R8, R28, R45, R8 ;  /* 0x0000002d1c087225 */ /* 0x000fc800078e0008 */
[----:B------:R-:W-:Y:S02]  /*8a90*/  IMAD R29, R28, R47, R29 ;  /* 0x0000002f1c1d7224 */ /* 0x000fe400078e021d */
[----:B---3--:R-:W-:Y:S02]  /*8aa0*/  IMAD R27, R27, R39, RZ ;  /* 0x000000271b1b7224 */ /* 0x008fe400078e02ff */
        /* <DEDUP_REMOVED lines=15> */
.L_x_2775:
        /* <DEDUP_REMOVED lines=37> */
[----:B------:R-:W-:-:S07]  /*8df0*/  IADD3 R9, PT, PT, R9, R29, RZ ;  /* 0x0000001d09097210 */ /* 0x000fce0007ffe0ff */
.L_x_2776:
        /* <DEDUP_REMOVED lines=21> */
.L_x_2774:
        /* <DEDUP_REMOVED lines=26> */
.L_x_2778:
[----:B------:R-:W-:Y:S01]  /*90f0*/  MOV R5, R3 ;  /* 0x0000000300057202 */ /* 0x000fe20000000f00 */
        /* <DEDUP_REMOVED lines=19> */
[----:B------:R-:W-:-:S03]  /*9230*/  IADD3.X R45, PT, PT, R47, UR26, RZ, P0, !PT ;  /* 0x0000001a2f2d7c10 */ /* 0x000fc600087fe4ff */
[----:B------:R-:W4:Y:S01]  /*9240*/  LDG.E.64.CONSTANT R32, desc[UR12][R28.64+0x8] ;  /* 0x0000080c1c207981 */ /* 0x000f22000c1e9b00 */
[----:B0-----:R-:W-:-:S03]  /*9250*/  IADD3 R30, P0, PT, R44, UR22, RZ ;  /* 0x000000162c1e7c10 */ /* 0x001fc6000ff1e0ff */
[----:B------:R-:W4:Y:S01]  /*9260*/  LDG.E.CONSTANT R49, desc[UR12][R44.64] ;  /* 0x0000000c2c317981 */ /* 0x000f22000c1e9900 */
[----:B------:R-:W-:Y:S02]  /*9270*/  IADD3.X R31, PT, PT, R45, UR26, RZ, P0, !PT ;  /* 0x0000001a2d1f7c10 */ /* 0x000fe400087fe4ff */
[----:B------:R-:W-:Y:S01]  /*9280*/  IADD3 R10, P0, PT, R30, UR22, RZ ;  /* 0x000000161e0a7c10 */ /* 0x000fe2000ff1e0ff */
[----:B------:R-:W4:Y:S04]  /*9290*/  LDG.E.64.CONSTANT R46, desc[UR12][R28.64+0x18] ;  /* 0x0000180c1c2e7981 */ /* 0x000f28000c1e9b00 */
[----:B------:R-:W4:Y:S01]  /*92a0*/  LDG.E.CONSTANT R5, desc[UR12][R30.64] ;  /* 0x0000000c1e057981 */ /* 0x000f22000c1e9900 */
[----:B------:R-:W-:-:S03]  /*92b0*/  IADD3.X R11, PT, PT, R31, UR26, RZ, P0, !PT ;  /* 0x0000001a1f0b7c10 */ /* 0x000fc600087fe4ff */
[----:B------:R0:W4:Y:S04]  /*92c0*/  LDG.E.64.CONSTANT R44, desc[UR12][R28.64+0x10] ;  /* 0x0000100c1c2c7981 */ /* 0x000128000c1e9b00 */
        /* <DEDUP_REMOVED lines=11> */
[----:B----4-:R-:W-:Y:S01]  /*9380*/  SHF.R.S32.HI R31, RZ, 0x1f, R2 ;  /* 0x0000001fff1f7819 */ /* 0x010fe20000011402 */
[-C--:B------:R-:W-:Y:S02]  /*9390*/  IMAD R30, R41, R2.reuse, RZ ;  /* 0x00000002291e7224 */ /* 0x080fe400078e02ff */
[----:B------:R-:W-:Y:S02]  /*93a0*/  IMAD.IADD R7, R7, 0x1, R43 ;  /* 0x0000000107077824 */ /* 0x000fe400078e022b */
        /* <DEDUP_REMOVED lines=37> */
.L_x_2777:
        /* <DEDUP_REMOVED lines=17> */
[----:B------:R-:W-:Y:S01]  /*9710*/  MOV R33, UR14 ;  /* 0x0000000e00217c02 */ /* 0x000fe20008000f00 */
[----:B------:R-:W-:Y:S02]  /*9720*/  IMAD.IADD R35, R29, 0x1, R35 ;  /* 0x000000011d237824 */ /* 0x000fe400078e0223 */
[----:B------:R-:W-:Y:S01]  /*9730*/  IMAD.IADD R5, R5, 0x1, R11 ;  /* 0x0000000105057824 */ /* 0x000fe200078e020b */
[C---:B-1----:R-:W-:Y:S01]  /*9740*/  LEA R30, P0, R4.reuse, UR22, 0x2 ;  /* 0x00000016041e7c11 */ /* 0x042fe2000f8010ff */
[----:B------:R-:W2:Y:S03]  /*9750*/  LDG.E.64.CONSTANT R10, desc[UR12][R32.64+0x8] ;  /* 0x0000080c200a7981 */ /* 0x000ea6000c1e9b00 */
[----:B------:R-:W-:Y:S02]  /*9760*/  LEA.HI.X R31, R4, UR23, R5, 0x2, P0 ;  /* 0x00000017041f7c11 */ /* 0x000fe400080f1405 */
[----:B------:R-:W3:Y:S01]  /*9770*/  LDG.E.64.CONSTANT R4, desc[UR12][R32.64] ;  /* 0x0000000c20047981 */ /* 0x000ee2000c1e9b00 */
[----:B------:R-:W-:-:S03]  /*9780*/  IADD3 R40, P0, PT, R30, R28, RZ ;  /* 0x0000001c1e287210 */ /* 0x000fc60007f1e0ff */
[----:B------:R-:W4:Y:S01]  /*9790*/  LDG.E.CONSTANT R45, desc[UR12][R30.64] ;  /* 0x0000000c1e2d7981 */ /* 0x000f22000c1e9900 */
[----:B------:R-:W-:Y:S02]  /*97a0*/  IADD3.X R41, PT, PT, R31, R35, RZ, P0, !PT ;  /* 0x000000231f297210 */ /* 0x000fe400007fe4ff */
[----:B------:R-:W-:-:S03]  /*97b0*/  IADD3 R42, P0, PT, R40, R28, RZ ;  /* 0x0000001c282a7210 */ /* 0x000fc60007f1e0ff */
[----:B------:R-:W2:Y:S01]  /*97c0*/  LDG.E.CONSTANT R39, desc[UR12][R40.64] ;  /* 0x0000000c28277981 */ /* 0x000ea2000c1e9900 */
[----:B------:R-:W-:Y:S02]  /*97d0*/  IADD3.X R43, PT, PT, R41, R35, RZ, P0, !PT ;  /* 0x00000023292b7210 */ /* 0x000fe400007fe4ff */
[----:B------:R-:W-:Y:S01]  /*97e0*/  IADD3 R34, P0, PT, R42, R28, RZ ;  /* 0x0000001c2a227210 */ /* 0x000fe20007f1e0ff */
[----:B------:R-:W2:Y:S04]  /*97f0*/  LDG.E.64.CONSTANT R30, desc[UR12][R32.64+0x18] ;  /* 0x0000180c201e7981 */ /* 0x000ea8000c1e9b00 */
[----:B------:R-:W2:Y:S01]  /*9800*/  LDG.E.CONSTANT R37, desc[UR12][R42.64] ;  /* 0x0000000c2a257981 */ /* 0x000ea2000c1e9900 */
[----:B------:R-:W-:-:S03]  /*9810*/  IMAD.X R35, R43, 0x1, R35, P0 ;  /* 0x000000012b237824 */ /* 0x000fc600000e0623 */
[----:B------:R-:W2:Y:S04]  /*9820*/  LDG.E.64.CONSTANT R28, desc[UR12][R32.64+0x10] ;  /* 0x0000100c201c7981 */ /* 0x000ea8000c1e9b00 */
[----:B------:R-:W2:Y:S01]  /*9830*/  LDG.E.CONSTANT R35, desc[UR12][R34.64] ;  /* 0x0000000c22237981 */ /* 0x000ea2000c1e9900 */
[----:B------:R-:W-:-:S04]  /*9840*/  UIADD3 UR4, UP3, UPT, UR4, 0x4, URZ ;  /* 0x0000000404047890 */ /* 0x000fc8000ff7e0ff */
[----:B------:R-:W-:Y:S01]  /*9850*/  UIADD3.X UR5, UPT, UPT, URZ, UR5, URZ, UP3, !UPT ;  /* 0x00000005ff057290 */ /* 0x000fe20009ffe4ff */
[----:B----4-:R-:W-:Y:S01]  /*9860*/  SHF.R.S32.HI R47, RZ, 0x1f, R45 ;  /* 0x0000001fff2f7819 */ /* 0x010fe2000001142d */
[-C--:B---3--:R-:W-:Y:S02]  /*9870*/  IMAD R5, R5, R45.reuse, RZ ;  /* 0x0000002d05057224 */ /* 0x088fe400078e02ff */
[----:B------:R-:W-:-:S04]  /*9880*/  IMAD.WIDE.U32 R6, R4, R45, R6 ;  /* 0x0000002d04067225 */ /* 0x000fc800078e0006 */
[----:B------:R-:W-:Y:S02]  /*9890*/  IMAD R5, R4, R47, R5 ;  /* 0x0000002f04057224 */ /* 0x000fe400078e0205 */
[----:B--2---:R-:W-:-:S03]  /*98a0*/  IMAD R4, R11, R39, RZ ;  /* 0x000000270b047224 */ /* 0x004fc600078e02ff */
        /* <DEDUP_REMOVED lines=15> */
.L_x_2780:
        /* <DEDUP_REMOVED lines=38> */
.L_x_2781:
        /* <DEDUP_REMOVED lines=21> */
.L_x_2779:
[----:B0----5:R-:W-:Y:S01]  /*9d50*/  IMAD R3, R21, UR16, RZ ;  /* 0x0000001015037c24 */ /* 0x021fe2000f8e02ff */
[----:B------:R-:W-:Y:S01]  /*9d60*/  CS2R R4, SRZ ;  /* 0x0000000000047805 */ /* 0x000fe2000001ff00 */
[C---:B------:R-:W-:Y:S01]  /*9d70*/  IMAD.WIDE.U32 R10, R20.reuse, UR16, RZ ;  /* 0x00000010140a7c25 */ /* 0x040fe2000f8e00ff */
[----:B------:R-:W-:Y:S01]  /*9d80*/  UMOV UR4, URZ ;  /* 0x000000ff00047c82 */ /* 0x000fe20008000000 */
[----:B------:R-:W-:Y:S02]  /*9d90*/  UMOV UR5, URZ ;  /* 0x000000ff00057c82 */ /* 0x000fe40008000000 */
[----:B------:R-:W-:-:S04]  /*9da0*/  IMAD R3, R20, UR17, R3 ;  /* 0x0000001114037c24 */ /* 0x000fc8000f8e0203 */
        /* <DEDUP_REMOVED lines=18> */
.L_x_2783:
        /* <DEDUP_REMOVED lines=81> */
.L_x_2782:
        /* <DEDUP_REMOVED lines=24> */
[----:B------:R-:W3:Y:S04]  /*a560*/  LDG.E.CONSTANT R45, desc[UR12][R32.64] ;  /* 0x0000000c202d7981 */ /* 0x000ee8000c1e9900 */
[----:B------:R-:W4:Y:S01]  /*a570*/  LDG.E.64.CONSTANT R24, desc[UR12][R30.64] ;  /* 0x0000000c1e187981 */ /* 0x000f22000c1e9b00 */
[----:B------:R-:W-:Y:S02]  /*a580*/  IADD3.X R41, PT, PT, R33, R35, RZ, P0, !PT ;  /* 0x0000002321297210 */ /* 0x000fe400007fe4ff */
[----:B------:R-:W-:-:S03]  /*a590*/  IADD3 R42, P0, PT, R40, R28, RZ ;  /* 0x0000001c282a7210 */ /* 0x000fc60007f1e0ff */
[----:B------:R-:W2:Y:S02]  /*a5a0*/  LDG.E.CONSTANT R39, desc[UR12][R40.64] ;  /* 0x0000000c28277981 */ /* 0x000ea4000c1e9900 */
        /* <DEDUP_REMOVED lines=9> */
[----:B---3--:R-:W-:Y:S01]  /*a640*/  SHF.R.S32.HI R47, RZ, 0x1f, R45 ;  /* 0x0000001fff2f7819 */ /* 0x008fe2000001142d */
[-C--:B----4-:R-:W-:Y:S02]  /*a650*/  IMAD R25, R25, R45.reuse, RZ ;  /* 0x0000002d19197224 */ /* 0x090fe400078e02ff */
[----:B------:R-:W-:-:S04]  /*a660*/  IMAD.WIDE.U32 R4, R24, R45, R4 ;  /* 0x0000002d18047225 */ /* 0x000fc800078e0004 */
[----:B------:R-:W-:Y:S02]  /*a670*/  IMAD R25, R24, R47, R25 ;  /* 0x0000002f18197224 */ /* 0x000fe400078e0219 */
[----:B--2---:R-:W-:-:S03]  /*a680*/  IMAD R24, R27, R39, RZ ;  /* 0x000000271b187224 */ /* 0x004fc600078e02ff */
        /* <DEDUP_REMOVED lines=15> */
.L_x_2785:
        /* <DEDUP_REMOVED lines=38> */
.L_x_2786:
        /* <DEDUP_REMOVED lines=20> */
.L_x_2784:
        /* <DEDUP_REMOVED lines=24> */
.L_x_2788:
        /* <DEDUP_REMOVED lines=80> */
.L_x_2787:
        /* <DEDUP_REMOVED lines=23> */
[----:B------:R-:W-:Y:S01]  /*b310*/  IADD3 R42, P0, PT, R32, R30, RZ ;  /* 0x0000001e202a7210 */ /* 0x000fe20007f1e0ff */
[----:B------:R-:W3:Y:S04]  /*b320*/  LDG.E.64.CONSTANT R24, desc[UR12][R28.64+0x8] ;  /* 0x0000080c1c187981 */ /* 0x000ee8000c1e9b00 */
[----:B------:R-:W4:Y:S01]  /*b330*/  LDG.E.CONSTANT R45, desc[UR12][R32.64] ;  /* 0x0000000c202d7981 */ /* 0x000f22000c1e9900 */
[----:B------:R-:W-:-:S02]  /*b340*/  IADD3.X R43, PT, PT, R33, R35, RZ, P0, !PT ;  /* 0x00000023212b7210 */ /* 0x000fc400007fe4ff */
[----:B------:R-:W-:-:S03]  /*b350*/  IADD3 R40, P0, PT, R42, R30, RZ ;  /* 0x0000001e2a287210 */ /* 0x000fc60007f1e0ff */
[----:B------:R-:W3:Y:S01]  /*b360*/  LDG.E.CONSTANT R39, desc[UR12][R42.64] ;  /* 0x0000000c2a277981 */ /* 0x000ee2000c1e9900 */
        /* <DEDUP_REMOVED lines=29> */
.L_x_2790:
        /* <DEDUP_REMOVED lines=19> */
[----:B------:R-:W-:Y:S02]  /*b670*/  LEA.HI.X R33, R24, UR23, R27, 0x2, P0 ;  /* 0x0000001718217c11 */ /* 0x000fe400080f141b */
[C---:B------:R-:W-:Y:S01]  /*b680*/  LEA R28, P0, R10.reuse, R32, 0x2 ;  /* 0x000000200a1c7211 */ /* 0x040fe200078010ff */
[----:B------:R-:W2:Y:S04]  /*b690*/  LDG.E.64.CONSTANT R26, desc[UR12][R30.64] ;  /* 0x0000000c1e1a7981 */ /* 0x000ea8000c1e9b00 */
[----:B------:R-:W3:Y:S01]  /*b6a0*/  LDG.E.CONSTANT R35, desc[UR12][R32.64] ;  /* 0x0000000c20237981 */ /* 0x000ee2000c1e9900 */
[----:B------:R-:W-:-:S03]  /*b6b0*/  LEA.HI.X R29, R10, R33, R11, 0x2, P0 ;  /* 0x000000210a1d7211 */ /* 0x000fc600000f140b */
[----:B------:R-:W4:Y:S04]  /*b6c0*/  LDG.E.64.CONSTANT R24, desc[UR12][R30.64+0x8] ;  /* 0x0000080c1e187981 */ /* 0x000f28000c1e9b00 */
[----:B------:R-:W5:Y:S01]  /*b6d0*/  LDG.E.CONSTANT R29, desc[UR12][R28.64] ;  /* 0x0000000c1c1d7981 */ /* 0x000f62000c1e9900 */
        /* <DEDUP_REMOVED lines=12> */
.L_x_2791:
        /* <DEDUP_REMOVED lines=20> */
.L_x_2789:
        /* <DEDUP_REMOVED lines=24> */
.L_x_2793:
        /* <DEDUP_REMOVED lines=80> */
.L_x_2792:
        /* <DEDUP_REMOVED lines=27> */
[----:B------:R-:W-:-:S04]  /*c110*/  IADD3 R34, P0, PT, R42, R28, RZ ;  /* 0x0000001c2a227210 */ /* 0x000fc80007f1e0ff */
[----:B------:R-:W2:Y:S01]  /*c120*/  LDG.E.CONSTANT R41, desc[UR12][R42.64] ;  /* 0x0000000c2a297981 */ /* 0x000ea2000c1e9900 */
[-C--:B------:R-:W-:Y:S02]  /*c130*/  IADD3.X R35, PT, PT, R43, R37.reuse, RZ, P0, !PT ;  /* 0x000000252b237210 */ /* 0x080fe400007fe4ff */
        /* <DEDUP_REMOVED lines=8> */
[----:B----4-:R-:W-:Y:S01]  /*c1c0*/  SHF.R.S32.HI R47, RZ, 0x1f, R45 ;  /* 0x0000001fff2f7819 */ /* 0x010fe2000001142d */
[-C--:B---3--:R-:W-:Y:S02]  /*c1d0*/  IMAD R25, R25, R45.reuse, RZ ;  /* 0x0000002d19197224 */ /* 0x088fe400078e02ff */
[----:B------:R-:W-:-:S04]  /*c1e0*/  IMAD.WIDE.U32 R10, R24, R45, R10 ;  /* 0x0000002d180a7225 */ /* 0x000fc800078e000a */
[----:B------:R-:W-:Y:S02]  /*c1f0*/  IMAD R25, R24, R47, R25 ;  /* 0x0000002f18197224 */ /* 0x000fe400078e0219 */
[----:B--2---:R-:W-:Y:S02]  /*c200*/  IMAD R24, R27, R41, RZ ;  /* 0x000000291b187224 */ /* 0x004fe400078e02ff */
        /* <DEDUP_REMOVED lines=15> */
.L_x_2795:
        /* <DEDUP_REMOVED lines=38> */
.L_x_2796:
        /* <DEDUP_REMOVED lines=20> */
.L_x_2794:
        /* <DEDUP_REMOVED lines=15> */
[----:B0-----:R-:W-:-:S02]  /*c790*/  MOV R22, UR11 ;  /* 0x0000000b00167c02 */ /* 0x001fc40008000f00 */
[----:B------:R-:W-:Y:S01]  /*c7a0*/  UMOV UR11, UR4 ;  /* 0x00000004000b7c82 */ /* 0x000fe20008000000 */
[C---:B-1----:R-:W-:Y:S02]  /*c7b0*/  LEA R44, P0, R12.reuse, UR22, 0x2 ;  /* 0x000000160c2c7c11 */ /* 0x042fe4000f8010ff */
[----:B------:R-:W-:Y:S01]  /*c7c0*/  IMAD.U32 R23, RZ, RZ, UR14 ;  /* 0x0000000eff177e24 */ /* 0x000fe2000f8e00ff */
[----:B------:R-:W-:Y:S01]  /*c7d0*/  UMOV UR14, UR5 ;  /* 0x00000005000e7c82 */ /* 0x000fe20008000000 */
[----:B------:R-:W-:Y:S01]  /*c7e0*/  LEA.HI.X R45, R12, UR23, R15, 0x2, P0 ;  /* 0x000000170c2d7c11 */ /* 0x000fe200080f140f */
[----:B--2---:R-:W-:Y:S02]  /*c7f0*/  USHF.L.U64.HI UR26, UR24, 0x2, UR25 ;  /* 0x00000002181a7899 */ /* 0x004fe40008010219 */
[----:B------:R-:W-:Y:S02]  /*c800*/  USHF.L.U32 UR22, UR24, 0x2, URZ ;  /* 0x0000000218167899 */ /* 0x000fe400080006ff */
[----:B------:R-:W-:-:S12]  /*c810*/  USHF.L.U64.HI UR15, UR24, 0x5, UR25 ;  /* 0x00000005180f7899 */ /* 0x000fd80008010219 */
.L_x_2798:
[----:B------:R-:W2:Y:S01]  /*c820*/  LDG.E.CONSTANT R50, desc[UR12][R44.64] ;  /* 0x0000000c2c327981 */ /* 0x000ea2000c1e9900 */
[----:B------:R-:W-:-:S03]  /*c830*/  IADD3 R30, P0, PT, R44, UR22, RZ ;  /* 0x000000162c1e7c10 */ /* 0x000fc6000ff1e0ff */
[----:B------:R-:W3:Y:S01]  /*c840*/  LDG.E.64.CONSTANT R40, desc[UR12][R22.64+-0x20] ;  /* 0xffffe00c16287981 */ /* 0x000ee2000c1e9b00 */
[----:B------:R-:W-:Y:S02]  /*c850*/  IADD3.X R31, PT, PT, R45, UR26, RZ, P0, !PT ;  /* 0x0000001a2d1f7c10 */ /* 0x000fe400087fe4ff */
[----:B------:R-:W-:Y:S01]  /*c860*/  IADD3 R32, P0, PT, R30, UR22, RZ ;  /* 0x000000161e207c10 */ /* 0x000fe2000ff1e0ff */
[----:B------:R-:W4:Y:S04]  /*c870*/  LDG.E.64.CONSTANT R24, desc[UR12][R22.64+-0x18] ;  /* 0xffffe80c16187981 */ /* 0x000f28000c1e9b00 */
        /* <DEDUP_REMOVED lines=74> */
.L_x_2797:
        /* <DEDUP_REMOVED lines=25> */
[----:B------:R-:W-:Y:S02]  /*ceb0*/  IADD3.X R43, PT, PT, R35, R37, RZ, P0, !PT ;  /* 0x00000025232b7210 */ /* 0x000fe400007fe4ff */
[-C--:B------:R-:W-:Y:S01]  /*cec0*/  IADD3 R32, P0, PT, R42, R30.reuse, RZ ;  /* 0x0000001e2a207210 */ /* 0x080fe20007f1e0ff */
[----:B------:R-:W4:Y:S04]  /*ced0*/  LDG.E.64.CONSTANT R24, desc[UR12][R28.64+0x8] ;  /* 0x0000080c1c187981 */ /* 0x000f28000c1e9b00 */
[----:B------:R-:W4:Y:S01]  /*cee0*/  LDG.E.CONSTANT R41, desc[UR12][R42.64] ;  /* 0x0000000c2a297981 */ /* 0x000f22000c1e9900 */
[----:B------:R-:W-:Y:S01]  /*cef0*/  IMAD.X R33, R43, 0x1, R37, P0 ;  /* 0x000000012b217824 */ /* 0x000fe200000e0625 */
[----:B------:R-:W-:-:S02]  /*cf00*/  IADD3 R36, P0, PT, R32, R30, RZ ;  /* 0x0000001e20247210 */ /* 0x000fc40007f1e0ff */
        /* <DEDUP_REMOVED lines=27> */
.L_x_2800:
        /* <DEDUP_REMOVED lines=38> */
.L_x_2801:
        /* <DEDUP_REMOVED lines=20> */
.L_x_2799:
[----:B------:R-:W-:Y:S01]  /*d460*/  IMAD R13, R17, UR16, RZ ;  /* 0x00000010110d7c24 */ /* 0x000fe2000f8e02ff */
[----:B------:R-:W-:Y:S01]  /*d470*/  UMOV UR4, URZ ;  /* 0x000000ff00047c82 */ /* 0x000fe20008000000 */
[----:B------:R-:W-:Y:S01]  /*d480*/  IMAD.WIDE.U32 R14, R16, UR16, RZ ;  /* 0x00000010100e7c25 */ /* 0x000fe2000f8e00ff */
[----:B------:R-:W-:-:S03]  /*d490*/  UMOV UR5, URZ ;  /* 0x000000ff00057c82 */ /* 0x000fc60008000000 */
[----:B------:R-:W-:Y:S01]  /*d4a0*/  IMAD R17, R16, UR17, R13 ;  /* 0x0000001110117c24 */ /* 0x000fe2000f8e020d */
[----:B------:R-:W-:-:S03]  /*d4b0*/  CS2R R12, SRZ ;  /* 0x00000000000c7805 */ /* 0x000fc6000001ff00 */
        /* <DEDUP_REMOVED lines=18> */
.L_x_2803:
[----:B------:R-:W-:Y:S01]  /*d5e0*/  IADD3 R28, P0, PT, R44, UR22, RZ ;  /* 0x000000162c1c7c10 */ /* 0x000fe2000ff1e0ff */
[----:B------:R-:W2:Y:S04]  /*d5f0*/  LDG.E.CONSTANT R50, desc[UR12][R44.64] ;  /* 0x0000000c2c327981 */ /* 0x000ea8000c1e9900 */
[----:B------:R-:W3:Y:S01]  /*d600*/  LDG.E.64.CONSTANT R40, desc[UR12][R22.64+-0x20] ;  /* 0xffffe00c16287981 */ /* 0x000ee2000c1e9b00 */
[----:B------:R-:W-:Y:S02]  /*d610*/  IADD3.X R29, PT, PT, R45, UR26, RZ, P0, !PT ;  /* 0x0000001a2d1d7c10 */ /* 0x000fe400087fe4ff */
[----:B------:R-:W-:Y:S01]  /*d620*/  IADD3 R30, P0, PT, R28, UR22, RZ ;  /* 0x000000161c1e7c10 */ /* 0x000fe2000ff1e0ff */
[----:B------:R-:W4:Y:S04]  /*d630*/  LDG.E.64.CONSTANT R38, desc[UR12][R22.64+-0x18] ;  /* 0xffffe80c16267981 */ /* 0x000f28000c1e9b00 */
[----:B------:R-:W5:Y:S01]  /*d640*/  LDG.E.CONSTANT R47, desc[UR12][R28.64] ;  /* 0x0000000c1c2f7981 */ /* 0x000f62000c1e9900 */
[----:B------:R-:W-:-:S02]  /*d650*/  IADD3.X R31, PT, PT, R29, UR26, RZ, P0, !PT ;  /* 0x0000001a1d1f7c10 */ /* 0x000fc400087fe4ff */
        /* <DEDUP_REMOVED lines=63> */
[----:B------:R-:W-:Y:S02]  /*da50*/  IMAD R24, R43, R35, RZ ;  /* 0x000000232b187224 */ /* 0x000fe400078e02ff */
[----:B------:R-:W-:Y:S01]  /*da60*/  IMAD.IADD R13, R13, 0x1, R27 ;  /* 0x000000010d0d7824 */ /* 0x000fe200078e021b */
[----:B------:R-:W-:Y:S01]  /*da70*/  MOV R27, UR24 ;  /* 0x00000018001b7c02 */ /* 0x000fe20008000f00 */
[C---:B------:R-:W-:Y:S02]  /*da80*/  IMAD R25, R42.reuse, R25, R24 ;  /* 0x000000192a197224 */ /* 0x040fe400078e0218 */
[----:B------:R-:W-:Y:S01]  /*da90*/  IMAD.WIDE.U32 R12, R42, R35, R12 ;  /* 0x000000232a0c7225 */ /* 0x000fe200078e000c */
[----:B------:R-:W-:-:S03]  /*daa0*/  LEA R44, P0, R27, R44, 0x5 ;  /* 0x0000002c1b2c7211 */ /* 0x000fc600078028ff */
[----:B------:R-:W-:Y:S01]  /*dab0*/  IMAD.IADD R13, R13, 0x1, R25 ;  /* 0x000000010d0d7824 */ /* 0x000fe200078e0219 */
[----:B------:R-:W-:Y:S01]  /*dac0*/  IADD3.X R45, PT, PT, R45, UR15, RZ, P0, !PT ;  /* 0x0000000f2d2d7c10 */ /* 0x000fe200087fe4ff */
[----:B------:R-:W-:Y:S08]  /*dad0*/  BRA.U UP2, `(.L_x_2803) ;  /* 0xfffffff902c07547 */ /* 0x000ff0000b83ffff */
.L_x_2802:
        /* <DEDUP_REMOVED lines=22> */
[----:B------:R-:W-:Y:S01]  /*dc40*/  LEA.HI.X R35, R24, UR23, R25, 0x2, P0 ;  /* 0x0000001718237c11 */ /* 0x000fe200080f1419 */
[----:B------:R-:W3:Y:S01]  /*dc50*/  LDG.E.64.CONSTANT R28, desc[UR12][R30.64+0x10] ;  /* 0x0000100c1e1c7981 */ /* 0x000ee2000c1e9b00 */
[----:B------:R-:W-:-:S03]  /*dc60*/  IADD3 R42, P0, PT, R34, R36, RZ ;  /* 0x00000024222a7210 */ /* 0x000fc60007f1e0ff */
[----:B------:R-:W4:Y:S04]  /*dc70*/  LDG.E.CONSTANT R45, desc[UR12][R34.64] ;  /* 0x0000000c222d7981 */ /* 0x000f28000c1e9900 */
[----:B------:R-:W5:Y:S01]  /*dc80*/  LDG.E.64.CONSTANT R24, desc[UR12][R30.64] ;  /* 0x0000000c1e187981 */ /* 0x000f62000c1e9b00 */
[----:B------:R-:W-:Y:S02]  /*dc90*/  IADD3.X R43, PT, PT, R35, R37, RZ, P0, !PT ;  /* 0x00000025232b7210 */ /* 0x000fe400007fe4ff */
[----:B------:R-:W-:-:S03]  /*dca0*/  IADD3 R32, P0, PT, R42, R36, RZ ;  /* 0x000000242a207210 */ /* 0x000fc60007f1e0ff */
[----:B------:R-:W2:Y:S01]  /*dcb0*/  LDG.E.CONSTANT R41, desc[UR12][R42.64] ;  /* 0x0000000c2a297981 */ /* 0x000ea2000c1e9900 */
[----:B------:R-:W-:Y:S02]  /*dcc0*/  IADD3.X R33, PT, PT, R43, R37, RZ, P0, !PT ;  /* 0x000000252b217210 */ /* 0x000fe400007fe4ff */
[----:B------:R-:W-:Y:S01]  /*dcd0*/  IADD3 R36, P0, PT, R32, R36, RZ ;  /* 0x0000002420247210 */ /* 0x000fe20007f1e0ff */
[----:B------:R-:W3:Y:S04]  /*dce0*/  LDG.E.64.CONSTANT R34, desc[UR12][R30.64+0x18] ;  /* 0x0000180c1e227981 */ /* 0x000ee8000c1e9b00 */
[----:B------:R-:W3:Y:S01]  /*dcf0*/  LDG.E.CONSTANT R39, desc[UR12][R32.64] ;  /* 0x0000000c20277981 */ /* 0x000ee2000c1e9900 */
[----:B------:R-:W-:-:S06]  /*dd00*/  IMAD.X R37, R33, 0x1, R37, P0 ;  /* 0x0000000121257824 */ /* 0x000fcc00000e0625 */
[----:B------:R-:W3:Y:S01]  /*dd10*/  LDG.E.CONSTANT R37, desc[UR12][R36.64] ;  /* 0x0000000c24257981 */ /* 0x000ee2000c1e9900 */
[----:B------:R-:W-:-:S04]  /*dd20*/  UIADD3 UR4, UP3, UPT, UR4, 0x4, URZ ;  /* 0x0000000404047890 */ /* 0x000fc8000ff7e0ff */
[----:B------:R-:W-:Y:S01]  /*dd30*/  UIADD3.X UR5, UPT, UPT, URZ, UR5, URZ, UP3, !UPT ;  /* 0x00000005ff057290 */ /* 0x000fe20009ffe4ff */
[----:B----4-:R-:W-:Y:S01]  /*dd40*/  SHF.R.S32.HI R47, RZ, 0x1f, R45 ;  /* 0x0000001fff2f7819 */ /* 0x010fe2000001142d */
[-C--:B-----5:R-:W-:Y:S02]  /*dd50*/  IMAD R25, R25, R45.reuse, RZ ;  /* 0x0000002d19197224 */ /* 0x0a0fe400078e02ff */
[----:B------:R-:W-:-:S04]  /*dd60*/  IMAD.WIDE.U32 R12, R24, R45, R12 ;  /* 0x0000002d180c7225 */ /* 0x000fc800078e000c */
[----:B------:R-:W-:Y:S02]  /*dd70*/  IMAD R25, R24, R47, R25 ;  /* 0x0000002f18197224 */ /* 0x000fe400078e0219 */
[----:B--2---:R-:W-:-:S03]  /*dd80*/  IMAD R24, R27, R41, RZ ;  /* 0x000000291b187224 */ /* 0x004fc600078e02ff */
[----:B------:R-:W-:Y:S02]  /*dd90*/  IADD3 R13, PT, PT, R13, R25, RZ ;  /* 0x000000190d0d7210 */ /* 0x000fe40007ffe0ff */
[----:B------:R-:W-:Y:S01]  /*dda0*/  SHF.R.S32.HI R25, RZ, 0x1f, R41 ;  /* 0x0000001fff197819 */ /* 0x000fe20000011429 */
[----:B------:R-:W-:-:S04]  /*ddb0*/  IMAD.WIDE.U32 R12, R26, R41, R12 ;  /* 0x000000291a0c7225 */ /* 0x000fc800078e000c */
[----:B------:R-:W-:Y:S02]  /*ddc0*/  IMAD R25, R26, R25, R24 ;  /* 0x000000191a197224 */ /* 0x000fe400078e0218 */
[----:B---3--:R-:W-:-:S03]  /*ddd0*/  IMAD R24, R29, R39, RZ ;  /* 0x000000271d187224 */ /* 0x008fc600078e02ff */
        /* <DEDUP_REMOVED lines=10> */
.L_x_2805:
        /* <DEDUP_REMOVED lines=38> */
.L_x_2806:
        /* <DEDUP_REMOVED lines=20> */
.L_x_2804:
[----:B------:R-:W-:Y:S02]  /*e220*/  IMAD R15, R19, UR16, RZ ;  /* 0x00000010130f7c24 */ /* 0x000fe4000f8e02ff */
[----:B------:R-:W-:Y:S02]  /*e230*/  HFMA2 R50, -RZ, RZ, 0, 0 ;  /* 0x00000000ff327431 */ /* 0x000fe400000001ff */
[----:B------:R-:W-:Y:S01]  /*e240*/  IMAD.MOV.U32 R48, RZ, RZ, RZ ;  /* 0x000000ffff307224 */ /* 0x000fe200078e00ff */
[----:B------:R-:W-:Y:S01]  /*e250*/  UMOV UR4, URZ ;  /* 0x000000ff00047c82 */ /* 0x000fe20008000000 */
[C---:B------:R-:W-:Y:S01]  /*e260*/  IMAD R15, R18.reuse, UR17, R15 ;  /* 0x00000011120f7c24 */ /* 0x040fe2000f8e020f */
[----:B------:R-:W-:Y:S01]  /*e270*/  UMOV UR5, URZ ;  /* 0x000000ff00057c82 */ /* 0x000fe20008000000 */
[----:B------:R-:W-:Y:S01]  /*e280*/  IMAD.WIDE.U32 R18, R18, UR16, RZ ;  /* 0x0000001012127c25 */ /* 0x000fe2000f8e00ff */
[----:B------:R-:W1:Y:S04]  /*e290*/  LDCU.64 UR16, c[0x0][0x3a8] ;  /* 0x00007500ff1077ac */ /* 0x000e680008000a00 */
[----:B------:R-:W-:Y:S01]  /*e2a0*/  IADD3 R15, PT, PT, R19, R15, RZ ;  /* 0x0000000f130f7210 */ /* 0x000fe20007ffe0ff */
[----:B------:R-:W-:Y:S06]  /*e2b0*/  BRA.U !UP0, `(.L_x_2807) ;  /* 0x0000000508907547 */ /* 0x000fec000b800000 */
[----:B------:R-:W2:Y:S01]  /*e2c0*/  LDCU.64 UR14, c[0x0][0x388] ;  /* 0x00007100ff0e77ac */ /* 0x000ea20008000a00 */
[----:B------:R-:W-:Y:S01]  /*e2d0*/  MOV R50, RZ ;  /* 0x000000ff00327202 */ /* 0x000fe20000000f00 */
[----:B------:R-:W-:Y:S01]  /*e2e0*/  IMAD.MOV.U32 R48, RZ, RZ, RZ ;  /* 0x000000ffff307224 */ /* 0x000fe200078e00ff */
[----:B------:R-:W-:Y:S02]  /*e2f0*/  ULOP3.LUT UR5, UR7, 0x7fffffff, URZ, 0xc0, !UPT ;  /* 0x7fffffff07057892 */ /* 0x000fe4000f8ec0ff */
[----:B------:R-:W-:Y:S02]  /*e300*/  UIADD3 UR7, UP0, UPT, UR8, 0x20, URZ ;  /* 0x0000002008077890 */ /* 0x000fe4000ff1e0ff */
[----:B-1----:R-:W-:Y:S02]  /*e310*/  USHF.L.U32 UR11, UR17, 0x2, URZ ;  /* 0x00000002110b7899 */ /* 0x002fe400080006ff */
[----:B------:R-:W-:Y:S02]  /*e320*/  UIADD3.X UR25, UPT, UPT, URZ, UR9, URZ, UP0, !UPT ;  /* 0x00000009ff197290 */ /* 0x000fe400087fe4ff */
[----:B------:R-:W-:Y:S01]  /*e330*/  ULOP3.LUT UR4, UR6, 0xfffffff8, URZ, 0xc0, !UPT ;  /* 0xfffffff806047892 */ /* 0x000fe2000f8ec0ff */
[----:B------:R-:W-:Y:S01]  /*e340*/  MOV R16, UR7 ;  /* 0x0000000700107c02 */ /* 0x000fe20008000f00 */
[----:B------:R-:W-:-:S02]  /*e350*/  UIMAD.WIDE.U32 UR22, UR16, 0x4, URZ ;  /* 0x00000004101678a5 */ /* 0x000fc4000f8e00ff */
[----:B------:R-:W-:Y:S01]  /*e360*/  MOV R17, UR25 ;  /* 0x0000001900117c02 */ /* 0x000fe20008000f00 */
[----:B------:R-:W-:Y:S01]  /*e370*/  USHF.L.U64.HI UR24, UR16, 0x5, UR17 ;  /* 0x0000000510187899 */ /* 0x000fe20008010211 */
[C---:B--2---:R-:W-:Y:S01]  /*e380*/  LEA R42, P0, R18.reuse, UR14, 0x2 ;  /* 0x0000000e122a7c11 */ /* 0x044fe2000f8010ff */
[----:B------:R-:W-:Y:S01]  /*e390*/  UIADD3 UR14, UPT, UPT, UR23, UR11, URZ ;  /* 0x0000000b170e7290 */ /* 0x000fe2000fffe0ff */
[----:B------:R-:W-:Y:S02]  /*e3a0*/  UMOV UR7, UR4 ;  /* 0x0000000400077c82 */ /* 0x000fe40008000000 */
[----:B------:R-:W-:Y:S01]  /*e3b0*/  LEA.HI.X R43, R18, UR15, R15, 0x2, P0 ;  /* 0x0000000f122b7c11 */ /* 0x000fe200080f140f */
[----:B------:R-:W-:-:S08]  /*e3c0*/  UMOV UR11, UR5 ;  /* 0x00000005000b7c82 */ /* 0x000fd00008000000 */
.L_x_2808:
[----:B------:R-:W2:Y:S01]  /*e3d0*/  LDG.E.CONSTANT R45, desc[UR12][R42.64] ;  /* 0x0000000c2a2d7981 */ /* 0x000ea2000c1e9900 */
[----:B0-----:R-:W-:-:S03]  /*e3e0*/  IADD3 R22, P0, PT, R42, UR22, RZ ;  /* 0x000000162a167c10 */ /* 0x001fc6000ff1e0ff */
[----:B------:R-:W3:Y:S01]  /*e3f0*/  LDG.E.64.CONSTANT R34, desc[UR12][R16.64+-0x20] ;  /* 0xffffe00c10227981 */ /* 0x000ee2000c1e9b00 */
[----:B------:R-:W-:Y:S02]  /*e400*/  IADD3.X R23, PT, PT, R43, UR14, RZ, P0, !PT ;  /* 0x0000000e2b177c10 */ /* 0x000fe400087fe4ff */
[----:B------:R-:W-:Y:S01]  /*e410*/  IADD3 R24, P0, PT, R22, UR22, RZ ;  /* 0x0000001616187c10 */ /* 0x000fe2000ff1e0ff */
[----:B------:R-:W4:Y:S04]  /*e420*/  LDG.E.64.CONSTANT R32, desc[UR12][R16.64+-0x18] ;  /* 0xffffe80c10207981 */ /* 0x000f28000c1e9b00 */
[----:B------:R0:W4:Y:S01]  /*e430*/  LDG.E.CONSTANT R47, desc[UR12][R22.64] ;  /* 0x0000000c162f7981 */ /* 0x000122000c1e9900 */
        /* <DEDUP_REMOVED lines=9> */
[----:B0-----:R-:W-:Y:S01]  /*e4d0*/  IADD3 R22, P0, PT, R40, UR22, RZ ;  /* 0x0000001628167c10 */ /* 0x001fe2000ff1e0ff */
[----:B------:R-:W5:Y:S04]  /*e4e0*/  LDG.E.64.CONSTANT R26, desc[UR12][R16.64] ;  /* 0x0000000c101a7981 */ /* 0x000f68000c1e9b00 */
[----:B------:R-:W5:Y:S01]  /*e4f0*/  LDG.E.CONSTANT R53, desc[UR12][R40.64] ;  /* 0x0000000c28357981 */ /* 0x000f62000c1e9900 */
[----:B------:R-:W-:-:S02]  /*e500*/  IADD3.X R23, PT, PT, R41, UR14, RZ, P0, !PT ;  /* 0x0000000e29177c10 */ /* 0x000fc400087fe4ff */
[----:B------:R-:W-:Y:S01]  /*e510*/  IADD3 R36, P0, PT, R22, UR22, RZ ;  /* 0x0000001616247c10 */ /* 0x000fe2000ff1e0ff */
[----:B------:R-:W5:Y:S04]  /*e520*/  LDG.E.64.CONSTANT R24, desc[UR12][R16.64+0x8] ;  /* 0x0000080c10187981 */ /* 0x000f68000c1e9b00 */
[----:B------:R-:W5:Y:S01]  /*e530*/  LDG.E.CONSTANT R44, desc[UR12][R22.64] ;  /* 0x0000000c162c7981 */ /* 0x000f62000c1e9900 */
[----:B------:R-:W-:Y:S02]  /*e540*/  IADD3.X R37, PT, PT, R23, UR14, RZ, P0, !PT ;  /* 0x0000000e17257c10 */ /* 0x000fe400087fe4ff */
[----:B-1----:R-:W-:Y:S01]  /*e550*/  IADD3 R38, P0, PT, R36, UR22, RZ ;  /* 0x0000001624267c10 */ /* 0x002fe2000ff1e0ff */
        /* <DEDUP_REMOVED lines=20> */
[----:B------:R-:W-:-:S04]  /*e6a0*/  IMAD.MOV.U32 R34, RZ, RZ, R36 ;  /* 0x000000ffff227224 */ /* 0x000fc800078e0024 */
        /* <DEDUP_REMOVED lines=28> */
[----:B------:R-:W-:Y:S01]  /*e870*/  IMAD.IADD R23, R23, 0x1, R27 ;  /* 0x0000000117177824 */ /* 0x000fe200078e021b */
[----:B------:R-:W-:Y:S01]  /*e880*/  MOV R27, UR16 ;  /* 0x00000010001b7c02 */ /* 0x000fe20008000f00 */
[-C--:B------:R-:W-:Y:S02]  /*e890*/  IMAD R24, R41, R39.reuse, RZ ;  /* 0x0000002729187224 */ /* 0x080fe400078e02ff */
[----:B------:R-:W-:Y:S01]  /*e8a0*/  IMAD.WIDE.U32 R50, R40, R39, R22 ;  /* 0x0000002728327225 */ /* 0x000fe200078e0016 */
[----:B------:R-:W-:-:S03]  /*e8b0*/  LEA R42, P0, R27, R42, 0x5 ;  /* 0x0000002a1b2a7211 */ /* 0x000fc600078028ff */
[----:B------:R-:W-:Y:S01]  /*e8c0*/  IMAD R25, R40, R25, R24 ;  /* 0x0000001928197224 */ /* 0x000fe200078e0218 */
[----:B------:R-:W-:-:S03]  /*e8d0*/  IADD3.X R43, PT, PT, R43, UR24, RZ, P0, !PT ;  /* 0x000000182b2b7c10 */ /* 0x000fc600087fe4ff */
[----:B------:R-:W-:Y:S01]  /*e8e0*/  IMAD.IADD R48, R51, 0x1, R25 ;  /* 0x0000000133307824 */ /* 0x000fe200078e0219 */
[----:B------:R-:W-:Y:S06]  /*e8f0*/  BRA.U UP0, `(.L_x_2808) ;  /* 0xfffffff900b47547 */ /* 0x000fec000b83ffff */
.L_x_2807:
[----:B------:R-:W-:Y:S05]  /*e900*/  BRA.U !UP1, `(.L_x_2771) ;  /* 0x0000000509ec7547 */ /* 0x000fea000b800000 */
[----:B------:R-:W-:Y:S02]  /*e910*/  UISETP.GE.U32.AND UP1, UPT, UR20, 0x4, UPT ;  /* 0x000000041400788c */ /* 0x000fe4000bf26070 */
[----:B------:R-:W-:Y:S02]  /*e920*/  UISETP.NE.U32.AND UP0, UPT, UR21, URZ, UPT ;  /* 0x000000ff1500728c */ /* 0x000fe4000bf05070 */
[----:B------:R-:W-:Y:S02]  /*e930*/  UISETP.GE.U32.AND.EX UP1, UPT, URZ, URZ, UPT, UP1 ;  /* 0x000000ffff00728c */ /* 0x000fe4000bf26110 */
[----:B------:R-:W-:-:S07]  /*e940*/  UISETP.NE.AND.EX UP0, UPT, URZ, URZ, UPT, UP0 ;  /* 0x000000ffff00728c */ /* 0x000fce000bf05300 */
[----:B------:R-:W-:Y:S05]  /*e950*/  BRA.U !UP1, `(.L_x_2809) ;  /* 0x0000000109d07547 */ /* 0x000fea000b800000 */
[----:B------:R-:W2:Y:S01]  /*e960*/  LDCU.64 UR14, c[0x0][0x388] ;  /* 0x00007100ff0e77ac */ /* 0x000ea20008000a00 */
[----:B------:R-:W-:Y:S02]  /*e970*/  MOV R17, UR4 ;  /* 0x0000000400117c02 */ /* 0x000fe40008000f00 */
[----:B------:R-:W-:Y:S01]  /*e980*/  MOV R14, R18 ;  /* 0x00000012000e7202 */ /* 0x000fe20000000f00 */
[----:B-1----:R-:W-:Y:S02]  /*e990*/  UIMAD UR7, UR5, UR16, URZ ;  /* 0x00000010050772a4 */ /* 0x002fe4000f8e02ff */
[----:B------:R-:W-:Y:S02]  /*e9a0*/  ULEA UR11, UP1, UR4, UR8, 0x3 ;  /* 0x00000008040b7291 */ /* 0x000fe4000f8218ff */
[----:B------:R-:W-:Y:S01]  /*e9b0*/  UIMAD UR7, UR4, UR17, UR7 ;  /* 0x00000011040772a4 */ /* 0x000fe2000f8e0207 */
[----:B------:R-:W-:-:S03]  /*e9c0*/  IMAD.WIDE.U32 R16, R17, UR16, R14 ;  /* 0x0000001011107c25 */ /* 0x000fc6000f8e000e */
[----:B------:R-:W-:Y:S02]  /*e9d0*/  MOV R26, UR11 ;  /* 0x0000000b001a7c02 */ /* 0x000fe40008000f00 */
[----:B------:R-:W-:Y:S01]  /*e9e0*/  VIADD R17, R17, UR7 ;  /* 0x0000000711117c36 */ /* 0x000fe20008000000 */
[----:B------:R-:W-:Y:S01]  /*e9f0*/  ULEA.HI.X UR7, UR4, UR9, UR5, 0x3, UP1 ;  /* 0x0000000904077291 */ /* 0x000fe200088f1c05 */
[----:B--2---:R-:W-:Y:S01]  /*ea00*/  LEA R28, P0, R16, UR14, 0x2 ;  /* 0x0000000e101c7c11 */ /* 0x004fe2000f8010ff */
[----:B------:R-:W-:-:S04]  /*ea10*/  USHF.L.U32 UR14, UR16, 0x2, URZ ;  /* 0x00000002100e7899 */ /* 0x000fc800080006ff */
[----:B------:R-:W-:Y:S02]  /*ea20*/  MOV R27, UR7 ;  /* 0x00000007001b7c02 */ /* 0x000fe40008000f00 */
[----:B------:R-:W-:Y:S01]  /*ea30*/  LEA.HI.X R29, R16, UR15, R17, 0x2, P0 ;  /* 0x0000000f101d7c11 */ /* 0x000fe200080f1411 */
[----:B------:R-:W-:Y:S01]  /*ea40*/  USHF.L.U64.HI UR7, UR16, 0x2, UR17 ;  /* 0x0000000210077899 */ /* 0x000fe20008010211 */
[----:B------:R-:W-:Y:S01]  /*ea50*/  IADD3 R36, P0, PT, R28, UR14, RZ ;  /* 0x0000000e1c247c10 */ /* 0x000fe2000ff1e0ff */
[----:B------:R-:W2:Y:S04]  /*ea60*/  LDG.E.64.CONSTANT R24, desc[UR12][R26.64] ;  /* 0x0000000c1a187981 */ /* 0x000ea8000c1e9b00 */
[----:B------:R-:W3:Y:S01]  /*ea70*/  LDG.E.CONSTANT R39, desc[UR12][R28.64] ;  /* 0x0000000c1c277981 */ /* 0x000ee2000c1e9900 */
[----:B------:R-:W-:-:S03]  /*ea80*/  IADD3.X R37, PT, PT, R29, UR7, RZ, P0, !PT ;  /* 0x000000071d257c10 */ /* 0x000fc600087fe4ff */
[----:B0-----:R-:W4:Y:S01]  /*ea90*/  LDG.E.64.CONSTANT R22, desc[UR12][R26.64+0x8] ;  /* 0x0000080c1a167981 */ /* 0x001f22000c1e9b00 */
[----:B------:R-:W-:-:S03]  /*eaa0*/  IADD3 R30, P0, PT, R36, UR14, RZ ;  /* 0x0000000e241e7c10 */ /* 0x000fc6000ff1e0ff */
        /* <DEDUP_REMOVED lines=8> */
[----:B------:R-:W-:Y:S01]  /*eb30*/  IMAD.MOV.U32 R51, RZ, RZ, R48 ;  /* 0x000000ffff337224 */ /* 0x000fe200078e0030 */
        /* <DEDUP_REMOVED lines=12> */
[----:B-----5:R-:W-:Y:S01]  /*ec00*/  IMAD R17, R17, R35, RZ ;  /* 0x0000002311117224 */ /* 0x020fe200078e02ff */
        /* <DEDUP_REMOVED lines=9> */
.L_x_2809:
        /* <DEDUP_REMOVED lines=8> */
[----:B0-----:R-:W-:Y:S01]  /*ed20*/  MOV R23, UR4 ;  /* 0x0000000400177c02 */ /* 0x001fe20008000f00 */
[----:B------:R-:W-:Y:S01]  /*ed30*/  IMAD.MOV.U32 R16, RZ, RZ, R18 ;  /* 0x000000ffff107224 */ /* 0x000fe200078e0012 */
[----:B------:R-:W-:Y:S01]  /*ed40*/  MOV R17, R15 ;  /* 0x0000000f00117202 */ /* 0x000fe20000000f00 */
[----:B-1----:R-:W-:Y:S02]  /*ed50*/  UIMAD UR6, UR5, UR16, URZ ;  /* 0x00000010050672a4 */ /* 0x002fe4000f8e02ff */
[----:B------:R-:W-:Y:S01]  /*ed60*/  IMAD.U32 R31, RZ, RZ, UR16 ;  /* 0x00000010ff1f7e24 */ /* 0x000fe2000f8e00ff */
[----:B------:R-:W-:Y:S01]  /*ed70*/  ULEA UR7, UP1, UR4, UR8, 0x3 ;  /* 0x0000000804077291 */ /* 0x000fe2000f8218ff */
[----:B------:R-:W-:Y:S01]  /*ed80*/  MOV R22, UR17 ;  /* 0x0000001100167c02 */ /* 0x000fe20008000f00 */
[----:B------:R-:W-:Y:S01]  /*ed90*/  UIMAD UR6, UR4, UR17, UR6 ;  /* 0x00000011040672a4 */ /* 0x000fe2000f8e0206 */
[----:B------:R-:W-:Y:S01]  /*eda0*/  IMAD.WIDE.U32 R16, R23, UR16, R16 ;  /* 0x0000001017107c25 */ /* 0x000fe2000f8e0010 */
[----:B------:R-:W-:-:S02]  /*edb0*/  MOV R23, UR16 ;  /* 0x0000001000177c02 */ /* 0x000fc40008000f00 */
[----:B------:R-:W-:Y:S02]  /*edc0*/  MOV R28, UR7 ;  /* 0x00000007001c7c02 */ /* 0x000fe40008000f00 */
[----:B------:R-:W-:Y:S01]  /*edd0*/  IADD3 R17, PT, PT, R17, UR6, RZ ;  /* 0x0000000611117c10 */ /* 0x000fe2000fffe0ff */
[----:B------:R-:W-:Y:S01]  /*ede0*/  ULEA.HI.X UR6, UR4, UR9, UR5, 0x3, UP1 ;  /* 0x0000000904067291 */ /* 0x000fe200088f1c05 */
[----:B--2---:R-:W-:-:S05]  /*edf0*/  LEA R26, P0, R16, UR14, 0x2 ;  /* 0x0000000e101a7c11 */ /* 0x004fca000f8010ff */
[----:B------:R-:W-:Y:S01]  /*ee00*/  IMAD.U32 R29, RZ, RZ, UR6 ;  /* 0x00000006ff1d7e24 */ /* 0x000fe2000f8e00ff */
[----:B------:R-:W-:Y:S02]  /*ee10*/  LEA.HI.X R27, R16, UR15, R17, 0x2, P0 ;  /* 0x0000000f101b7c11 */ /* 0x000fe400080f1411 */
[----:B------:R-:W-:Y:S02]  /*ee20*/  LEA R30, P0, R31, R26, 0x2 ;  /* 0x0000001a1f1e7211 */ /* 0x000fe400078010ff */
[----:B------:R-:W2:Y:S02]  /*ee30*/  LDG.E.64.CONSTANT R16, desc[UR12][R28.64] ;  /* 0x0000000c1c107981 */ /* 0x000ea4000c1e9b00 */
[----:B------:R-:W-:Y:S02]  /*ee40*/  LEA.HI.X R31, R23, R27, R22, 0x2, P0 ;  /* 0x0000001b171f7211 */ /* 0x000fe400000f1416 */
[----:B------:R-:W3:Y:S04]  /*ee50*/  LDG.E.CONSTANT R25, desc[UR12][R26.64] ;  /* 0x0000000c1a197981 */ /* 0x000ee8000c1e9900 */
[----:B------:R-:W4:Y:S04]  /*ee60*/  LDG.E.CONSTANT R31, desc[UR12][R30.64] ;  /* 0x0000000c1e1f7981 */ /* 0x000f28000c1e9900 */
[----:B------:R-:W5:Y:S01]  /*ee70*/  LDG.E.64.CONSTANT R22, desc[UR12][R28.64+0x8] ;  /* 0x0000080c1c167981 */ /* 0x000f62000c1e9b00 */
[----:B------:R-:W-:Y:S01]  /*ee80*/  MOV R51, R48 ;  /* 0x0000003000337202 */ /* 0x000fe20000000f00 */
[----:B------:R-:W-:-:S04]  /*ee90*/  UIADD3 UR4, UP1, UPT, UR4, 0x2, URZ ;  /* 0x0000000204047890 */ /* 0x000fc8000ff3e0ff */
[----:B------:R-:W-:Y:S01]  /*eea0*/  UIADD3.X UR5, UPT, UPT, URZ, UR5, URZ, UP1, !UPT ;  /* 0x00000005ff057290 */ /* 0x000fe20008ffe4ff */
[----:B---3--:R-:W-:Y:S01]  /*eeb0*/  SHF.R.S32.HI R33, RZ, 0x1f, R25 ;  /* 0x0000001fff217819 */ /* 0x008fe20000011419 */
[-C--:B--2---:R-:W-:Y:S02]  /*eec0*/  IMAD R17, R17, R25.reuse, RZ ;  /* 0x0000001911117224 */ /* 0x084fe400078e02ff */
[----:B------:R-:W-:-:S04]  /*eed0*/  IMAD.WIDE.U32 R24, R16, R25, R50 ;  /* 0x0000001910187225 */ /* 0x000fc800078e0032 */
[----:B------:R-:W-:Y:S01]  /*eee0*/  IMAD R33, R16, R33, R17 ;  /* 0x0000002110217224 */ /* 0x000fe200078e0211 */
[----:B----4-:R-:W-:Y:S01]  /*eef0*/  SHF.R.S32.HI R17, RZ, 0x1f, R31 ;  /* 0x0000001fff117819 */ /* 0x010fe2000001141f */
[----:B-----5:R-:W-:Y:S02]  /*ef00*/  IMAD R16, R23, R31, RZ ;  /* 0x0000001f17107224 */ /* 0x020fe400078e02ff */
[----:B------:R-:W-:Y:S02]  /*ef10*/  IMAD.IADD R25, R25, 0x1, R33 ;  /* 0x0000000119197824 */ /* 0x000fe400078e0221 */
[C---:B------:R-:W-:Y:S02]  /*ef20*/  IMAD R17, R22.reuse, R17, R16 ;  /* 0x0000001116117224 */ /* 0x040fe400078e0210 */
[----:B------:R-:W-:-:S05]  /*ef30*/  IMAD.WIDE.U32 R50, R22, R31, R24 ;  /* 0x0000001f16327225 */ /* 0x000fca00078e0018 */
[----:B------:R-:W-:-:S07]  /*ef40*/  IADD3 R48, PT, PT, R51, R17, RZ ;  /* 0x0000001133307210 */ /* 0x000fce0007ffe0ff */
.L_x_2810:
[----:B------:R-:W-:Y:S05]  /*ef50*/  BRA.U UP0, `(.L_x_2771) ;  /* 0x0000000100587547 */ /* 0x000fea000b800000 */
[----:B------:R-:W2:Y:S01]  /*ef60*/  LDCU.64 UR14, c[0x0][0x388] ;  /* 0x00007100ff0e77ac */ /* 0x000ea20008000a00 */
[----:B------:R-:W-:Y:S01]  /*ef70*/  MOV R19, UR4 ;  /* 0x0000000400137c02 */ /* 0x000fe20008000f00 */
[----:B------:R-:W-:Y:S01]  /*ef80*/  IMAD.MOV.U32 R16, RZ, RZ, R18 ;  /* 0x000000ffff107224 */ /* 0x000fe200078e0012 */
[----:B------:R-:W-:Y:S01]  /*ef90*/  MOV R17, R15 ;  /* 0x0000000f00117202 */ /* 0x000fe20000000f00 */
[----:B-1----:R-:W-:Y:S02]  /*efa0*/  UIMAD UR6, UR5, UR16, URZ ;  /* 0x00000010050672a4 */ /* 0x002fe4000f8e02ff */
[----:B------:R-:W-:Y:S02]  /*efb0*/  ULEA UR8, UP0, UR4, UR8, 0x3 ;  /* 0x0000000804087291 */ /* 0x000fe4000f8018ff */
[----:B------:R-:W-:Y:S01]  /*efc0*/  UIMAD UR6, UR4, UR17, UR6 ;  /* 0x00000011040672a4 */ /* 0x000fe2000f8e0206 */
[----:B------:R-:W-:Y:S01]  /*efd0*/  IMAD.WIDE.U32 R16, R19, UR16, R16 ;  /* 0x0000001013107c25 */ /* 0x000fe2000f8e0010 */
[----:B------:R-:W-:-:S03]  /*efe0*/  ULEA.HI.X UR4, UR4, UR9, UR5, 0x3, UP0 ;  /* 0x0000000904047291 */ /* 0x000fc600080f1c05 */
[----:B------:R-:W-:Y:S01]  /*eff0*/  IMAD.U32 R14, RZ, RZ, UR8 ;  /* 0x00000008ff0e7e24 */ /* 0x000fe2000f8e00ff */
[----:B------:R-:W-:Y:S02]  /*f000*/  IADD3 R17, PT, PT, R17, UR6, RZ ;  /* 0x0000000611117c10 */ /* 0x000fe4000fffe0ff */
[----:B------:R-:W-:Y:S02]  /*f010*/  MOV R15, UR4 ;  /* 0x00000004000f7c02 */ /* 0x000fe40008000f00 */
[----:B--2---:R-:W-:-:S04]  /*f020*/  LEA R18, P0, R16, UR14, 0x2 ;  /* 0x0000000e10127c11 */ /* 0x004fc8000f8010ff */
[----:B------:R-:W-:Y:S01]  /*f030*/  LEA.HI.X R19, R16, UR15, R17, 0x2, P0 ;  /* 0x0000000f10137c11 */ /* 0x000fe200080f1411 */
[----:B------:R-:W2:Y:S05]  /*f040*/  LDG.E.64.CONSTANT R14, desc[UR12][R14.64] ;  /* 0x0000000c0e0e7981 */ /* 0x000eaa000c1e9b00 */
[----:B------:R-:W3:Y:S01]  /*f050*/  LDG.E.CONSTANT R19, desc[UR12][R18.64] ;  /* 0x0000000c12137981 */ /* 0x000ee2000c1e9900 */
[----:B------:R-:W-:Y:S02]  /*f060*/  MOV R51, R48 ;  /* 0x0000003000337202 */ /* 0x000fe40000000f00 */
[----:B---3--:R-:W-:Y:S01]  /*f070*/  SHF.R.S32.HI R17, RZ, 0x1f, R19 ;  /* 0x0000001fff117819 */ /* 0x008fe20000011413 */
[----:B--2---:R-:W-:-:S02]  /*f080*/  IMAD R16, R15, R19, RZ ;  /* 0x000000130f107224 */ /* 0x004fc400078e02ff */
[----:B------:R-:W-:-:S04]  /*f090*/  IMAD.WIDE.U32 R50, R14, R19, R50 ;  /* 0x000000130e327225 */ /* 0x000fc800078e0032 */
[----:B------:R-:W-:-:S04]  /*f0a0*/  IMAD R17, R14, R17, R16 ;  /* 0x000000110e117224 */ /* 0x000fc800078e0210 */
[----:B------:R-:W-:-:S07]  /*f0b0*/  IMAD.IADD R48, R51, 0x1, R17 ;  /* 0x0000000133307824 */ /* 0x000fce00078e0211 */
.L_x_2771:
[----:B------:R-:W2:Y:S01]  /*f0c0*/  LDCU.64 UR4, c[0x0][0x3b8] ;  /* 0x00007700ff0477ac */ /* 0x000ea20008000a00 */
[----:B------:R-:W-:Y:S01]  /*f0d0*/  MOV R16, R4 ;  /* 0x0000000400107202 */ /* 0x000fe20000000f00 */
[----:B------:R-:W-:Y:S01]  /*f0e0*/  IMAD.MOV.U32 R19, RZ, RZ, R3 ;  /* 0x000000ffff137224 */ /* 0x000fe200078e0003 */
[----:B------:R-:W-:Y:S01]  /*f0f0*/  MOV R17, R5 ;  /* 0x0000000500117202 */ /* 0x000fe20000000f00 */
[----:B------:R-:W-:Y:S01]  /*f100*/  IMAD.MOV.U32 R4, RZ, RZ, R8 ;  /* 0x000000ffff047224 */ /* 0x000fe200078e0008 */
[----:B------:R-:W-:Y:S01]  /*f110*/  MOV R18, R2 ;  /* 0x0000000200127202 */ /* 0x000fe20000000f00 */
[----:B------:R-:W-:Y:S01]  /*f120*/  IMAD.MOV.U32 R14, RZ, RZ, R50 ;  /* 0x000000ffff0e7224 */ /* 0x000fe200078e0032 */
[----:B------:R-:W-:Y:S02]  /*f130*/  MOV R5, R9 ;  /* 0x0000000900057202 */ /* 0x000fe40000000f00 */
[----:B------:R-:W-:Y:S01]  /*f140*/  MOV R15, R48 ;  /* 0x00000030000f7202 */ /* 0x000fe20000000f00 */
[----:B--2---:R-:W-:-:S06]  /*f150*/  UIMAD.WIDE.U32 UR4, UR10, 0x8, UR4 ;  /* 0x000000080a0478a5 */ /* 0x004fcc000f8e0004 */
[----:B0-----:R-:W-:Y:S02]  /*f160*/  MOV R22, UR4 ;  /* 0x0000000400167c02 */ /* 0x001fe40008000f00 */
[----:B------:R-:W-:-:S03]  /*f170*/  MOV R23, UR5 ;  /* 0x0000000500177c02 */ /* 0x000fc60008000f00 */
[----:B-1----:R-:W-:-:S05]  /*f180*/  IMAD.WIDE.U32 R22, R0, 0x20, R22 ;  /* 0x0000002000167825 */ /* 0x002fca00078e0016 */
[----:B------:R0:W-:Y:S02]  /*f190*/  STG.E.ENL2.256 desc[UR12][R22.64], R4, R16 ;  /* 0xf80000041610797f */ /* 0x0001e4000f12180c */
[----:B0-----:R-:W-:Y:S01]  /*f1a0*/  MOV R6, R20 ;  /* 0x0000001400067202 */ /* 0x001fe20000000f00 */
[----:B------:R-:W-:Y:S01]  /*f1b0*/  IMAD.MOV.U32 R7, RZ, RZ, R21 ;  /* 0x000000ffff077224 */ /* 0x000fe200078e0015 */
[----:B------:R-:W-:Y:S02]  /*f1c0*/  MOV R4, R10 ;  /* 0x0000000a00047202 */ /* 0x000fe40000000f00 */
[----:B------:R-:W-:-:S05]  /*f1d0*/  MOV R5, R11 ;  /* 0x0000000b00057202 */ /* 0x000fca0000000f00 */
[----:B------:R-:W-:Y:S01]  /*f1e0*/  STG.E.ENL2.256 desc[UR12][R22.64+0x1000], R4, R12 ;  /* 0xf8008004160c797f */ /* 0x000fe2000f12180c */
[----:B------:R-:W-:Y:S05]  /*f1f0*/  EXIT ;  /* 0x000000000000794d */ /* 0x000fea0003800000 */
.L_x_2811:
        /* <DEDUP_REMOVED lines=16> */
.L_x_3899:


//--------------------- .text._ZN2at6native29vectorized_elementwise_kernelILi8EZZNS0_61_GLOBAL__N__ae8afa13_23_FlattenIndicesKernel_cu_7dd49032_311621_flatten_indices_implINS2_18CUDAKernelLauncherEiLl0EEENS_6TensorERKS5_N3c108ArrayRefIlEEENKUlvE0_clEvEUllE_St5arrayIPcLm2EEEEviT0_T1_ --------------------------
	.section	.text._ZN2at6native29vectorized_elementwise_kernelILi8EZZNS0_61_GLOBAL__N__ae8afa13_23_FlattenIndicesKernel_cu_7dd49032_311621_flatten_indices_implINS2_18CUDAKernelLauncherEiLl0EEENS_6TensorERKS5_N3c108ArrayRefIlEEENKUlvE0_clEvEUllE_St5arrayIPcLm2EEEEviT0_T1_,"ax",@progbits
	.align	128
        .global         _ZN2at6native29vectorized_elementwise_kernelILi8EZZNS0_61_GLOBAL__N__ae8afa13_23_FlattenIndicesKernel_cu_7dd49032_311621_flatten_indices_implINS2_18CUDAKernelLauncherEiLl0EEENS_6TensorERKS5_N3c108ArrayRefIlEEENKUlvE0_clEvEUllE_St5arrayIPcLm2EEEEviT0_T1_
        .type           _ZN2at6native29vectorized_elementwise_kernelILi8EZZNS0_61_GLOBAL__N__ae8afa13_23_FlattenIndicesKernel_cu_7dd49032_311621_flatten_indices_implINS2_18CUDAKernelLauncherEiLl0EEENS_6TensorERKS5_N3c108ArrayRefIlEEENKUlvE0_clEvEUllE_St5arrayIPcLm2EEEEviT0_T1_,@function
        .size           _ZN2at6native29vectorized_elementwise_kernelILi8EZZNS0_61_GLOBAL__N__ae8afa13_23_FlattenIndicesKernel_cu_7dd49032_311621_flatten_indices_implINS2_18CUDAKernelLauncherEiLl0EEENS_6TensorERKS5_N3c108ArrayRefIlEEENKUlvE0_clEvEUllE_St5arrayIPcLm2EEEEviT0_T1_,(.L_x_3900 - _ZN2at6native29vectorized_elementwise_kernelILi8EZZNS0_61_GLOBAL__N__ae8afa13_23_FlattenIndicesKernel_cu_7dd49032_311621_flatten_indices_implINS2_18CUDAKernelLauncherEiLl0EEENS_6TensorERKS5_N3c108ArrayRefIlEEENKUlvE0_clEvEUllE_St5arrayIPcLm2EEEEviT0_T1_)
        .other          _ZN2at6native29vectorized_elementwise_kernelILi8EZZNS0_61_GLOBAL__N__ae8afa13_23_FlattenIndicesKernel_cu_7dd49032_311621_flatten_indices_implINS2_18CUDAKernelLauncherEiLl0EEENS_6TensorERKS5_N3c108ArrayRefIlEEENKUlvE0_clEvEUllE_St5arrayIPcLm2EEEEviT0_T1_,@"STO_CUDA_ENTRY STV_DEFAULT"
_ZN2at6native29vectorized_elementwise_kernelILi8EZZNS0_61_GLOBAL__N__ae8afa13_23_FlattenIndicesKernel_cu_7dd49032_311621_flatten_indices_implINS2_18CUDAKernelLauncherEiLl0EEENS_6TensorERKS5_N3c108ArrayRefIlEEENKUlvE0_clEvEUllE_St5arrayIPcLm2EEEEviT0_T1_:
.text._ZN2at6native29vectorized_elementwise_kernelILi8EZZNS0_61_GLOBAL__N__ae8afa13_23_FlattenIndicesKernel_cu_7dd49032_311621_flatten_indices_implINS2_18CUDAKernelLauncherEiLl0EEENS_6TensorERKS5_N3c108ArrayRefIlEEENKUlvE0_clEvEUllE_St5arrayIPcLm2EEEEviT0_T1_:
        /* <DEDUP_REMOVED lines=110> */
.L_x_2817:
        /* <DEDUP_REMOVED lines=79> */
.L_x_2816:
        /* <DEDUP_REMOVED lines=60> */
.L_x_2818:
        /* <DEDUP_REMOVED lines=41> */
.L_x_2819:
        /* <DEDUP_REMOVED lines=21> */
.L_x_2815:
[----:B------:R-:W-:Y:S05]  /*1370*/  BSYNC.RECONVERGENT B0 ;  /* 0x0000000000007941 */ /* 0x000fea0003800200 */
.L_x_2814:
        /* <DEDUP_REMOVED lines=38> */
.L_x_2823:
        /* <DEDUP_REMOVED lines=79> */
.L_x_2822:
        /* <DEDUP_REMOVED lines=60> */
.L_x_2824:
        /* <DEDUP_REMOVED lines=41> */
.L_x_2825:
        /* <DEDUP_REMOVED lines=21> */
.L_x_2821:
[----:B------:R-:W-:Y:S05]  /*2270*/  BSYNC.RECONVERGENT B0 ;  /* 0x0000000000007941 */ /* 0x000fea0003800200 */
.L_x_2820:
        /* <DEDUP_REMOVED lines=36> */
.L_x_2829:
        /* <DEDUP_REMOVED lines=79> */
.L_x_2828:
        /* <DEDUP_REMOVED lines=60> */
.L_x_2830:
        /* <DEDUP_REMOVED lines=41> */
.L_x_2831:
        /* <DEDUP_REMOVED lines=21> */
.L_x_2827:
[----:B------:R-:W-:Y:S05]  /*3150*/  BSYNC.RECONVERGENT B0 ;  /* 0x0000000000007941 */ /* 0x000fea0003800200 */
.L_x_2826:
        /* <DEDUP_REMOVED lines=35> */
.L_x_2835:
        /* <DEDUP_REMOVED lines=79> */
.L_x_2834:
        /* <DEDUP_REMOVED lines=60> */
.L_x_2836:
        /* <DEDUP_REMOVED lines=41> */
.L_x_2837:
        /* <DEDUP_REMOVED lines=21> */
.L_x_2833:
[----:B------:R-:W-:Y:S05]  /*4020*/  BSYNC.RECONVERGENT B0 ;  /* 0x0000000000007941 */ /* 0x000fea0003800200 */
.L_x_2832:
        /* <DEDUP_REMOVED lines=35> */
.L_x_2841:
        /* <DEDUP_REMOVED lines=79> */
.L_x_2840:
        /* <DEDUP_REMOVED lines=60> */
.L_x_2842:
        /* <DEDUP_REMOVED lines=41> */
.L_x_2843:
        /* <DEDUP_REMOVED lines=21> */
.L_x_2839:
[----:B------:R-:W-:Y:S05]  /*4ef0*/  BSYNC.RECONVERGENT B0 ;  /* 0x0000000000007941 */ /* 0x000fea0003800200 */
.L_x_2838:
        /* <DEDUP_REMOVED lines=35> */
.L_x_2847:
        /* <DEDUP_REMOVED lines=79> */
.L_x_2846:
        /* <DEDUP_REMOVED lines=60> */
.L_x_2848:
        /* <DEDUP_REMOVED lines=41> */
.L_x_2849:
        /* <DEDUP_REMOVED lines=21> */
.L_x_2845:
[----:B------:R-:W-:Y:S05]  /*5dc0*/  BSYNC.RECONVERGENT B0 ;  /* 0x0000000000007941 */ /* 0x000fea0003800200 */
.L_x_2844:
        /* <DEDUP_REMOVED lines=38> */
.L_x_2853:
        /* <DEDUP_REMOVED lines=79> */
.L_x_2852:
        /* <DEDUP_REMOVED lines=59> */
.L_x_2854:
        /* <DEDUP_REMOVED lines=39> */
.L_x_2855:
        /* <DEDUP_REMOVED lines=21> */
.L_x_2851:
[----:B------:R-:W-:Y:S05]  /*6c90*/  BSYNC.RECONVERGENT B0 ;  /* 0x0000000000007941 */ /* 0x000fea0003800200 */
.L_x_2850:
        /* <DEDUP_REMOVED lines=32> */
.L_x_2858:
        /* <DEDUP_REMOVED lines=79> */
.L_x_2857:
        /* <DEDUP_REMOVED lines=59> */
.L_x_2859:
        /* <DEDUP_REMOVED lines=39> */
.L_x_2860:
        /* <DEDUP_REMOVED lines=21> */
.L_x_2856:
[----:B------:R-:W-:Y:S05]  /*7b00*/  BSYNC.RECONVERGENT B0 ;  /* 0x0000000000007941 */ /* 0x000fea0003800200 */
.L_x_2813:
        /* <DEDUP_REMOVED lines=20> */
.L_x_2863:
[----:B------:R-:W-:-:S13]  /*7c50*/  ISETP.GE.U32.AND P0, PT, R0, UR4, PT ;  /* 0x0000000400007c0c */ /* 0x000fda000bf06070 */
[----:B------:R-:W-:Y:S05]  /*7c60*/  @P0 BRA `(.L_x_2865) ;  /* 0x0000000000300947 */ /* 0x000fea0003800000 */
[----:B0-----:R-:W0:Y:S01]  /*7c70*/  LDC.64 R10, c[0x0][0x3b8] ;  /* 0x0000ee00ff0a7b82 */ /* 0x001e220000000a00 */
[C---:B------:R-:W-:Y:S01]  /*7c80*/  VIADD R13, R0.reuse, UR10 ;  /* 0x0000000a000d7c36 */ /* 0x040fe20008000000 */
[----:B------:R-:W-:-:S03]  /*7c90*/  IADD3 R0, PT, PT, R0, 0x80, RZ ;  /* 0x0000008000007810 */ /* 0x000fc60007ffe0ff */
[----:B0-----:R-:W-:-:S05]  /*7ca0*/  IMAD.WIDE.U32 R10, R13, 0x8, R10 ;  /* 0x000000080d0a7825 */ /* 0x001fca00078e000a */
[----:B------:R0:W-:Y:S02]  /*7cb0*/  STG.E.64 desc[UR12][R10.64], R14 ;  /* 0x0000000e0a007986 */ /* 0x0001e4000c101b0c */
.L_x_2864:
[----:B------:R-:W-:-:S13]  /*7cc0*/  ISETP.GE.U32.AND P0, PT, R0, UR4, PT ;  /* 0x0000000400007c0c */ /* 0x000fda000bf06070 */
[----:B------:R-:W-:Y:S05]  /*7cd0*/  @P0 BRA `(.L_x_2866) ;  /* 0x0000000000300947 */ /* 0x000fea0003800000 */
[----:B0-----:R-:W0:Y:S01]  /*7ce0*/  LDC.64 R10, c[0x0][0x3b8] ;  /* 0x0000ee00ff0a7b82 */ /* 0x001e220000000a00 */
[C---:B------:R-:W-:Y:S01]  /*7cf0*/  IADD3 R13, PT, PT, R0.reuse, UR10, RZ ;  /* 0x0000000a000d7c10 */ /* 0x040fe2000fffe0ff */
[----:B------:R-:W-:-:S04]  /*7d00*/  VIADD R0, R0, 0x80 ;  /* 0x0000008000007836 */ /* 0x000fc80000000000 */
[----:B0-----:R-:W-:-:S05]  /*7d10*/  IMAD.WIDE.U32 R10, R13, 0x8, R10 ;  /* 0x000000080d0a7825 */ /* 0x001fca00078e000a */
[----:B------:R0:W-:Y:S02]  /*7d20*/  STG.E.64 desc[UR12][R10.64], R8 ;  /* 0x000000080a007986 */ /* 0x0001e4000c101b0c */
.L_x_2865:
[----:B------:R-:W-:-:S13]  /*7d30*/  ISETP.GE.U32.AND P0, PT, R0, UR4, PT ;  /* 0x0000000400007c0c */ /* 0x000fda000bf06070 */
[----:B------:R-:W-:Y:S05]  /*7d40*/  @P0 BRA `(.L_x_2867) ;  /* 0x0000000000340947 */ /* 0x000fea0003800000 */
[----:B0-----:R-:W0:Y:S01]  /*7d50*/  LDC.64 R8, c[0x0][0x3b8] ;  /* 0x0000ee00ff087b82 */ /* 0x001e220000000a00 */
[C---:B------:R-:W-:Y:S02]  /*7d60*/  IADD3 R11, PT, PT, R0.reuse, UR10, RZ ;  /* 0x0000000a000b7c10 */ /* 0x040fe4000fffe0ff */
[----:B------:R-:W-:-:S03]  /*7d70*/  IADD3 R0, PT, PT, R0, 0x80, RZ ;  /* 0x0000008000007810 */ /* 0x000fc60007ffe0ff */
[----:B0-----:R-:W-:-:S05]  /*7d80*/  IMAD.WIDE.U32 R8, R11, 0x8, R8 ;  /* 0x000000080b087825 */ /* 0x001fca00078e0008 */
[----:B------:R0:W-:Y:S02]  /*7d90*/  STG.E.64 desc[UR12][R8.64], R38 ;  /* 0x0000002608007986 */ /* 0x0001e4000c101b0c */
.L_x_2866:
        /* <DEDUP_REMOVED lines=8> */
.L_x_2867:
[----:B------:R-:W-:Y:S05]  /*7e20*/  BSYNC.RELIABLE B1 ;  /* 0x0000000000017941 */ /* 0x000fea0003800100 */
.L_x_2862:
[----:B------:R-:W-:-:S13]  /*7e30*/  ISETP.GE.U32.AND P0, PT, R0, UR4, PT ;  /* 0x0000000400007c0c */ /* 0x000fda000bf06070 */
[----:B0-----:R-:W0:Y:S01]  /*7e40*/  @!P0 LDC.64 R2, c[0x0][0x3b8] ;  /* 0x0000ee00ff028b82 */ /* 0x001e220000000a00 */
[C---:B------:R-:W-:Y:S01]  /*7e50*/  @!P0 IADD3 R9, PT, PT, R0.reuse, UR10, RZ ;  /* 0x0000000a00098c10 */ /* 0x040fe2000fffe0ff */
[----:B------:R-:W-:-:S04]  /*7e60*/  @!P0 VIADD R0, R0, 0x80 ;  /* 0x0000008000008836 */ /* 0x000fc80000000000 */
[----:B0-----:R-:W-:-:S05]  /*7e70*/  @!P0 IMAD.WIDE.U32 R2, R9, 0x8, R2 ;  /* 0x0000000809028825 */ /* 0x001fca00078e0002 */
[----:B------:R0:W-:Y:S02]  /*7e80*/  @!P0 STG.E.64 desc[UR12][R2.64], R4 ;  /* 0x0000000402008986 */ /* 0x0001e4000c101b0c */
.L_x_2868:
[----:B------:R-:W-:Y:S05]  /*7e90*/  BSYNC.RECONVERGENT B0 ;  /* 0x0000000000007941 */ /* 0x000fea0003800200 */
.L_x_2861:
        /* <DEDUP_REMOVED lines=8> */
.L_x_2812:
        /* <DEDUP_REMOVED lines=62> */
.L_x_2871:
        /* <DEDUP_REMOVED lines=80> */
.L_x_2870:
        /* <DEDUP_REMOVED lines=58> */
.L_x_2873:
        /* <DEDUP_REMOVED lines=38> */
.L_x_2874:
        /* <DEDUP_REMOVED lines=21> */
.L_x_2872:
        /* <DEDUP_REMOVED lines=26> */
.L_x_2876:
        /* <DEDUP_REMOVED lines=81> */
.L_x_2875:
        /* <DEDUP_REMOVED lines=58> */
.L_x_2878:
        /* <DEDUP_REMOVED lines=38> */
.L_x_2879:
        /* <DEDUP_REMOVED lines=21> */
.L_x_2877:
        /* <DEDUP_REMOVED lines=24> */
.L_x_2881:
        /* <DEDUP_REMOVED lines=81> */
.L_x_2880:
        /* <DEDUP_REMOVED lines=58> */
.L_x_2883:
        /* <DEDUP_REMOVED lines=38> */
.L_x_2884:
        /* <DEDUP_REMOVED lines=20> */
.L_x_2882:
        /* <DEDUP_REMOVED lines=24> */
.L_x_2886:
        /* <DEDUP_REMOVED lines=80> */
.L_x_2885:
        /* <DEDUP_REMOVED lines=58> */
.L_x_2888:
        /* <DEDUP_REMOVED lines=38> */
.L_x_2889:
        /* <DEDUP_REMOVED lines=20> */
.L_x_2887:
        /* <DEDUP_REMOVED lines=24> */
.L_x_2891:
        /* <DEDUP_REMOVED lines=80> */
.L_x_2890:
        /* <DEDUP_REMOVED lines=58> */
.L_x_2893:
        /* <DEDUP_REMOVED lines=38> */
.L_x_2894:
        /* <DEDUP_REMOVED lines=20> */
.L_x_2892:
        /* <DEDUP_REMOVED lines=24> */
.L_x_2896:
        /* <DEDUP_REMOVED lines=80> */
.L_x_2895:
        /* <DEDUP_REMOVED lines=58> */
.L_x_2898:
        /* <DEDUP_REMOVED lines=38> */
.L_x_2899:
        /* <DEDUP_REMOVED lines=20> */
.L_x_2897:
        /* <DEDUP_REMOVED lines=24> */
.L_x_2901:
        /* <DEDUP_REMOVED lines=80> */
.L_x_2900:
        /* <DEDUP_REMOVED lines=58> */
.L_x_2903:
        /* <DEDUP_REMOVED lines=38> */
.L_x_2904:
        /* <DEDUP_REMOVED lines=20> */
.L_x_2902:
        /* <DEDUP_REMOVED lines=27> */
.L_x_2906:
        /* <DEDUP_REMOVED lines=83> */
.L_x_2905:
        /* <DEDUP_REMOVED lines=58> */
.L_x_2907:
        /* <DEDUP_REMOVED lines=43> */
.L_x_2908:
        /* <DEDUP_REMOVED lines=23> */
.L_x_2869:
        /* <DEDUP_REMOVED lines=20> */
.L_x_2909:
        /* <DEDUP_REMOVED lines=16> */
.L_x_3900:


//--------------------- .text._ZN2at6native18elementwise_kernelILi128ELi4EZNS0_15gpu_kernel_implIZZNS0_61_GLOBAL__N__ae8afa13_23_FlattenIndicesKernel_cu_7dd49032_311621_flatten_indices_implINS3_18CUDAKernelLauncherEiLl8EEENS_6TensorERKS6_N3c108ArrayRefIlEEENKUlvE0_clEvEUllE_EEvRNS_18TensorIteratorBaseERKT_EUliE_EEviT1_ --------------------------
	.section	.text._ZN2at6native18elementwise_kernelILi128ELi4EZNS0_15gpu_kernel_implIZZNS0_61_GLOBAL__N__ae8afa13_23_FlattenIndicesKernel_cu_7dd49032_311621_flatten_indices_implINS3_18CUDAKernelLauncherEiLl8EEENS_6TensorERKS6_N3c108ArrayRefIlEEENKUlvE0_clEvEUllE_EEvRNS_18TensorIteratorBaseERKT_EUliE_EEviT1_,"ax",@progbits
	.align	128
        .global         _ZN2at6native18elementwise_kernelILi128ELi4EZNS0_15gpu_kernel_implIZZNS0_61_GLOBAL__N__ae8afa13_23_FlattenIndicesKernel_cu_7dd49032_311621_flatten_indices_implINS3_18CUDAKernelLauncherEiLl8EEENS_6TensorERKS6_N3c108ArrayRefIlEEENKUlvE0_clEvEUllE_EEvRNS_18TensorIteratorBaseERKT_EUliE_EEviT1_
        .type           _ZN2at6native18elementwise_kernelILi128ELi4EZNS0_15gpu_kernel_implIZZNS0_61_GLOBAL__N__ae8afa13_23_FlattenIndicesKernel_cu_7dd49032_311621_flatten_indices_implINS3_18CUDAKernelLauncherEiLl8EEENS_6TensorERKS6_N3c108ArrayRefIlEEENKUlvE0_clEvEUllE_EEvRNS_18TensorIteratorBaseERKT_EUliE_EEviT1_,@function
        .size           _ZN2at6native18elementwise_kernelILi128ELi4EZNS0_15gpu_kernel_implIZZNS0_61_GLOBAL__N__ae8afa13_23_FlattenIndicesKernel_cu_7dd49032_311621_flatten_indices_implINS3_18CUDAKernelLauncherEiLl8EEENS_6TensorERKS6_N3c108ArrayRefIlEEENKUlvE0_clEvEUllE_EEvRNS_18TensorIteratorBaseERKT_EUliE_EEviT1_,(.L_x_3901 - _ZN2at6native18elementwise_kernelILi128ELi4EZNS0_15gpu_kernel_implIZZNS0_61_GLOBAL__N__ae8afa13_23_FlattenIndicesKernel_cu_7dd49032_311621_flatten_indices_implINS3_18CUDAKernelLauncherEiLl8EEENS_6TensorERKS6_N3c108ArrayRefIlEEENKUlvE0_clEvEUllE_EEvRNS_18TensorIteratorBaseERKT_EUliE_EEviT1_)
        .other          _ZN2at6native18elementwise_kernelILi128ELi4EZNS0_15gpu_kernel_implIZZNS0_61_GLOBAL__N__ae8afa13_23_FlattenIndicesKernel_cu_7dd49032_311621_flatten_indices_implINS3_18CUDAKernelLauncherEiLl8EEENS_6TensorERKS6_N3c108ArrayRefIlEEENKUlvE0_clEvEUllE_EEvRNS_18TensorIteratorBaseERKT_EUliE_EEviT1_,@"STO_CUDA_ENTRY STV_DEFAULT"
_ZN2at6native18elementwise_kernelILi128ELi4EZNS0_15gpu_kernel_implIZZNS0_61_GLOBAL__N__ae8afa13_23_FlattenIndicesKernel_cu_7dd49032_311621_flatten_indices_implINS3_18CUDAKernelLauncherEiLl8EEENS_6TensorERKS6_N3c108ArrayRefIlEEENKUlvE0_clEvEUllE_EEvRNS_18TensorIteratorBaseERKT_EUliE_EEviT1_:
.text._ZN2at6native18elementwise_kernelILi128ELi4EZNS0_15gpu_kernel_implIZZNS0_61_GLOBAL__N__ae8afa13_23_FlattenIndicesKernel_cu_7dd49032_311621_flatten_indices_implINS3_18CUDAKernelLauncherEiLl8EEENS_6TensorERKS6_N3c108ArrayRefIlEEENKUlvE0_clEvEUllE_EEvRNS_18TensorIteratorBaseERKT_EUliE_EEviT1_:
        /* <DEDUP_REMOVED lines=324> */
.L_x_2912:
        /* <DEDUP_REMOVED lines=17> */
.L_x_2916:
[----:B------:R0:W5:Y:S01]  /*1550*/  LDG.E.U8 R4, desc[UR36][R6.64] ;  /* 0x0000002406047981 */ /* 0x000162000c1e1100 */
[----:B------:R-:W-:Y:S01]  /*1560*/  MOV R5, RZ ;  /* 0x000000ff00057202 */ /* 0x000fe20000000f00 */
[----:B------:R-:W-:Y:S06]  /*1570*/  BRA `(.L_x_2918) ;  /* 0x0000000c00447947 */ /* 0x000fec0003800000 */
.L_x_2915:
        /* <DEDUP_REMOVED lines=8> */
.L_x_2920:
[----:B------:R-:W2:Y:S02]  /*1600*/  LDG.E R4, desc[UR36][R6.64] ;  /* 0x0000002406047981 */ /* 0x000ea4000c1e1900 */
[----:B--2---:R-:W-:Y:S01]  /*1610*/  SHF.R.S32.HI R5, RZ, 0x1f, R4 ;  /* 0x0000001fff057819 */ /* 0x004fe20000011404 */
[----:B------:R-:W-:Y:S06]  /*1620*/  BRA `(.L_x_2918) ;  /* 0x0000000c00187947 */ /* 0x000fec0003800000 */
.L_x_2919:
[----:B------:R-:W2:Y:S02]  /*1630*/  LDG.E.S16 R4, desc[UR36][R6.64] ;  /* 0x0000002406047981 */ /* 0x000ea4000c1e1700 */
[----:B--2---:R-:W-:Y:S01]  /*1640*/  SHF.R.S32.HI R5, RZ, 0x1f, R4 ;  /* 0x0000001fff057819 */ /* 0x004fe20000011404 */
[----:B------:R-:W-:Y:S06]  /*1650*/  BRA `(.L_x_2918) ;  /* 0x0000000c000c7947 */ /* 0x000fec0003800000 */
.L_x_2914:
        /* <DEDUP_REMOVED lines=9> */
.L_x_2922:
[----:B------:R-:W2:Y:S02]  /*16f0*/  LDG.E.U16 R6, desc[UR36][R6.64] ;  /* 0x0000002406067981 */ /* 0x000ea4000c1e1500 */
[----:B--2---:R-:W-:-:S06]  /*1700*/  HADD2.F32 R4, -RZ, R6.H0_H0 ;  /* 0x20000006ff047230 */ /* 0x004fcc0000004100 */
[----:B------:R-:W0:Y:S01]  /*1710*/  F2I.S64.TRUNC R4, R4 ;  /* 0x0000000400047311 */ /* 0x000e22000020d900 */
[----:B------:R-:W-:Y:S05]  /*1720*/  BRA `(.L_x_2918) ;  /* 0x0000000800d87947 */ /* 0x000fea0003800000 */
.L_x_2921:
        /* <DEDUP_REMOVED lines=9> */
.L_x_2924:
[----:B------:R-:W2:Y:S02]  /*17c0*/  LDG.E.U16 R6, desc[UR36][R6.64] ;  /* 0x0000002406067981 */ /* 0x000ea4000c1e1500 */
[----:B--2---:R-:W-:-:S06]  /*17d0*/  HADD2.F32 R4, -RZ, R6.H0_H0 ;  /* 0x20000006ff047230 */ /* 0x004fcc0000004100 */
[----:B------:R-:W0:Y:S01]  /*17e0*/  F2I.S64.TRUNC R4, R4 ;  /* 0x0000000400047311 */ /* 0x000e22000020d900 */
[----:B------:R-:W-:Y:S05]  /*17f0*/  BRA `(.L_x_2918) ;  /* 0x0000000800a47947 */ /* 0x000fea0003800000 */
.L_x_2923:
[----:B------:R-:W2:Y:S02]  /*1800*/  LDG.E.64 R4, desc[UR36][R6.64] ;  /* 0x0000002406047981 */ /* 0x000ea4000c1e1b00 */
[----:B--2---:R-:W0:Y:S01]  /*1810*/  F2I.S64.F64.TRUNC R4, R4 ;  /* 0x0000000400047311 */ /* 0x004e22000030d900 */
[----:B------:R-:W-:Y:S05]  /*1820*/  BRA `(.L_x_2918) ;  /* 0x0000000800987947 */ /* 0x000fea0003800000 */
.L_x_2913:
        /* <DEDUP_REMOVED lines=13> */
.L_x_2927:
[----:B------:R-:W2:Y:S02]  /*1900*/  LDG.E.64 R4, desc[UR36][R6.64] ;  /* 0x0000002406047981 */ /* 0x000ea4000c1e1b00 */
[----:B--2---:R-:W0:Y:S01]  /*1910*/  F2I.S64.F64.TRUNC R4, R4 ;  /* 0x0000000400047311 */ /* 0x004e22000030d900 */
[----:B------:R-:W-:Y:S05]  /*1920*/  BRA `(.L_x_2918) ;  /* 0x0000000800587947 */ /* 0x000fea0003800000 */
.L_x_2926:
        /* <DEDUP_REMOVED lines=26> */
.L_x_2929:
        /* <DEDUP_REMOVED lines=14> */
.L_x_2928:
[----:B------:R-:W2:Y:S02]  /*1bb0*/  LDG.E.U16 R4, desc[UR36][R6.64] ;  /* 0x0000002406047981 */ /* 0x000ea4000c1e1500 */
[----:B--2---:R-:W-:-:S06]  /*1bc0*/  SHF.L.U32 R4, R4, 0x10, RZ ;  /* 0x0000001004047819 */ /* 0x004fcc00000006ff */
[----:B------:R-:W0:Y:S01]  /*1bd0*/  F2I.S64.TRUNC R4, R4 ;  /* 0x0000000400047311 */ /* 0x000e22000020d900 */
[----:B------:R-:W-:Y:S05]  /*1be0*/  BRA `(.L_x_2918) ;  /* 0x0000000400a87947 */ /* 0x000fea0003800000 */
.L_x_2925:
        /* <DEDUP_REMOVED lines=11> */
.L_x_2932:
        /* <DEDUP_REMOVED lines=21> */
.L_x_2936:
[----:B------:R-:W-:Y:S05]  /*1df0*/  BSYNC.RECONVERGENT B1 ;  /* 0x0000000000017941 */ /* 0x000fea0003800200 */
.L_x_2935:
[----:B------:R-:W-:Y:S02]  /*1e00*/  SHF.L.U32 R0, R0, 0x14, RZ ;  /* 0x0000001400007819 */ /* 0x000fe400000006ff */
[----:B------:R-:W-:-:S04]  /*1e10*/  LEA R3, R3, 0x3b800000, 0x17 ;  /* 0x3b80000003037811 */ /* 0x000fc800078eb8ff */
[----:B------:R-:W-:-:S07]  /*1e20*/  LOP3.LUT R4, R3, R0, R7, 0xfe, !PT ;  /* 0x0000000003047212 */ /* 0x000fce00078efe07 */
.L_x_2934:
[----:B------:R-:W-:Y:S05]  /*1e30*/  BSYNC.RECONVERGENT B0 ;  /* 0x0000000000007941 */ /* 0x000fea0003800200 */
.L_x_2933:
[----:B------:R-:W1:Y:S01]  /*1e40*/  F2I.S64.TRUNC R4, R4 ;  /* 0x0000000400047311 */ /* 0x000e62000020d900 */
[----:B------:R-:W-:Y:S05]  /*1e50*/  BRA `(.L_x_2918) ;  /* 0x00000004000c7947 */ /* 0x000fea0003800000 */
.L_x_2931:
        /* <DEDUP_REMOVED lines=21> */
.L_x_2940:
[----:B------:R-:W-:Y:S05]  /*1fb0*/  BSYNC.RECONVERGENT B1 ;  /* 0x0000000000017941 */ /* 0x000fea0003800200 */
.L_x_2939:
[----:B------:R-:W-:Y:S01]  /*1fc0*/  IMAD.SHL.U32 R0, R0, 0x200000, RZ ;  /* 0x0020000000007824 */ /* 0x000fe200078e00ff */
[----:B------:R-:W-:-:S04]  /*1fd0*/  LEA R3, R3, 0x37800000, 0x17 ;  /* 0x3780000003037811 */ /* 0x000fc800078eb8ff */
[----:B------:R-:W-:-:S07]  /*1fe0*/  LOP3.LUT R4, R3, R0, R7, 0xfe, !PT ;  /* 0x0000000003047212 */ /* 0x000fce00078efe07 */
.L_x_2938:
[----:B------:R-:W-:Y:S05]  /*1ff0*/  BSYNC.RECONVERGENT B0 ;  /* 0x0000000000007941 */ /* 0x000fea0003800200 */
.L_x_2937:
[----:B------:R-:W2:Y:S01]  /*2000*/  F2I.S64.TRUNC R4, R4 ;  /* 0x0000000400047311 */ /* 0x000ea2000020d900 */
[----:B------:R-:W-:Y:S05]  /*2010*/  BRA `(.L_x_2918) ;  /* 0x00000000009c7947 */ /* 0x000fea0003800000 */
.L_x_2930:
[----:B------:R-:W-:-:S09]  /*2020*/  UISETP.NE.AND UP0, UPT, UR4, 0x1c, UPT ;  /* 0x0000001c0400788c */ /* 0x000fd2000bf05270 */
[----:B------:R-:W-:Y:S05]  /*2030*/  BRA.U !UP0, `(.L_x_2941) ;  /* 0x00000001088c7547 */ /* 0x000fea000b800000 */
[----:B------:R-:W-:-:S09]  /*2040*/  UISETP.NE.AND UP0, UPT, UR4, 0x1d, UPT ;  /* 0x0000001d0400788c */ /* 0x000fd2000bf05270 */
[----:B------:R-:W-:Y:S05]  /*2050*/  BRA.U !UP0, `(.L_x_2942) ;  /* 0x00000001087c7547 */ /* 0x000fea000b800000 */
[----:B------:R-:W-:-:S09]  /*2060*/  UISETP.NE.AND UP0, UPT, UR4, 0x2c, UPT ;  /* 0x0000002c0400788c */ /* 0x000fd2000bf05270 */
[----:B------:R-:W-:Y:S05]  /*2070*/  BRA.U !UP0, `(.L_x_2943) ;  /* 0x0000000108487547 */ /* 0x000fea000b800000 */
.L_x_2917:
        /* <DEDUP_REMOVED lines=16> */
.L_x_2944:
[----:B------:R-:W-:Y:S01]  /*2180*/  CS2R R4, SRZ ;  /* 0x0000000000047805 */ /* 0x000fe2000001ff00 */
[----:B------:R-:W-:Y:S06]  /*2190*/  BRA `(.L_x_2918) ;  /* 0x00000000003c7947 */ /* 0x000fec0003800000 */
.L_x_2943:
        /* <DEDUP_REMOVED lines=8> */
.L_x_2946:
[----:B------:R-:W-:Y:S05]  /*2220*/  BSYNC.RECONVERGENT B0 ;  /* 0x0000000000007941 */ /* 0x000fea0003800200 */
.L_x_2945:
[----:B------:R-:W4:Y:S01]  /*2230*/  F2I.S64.TRUNC R4, R4 ;  /* 0x0000000400047311 */ /* 0x000f22000020d900 */
[----:B------:R-:W-:Y:S05]  /*2240*/  BRA `(.L_x_2918) ;  /* 0x0000000000107947 */ /* 0x000fea0003800000 */
.L_x_2942:
[----:B------:R0:W5:Y:S01]  /*2250*/  LDG.E.64 R4, desc[UR36][R6.64] ;  /* 0x0000002406047981 */ /* 0x000162000c1e1b00 */
[----:B------:R-:W-:Y:S05]  /*2260*/  BRA `(.L_x_2918) ;  /* 0x0000000000087947 */ /* 0x000fea0003800000 */
.L_x_2941:
[----:B------:R3:W5:Y:S01]  /*2270*/  LDG.E R4, desc[UR36][R6.64] ;  /* 0x0000002406047981 */ /* 0x000762000c1e1900 */
[----:B------:R-:W-:-:S07]  /*2280*/  HFMA2 R5, -RZ, RZ, 0, 0 ;  /* 0x00000000ff057431 */ /* 0x000fce00000001ff */
.L_x_2918:
        /* <DEDUP_REMOVED lines=31> */
.L_x_2949:
[----:B------:R-:W-:Y:S01]  /*2480*/  MOV R22, R0 ;  /* 0x0000000000167202 */ /* 0x000fe20000000f00 */
[----:B------:R-:W-:Y:S01]  /*2490*/  IMAD.MOV.U32 R23, RZ, RZ, R11 ;  /* 0x000000ffff177224 */ /* 0x000fe200078e000b */
[----:B------:R-:W-:-:S04]  /*24a0*/  IADD3 R24, P0, PT, R0, R20, RZ ;  /* 0x0000001400187210 */ /* 0x000fc80007f1e0ff */
[----:B------:R-:W2:Y:S01]  /*24b0*/  LDG.E R34, desc[UR36][R22.64] ;  /* 0x0000002416227981 */ /* 0x000ea2000c1e1900 */
[----:B------:R-:W-:Y:S01]  /*24c0*/  IMAD.X R25, R11, 0x1, R10, P0 ;  /* 0x000000010b197824 */ /* 0x000fe200000e060a */
[----:B------:R-:W-:-:S04]  /*24d0*/  IADD3 R38, P0, PT, R24, R20, RZ ;  /* 0x0000001418267210 */ /* 0x000fc80007f1e0ff */
[----:B------:R0:W3:Y:S01]  /*24e0*/  LDG.E R45, desc[UR36][R24.64] ;  /* 0x00000024182d7981 */ /* 0x0000e2000c1e1900 */
[----:B------:R-:W-:-:S05]  /*24f0*/  IADD3.X R39, PT, PT, R25, R10, RZ, P0, !PT ;  /* 0x0000000a19277210 */ /* 0x000fca00007fe4ff */
[----:B------:R-:W4:Y:S01]  /*2500*/  LDG.E R35, desc[UR36][R38.64] ;  /* 0x0000002426237981 */ /* 0x000f22000c1e1900 */
[----:B------:R-:W-:-:S05]  /*2510*/  IADD3 R30, P0, PT, R38, R20, RZ ;  /* 0x00000014261e7210 */ /* 0x000fca0007f1e0ff */
[----:B------:R-:W-:Y:S01]  /*2520*/  IMAD.X R31, R39, 0x1, R10, P0 ;  /* 0x00000001271f7824 */ /* 0x000fe200000e060a */
[----:B------:R-:W-:-:S04]  /*2530*/  IADD3 R28, P0, PT, R30, R20, RZ ;  /* 0x000000141e1c7210 */ /* 0x000fc80007f1e0ff */
[----:B------:R1:W5:Y:S01]  /*2540*/  LDG.E R37, desc[UR36][R30.64] ;  /* 0x000000241e257981 */ /* 0x000362000c1e1900 */
[----:B------:R-:W-:Y:S01]  /*2550*/  IMAD.X R29, R31, 0x1, R10, P0 ;  /* 0x000000011f1d7824 */ /* 0x000fe200000e060a */
[----:B------:R-:W-:-:S04]  /*2560*/  IADD3 R26, P0, PT, R28, R20, RZ ;  /* 0x000000141c1a7210 */ /* 0x000fc80007f1e0ff */
[----:B------:R1:W5:Y:S01]  /*2570*/  LDG.E R43, desc[UR36][R28.64] ;  /* 0x000000241c2b7981 */ /* 0x000362000c1e1900 */
[----:B------:R-:W-:Y:S02]  /*2580*/  IADD3.X R27, PT, PT, R29, R10, RZ, P0, !PT ;  /* 0x0000000a1d1b7210 */ /* 0x000fe400007fe4ff */
[----:B0-----:R-:W-:-:S03]  /*2590*/  IADD3 R24, P0, PT, R26, R20, RZ ;  /* 0x000000141a187210 */ /* 0x001fc60007f1e0ff */
[----:B------:R-:W5:Y:S02]  /*25a0*/  LDG.E R41, desc[UR36][R26.64] ;  /* 0x000000241a297981 */ /* 0x000f64000c1e1900 */
[----:B------:R-:W-:Y:S01]  /*25b0*/  IMAD.X R25, R27, 0x1, R10, P0 ;  /* 0x000000011b197824 */ /* 0x000fe200000e060a */
[----:B------:R-:W-:-:S04]  /*25c0*/  IADD3 R22, P0, PT, R24, R20, RZ ;  /* 0x0000001418167210 */ /* 0x000fc80007f1e0ff */
[----:B------:R-:W5:Y:S01]  /*25d0*/  LDG.E R39, desc[UR36][R24.64] ;  /* 0x0000002418277981 */ /* 0x000f62000c1e1900 */
[----:B------:R-:W-:-:S05]  /*25e0*/  IMAD.X R23, R25, 0x1, R10, P0 ;  /* 0x0000000119177824 */ /* 0x000fca00000e060a */
[----:B------:R0:W5:Y:S01]  /*25f0*/  LDG.E R16, desc[UR36][R22.64] ;  /* 0x0000002416107981 */ /* 0x000162000c1e1900 */
[----:B-1----:R-:W1:Y:S01]  /*2600*/  LDC.64 R30, c[0x0][R4+0x350] ;  /* 0x0000d400041e7b82 */ /* 0x002e620000000a00 */
[----:B------:R-:W-:Y:S02]  /*2610*/  IADD3 R8, P0, PT, R8, -0x8, RZ ;  /* 0xfffffff808087810 */ /* 0x000fe40007f1e0ff */
[----:B------:R-:W-:Y:S02]  /*2620*/  LEA R0, P1, R18, R0, 0x5 ;  /* 0x0000000012007211 */ /* 0x000fe400078228ff */
[----:B------:R-:W-:Y:S02]  /*2630*/  IADD3.X R7, PT, PT, R7, -0x1, RZ, P0, !PT ;  /* 0xffffffff07077810 */ /* 0x000fe400007fe4ff */
[----:B------:R-:W-:Y:S01]  /*2640*/  ISETP.NE.U32.AND P0, PT, R8, RZ, PT ;  /* 0x000000ff0800720c */ /* 0x000fe20003f05070 */
[----:B------:R-:W4:Y:S01]  /*2650*/  LDC.64 R28, c[0x0][R4+0x358] ;  /* 0x0000d600041c7b82 */ /* 0x000f220000000a00 */
[----:B------:R-:W-:-:S02]  /*2660*/  IADD3.X R11, PT, PT, R11, R9, RZ, P1, !PT ;  /* 0x000000090b0b7210 */ /* 0x000fc40000ffe4ff */
[----:B------:R-:W-:-:S05]  /*2670*/  ISETP.NE.AND.EX P0, PT, R7, RZ, PT, P0 ;  /* 0x000000ff0700720c */ /* 0x000fca0003f05300 */
[----:B0-----:R-:W0:Y:S08]  /*2680*/  LDC.64 R22, c[0x0][R4+0x348] ;  /* 0x0000d20004167b82 */ /* 0x001e300000000a00 */
[----:B------:R-:W5:Y:S08]  /*2690*/  LDC.64 R26, c[0x0][R4+0x360] ;  /* 0x0000d800041a7b82 */ /* 0x000f700000000a00 */
[----:B------:R-:W5:Y:S01]  /*26a0*/  LDC.64 R24, c[0x0][R4+0x368] ;  /* 0x0000da0004187b82 */ /* 0x000f620000000a00 */
[----:B--2---:R-:W-:Y:S01]  /*26b0*/  SHF.R.S32.HI R36, RZ, 0x1f, R34 ;  /* 0x0000001fff247819 */ /* 0x004fe20000011422 */
[----:B0-----:R-:W-:-:S02]  /*26c0*/  IMAD R38, R23, R34, RZ ;  /* 0x0000002217267224 */ /* 0x001fc400078e02ff */
[----:B------:R-:W-:Y:S01]  /*26d0*/  IMAD.WIDE.U32 R32, R22, R34, R32 ;  /* 0x0000002216207225 */ /* 0x000fe200078e0020 */
[----:B---3--:R-:W-:-:S03]  /*26e0*/  SHF.R.S32.HI R34, RZ, 0x1f, R45 ;  /* 0x0000001fff227819 */ /* 0x008fc6000001142d */
[----:B------:R-:W-:Y:S02]  /*26f0*/  IMAD R36, R22, R36, R38 ;  /* 0x0000002416247224 */ /* 0x000fe400078e0226 */
[----:B------:R0:W2:Y:S01]  /*2700*/  LDC.64 R22, c[0x0][R4+0x370] ;  /* 0x0000dc0004167b82 */ /* 0x0000a20000000a00 */
[----:B-1----:R-:W-:Y:S02]  /*2710*/  IMAD R31, R31, R45, RZ ;  /* 0x0000002d1f1f7224 */ /* 0x002fe400078e02ff */
[----:B------:R-:W-:Y:S01]  /*2720*/  IADD3 R33, PT, PT, R33, R36, RZ ;  /* 0x0000002421217210 */ /* 0x000fe20007ffe0ff */
[----:B----4-:R-:W-:Y:S02]  /*2730*/  IMAD R29, R29, R35, RZ ;  /* 0x000000231d1d7224 */ /* 0x010fe400078e02ff */
[C---:B------:R-:W-:Y:S02]  /*2740*/  IMAD R34, R30.reuse, R34, R31 ;  /* 0x000000221e227224 */ /* 0x040fe400078e021f */
[----:B------:R-:W-:Y:S01]  /*2750*/  IMAD.WIDE.U32 R32, R30, R45, R32 ;  /* 0x0000002d1e207225 */ /* 0x000fe200078e0020 */
[----:B------:R-:W-:Y:S01]  /*2760*/  SHF.R.S32.HI R45, RZ, 0x1f, R35 ;  /* 0x0000001fff2d7819 */ /* 0x000fe20000011423 */
[----:B------:R0:W1:Y:S02]  /*2770*/  LDC.64 R30, c[0x0][R4+0x378] ;  /* 0x0000de00041e7b82 */ /* 0x0000640000000a00 */
[----:B------:R-:W-:-:S02]  /*2780*/  IMAD.IADD R33, R33, 0x1, R34 ;  /* 0x0000000121217824 */ /* 0x000fc400078e0222 */
[C---:B------:R-:W-:Y:S02]  /*2790*/  IMAD R45, R28.reuse, R45, R29 ;  /* 0x0000002d1c2d7224 */ /* 0x040fe400078e021d */
[----:B------:R-:W-:Y:S01]  /*27a0*/  IMAD.WIDE.U32 R28, R28, R35, R32 ;  /* 0x000000231c1c7225 */ /* 0x000fe200078e0020 */
[----:B-----5:R-:W-:Y:S01]  /*27b0*/  SHF.R.S32.HI R35, RZ, 0x1f, R37 ;  /* 0x0000001fff237819 */ /* 0x020fe20000011425 */
[----:B------:R0:W3:Y:S02]  /*27c0*/  LDC.64 R32, c[0x0][R4+0x380] ;  /* 0x0000e00004207b82 */ /* 0x0000e40000000a00 */
[----:B------:R-:W-:Y:S02]  /*27d0*/  IMAD R27, R27, R37, RZ ;  /* 0x000000251b1b7224 */ /* 0x000fe400078e02ff */
[----:B------:R-:W-:Y:S02]  /*27e0*/  IMAD.IADD R29, R29, 0x1, R45 ;  /* 0x000000011d1d7824 */ /* 0x000fe400078e022d */
[----:B------:R-:W-:-:S02]  /*27f0*/  IMAD R35, R26, R35, R27 ;  /* 0x000000231a237224 */ /* 0x000fc400078e021b */
[----:B------:R-:W-:Y:S01]  /*2800*/  IMAD.WIDE.U32 R26, R26, R37, R28 ;  /* 0x000000251a1a7225 */ /* 0x000fe200078e001c */
[----:B------:R-:W-:-:S03]  /*2810*/  SHF.R.S32.HI R29, RZ, 0x1f, R43 ;  /* 0x0000001fff1d7819 */ /* 0x000fc6000001142b */
[----:B------:R-:W-:Y:S01]  /*2820*/  IMAD R25, R25, R43, RZ ;  /* 0x0000002b19197224 */ /* 0x000fe200078e02ff */
[----:B------:R-:W-:Y:S01]  /*2830*/  IADD3 R27, PT, PT, R27, R35, RZ ;  /* 0x000000231b1b7210 */ /* 0x000fe20007ffe0ff */
[----:B0-----:R-:W-:Y:S02]  /*2840*/  VIADD R4, R4, 0x40 ;  /* 0x0000004004047836 */ /* 0x001fe40000000000 */
[C---:B------:R-:W-:Y:S02]  /*2850*/  IMAD R29, R24.reuse, R29, R25 ;  /* 0x0000001d181d7224 */ /* 0x040fe400078e0219 */
[----:B------:R-:W-:Y:S01]  /*2860*/  IMAD.WIDE.U32 R24, R24, R43, R26 ;  /* 0x0000002b18187225 */ /* 0x000fe200078e001a */
[----:B------:R-:W-:-:S03]  /*2870*/  SHF.R.S32.HI R27, RZ, 0x1f, R41 ;  /* 0x0000001fff1b7819 */ /* 0x000fc60000011429 */
[----:B------:R-:W-:Y:S02]  /*2880*/  IMAD.IADD R25, R25, 0x1, R29 ;  /* 0x0000000119197824 */ /* 0x000fe400078e021d */
[----:B--2---:R-:W-:-:S04]  /*2890*/  IMAD R23, R23, R41, RZ ;  /* 0x0000002917177224 */ /* 0x004fc800078e02ff */
[C---:B------:R-:W-:Y:S02]  /*28a0*/  IMAD R27, R22.reuse, R27, R23 ;  /* 0x0000001b161b7224 */ /* 0x040fe400078e0217 */
[----:B------:R-:W-:Y:S01]  /*28b0*/  IMAD.WIDE.U32 R22, R22, R41, R24 ;  /* 0x0000002916167225 */ /* 0x000fe200078e0018 */
[----:B------:R-:W-:-:S03]  /*28c0*/  SHF.R.S32.HI R25, RZ, 0x1f, R39 ;  /* 0x0000001fff197819 */ /* 0x000fc60000011427 */
[----:B------:R-:W-:Y:S02]  /*28d0*/  IMAD.IADD R23, R23, 0x1, R27 ;  /* 0x0000000117177824 */ /* 0x000fe400078e021b */
[-C--:B-1----:R-:W-:Y:S02]  /*28e0*/  IMAD R24, R31, R39.reuse, RZ ;  /* 0x000000271f187224 */ /* 0x082fe400078e02ff */
[----:B------:R-:W-:-:S04]  /*28f0*/  IMAD.WIDE.U32 R22, R30, R39, R22 ;  /* 0x000000271e167225 */ /* 0x000fc800078e0016 */
[----:B------:R-:W-:Y:S02]  /*2900*/  IMAD R25, R30, R25, R24 ;  /* 0x000000191e197224 */ /* 0x000fe400078e0218 */
[----:B---3--:R-:W-:-:S03]  /*2910*/  IMAD R24, R33, R16, RZ ;  /* 0x0000001021187224 */ /* 0x008fc600078e02ff */
[----:B------:R-:W-:Y:S02]  /*2920*/  IADD3 R23, PT, PT, R23, R25, RZ ;  /* 0x0000001917177210 */ /* 0x000fe40007ffe0ff */
[----:B------:R-:W-:-:S05]  /*2930*/  SHF.R.S32.HI R25, RZ, 0x1f, R16 ;  /* 0x0000001fff197819 */ /* 0x000fca0000011410 */
[C---:B------:R-:W-:Y:S02]  /*2940*/  IMAD R25, R32.reuse, R25, R24 ;  /* 0x0000001920197224 */ /* 0x040fe400078e0218 */
[----:B------:R-:W-:-:S04]  /*2950*/  IMAD.WIDE.U32 R32, R32, R16, R22 ;  /* 0x0000001020207225 */ /* 0x000fc800078e0016 */
[----:B------:R-:W-:Y:S01]  /*2960*/  IMAD.IADD R33, R33, 0x1, R25 ;  /* 0x0000000121217824 */ /* 0x000fe200078e0219 */
[----:B------:R-:W-:Y:S06]  /*2970*/  @P0 BRA `(.L_x_2949) ;  /* 0xfffffff800c00947 */ /* 0x000fec000383ffff */
[----:B------:R-:W-:Y:S05]  /*2980*/  BSYNC.RECONVERGENT B0 ;  /* 0x0000000000007941 */ /* 0x000fea0003800200 */
.L_x_2948:
        /* <DEDUP_REMOVED lines=19> */
[----:B------:R0:W2:Y:S04]  /*2ac0*/  LDG.E R35, desc[UR36][R10.64] ;  /* 0x000000240a237981 */ /* 0x0000a8000c1e1900 */
[----:B------:R-:W-:Y:S01]  /*2ad0*/  IMAD.X R27, R7, 0x1, R11, P0 ;  /* 0x00000001071b7824 */ /* 0x000fe200000e060b */
[----:B------:R-:W-:-:S04]  /*2ae0*/  IADD3 R28, P0, PT, R26, R31, RZ ;  /* 0x0000001f1a1c7210 */ /* 0x000fc80007f1e0ff */
[----:B------:R1:W3:Y:S01]  /*2af0*/  LDG.E R25, desc[UR36][R26.64] ;  /* 0x000000241a197981 */ /* 0x0002e2000c1e1900 */
[----:B------:R-:W-:Y:S01]  /*2b00*/  IMAD.X R29, R27, 0x1, R7, P0 ;  /* 0x000000011b1d7824 */ /* 0x000fe200000e0607 */
[----:B------:R-:W-:-:S04]  /*2b10*/  IADD3 R30, P0, PT, R28, R31, RZ ;  /* 0x0000001f1c1e7210 */ /* 0x000fc80007f1e0ff */
[----:B------:R3:W4:Y:S01]  /*2b20*/  LDG.E R23, desc[UR36][R28.64] ;  /* 0x000000241c177981 */ /* 0x000722000c1e1900 */
[----:B------:R-:W-:-:S05]  /*2b30*/  IADD3.X R31, PT, PT, R29, R7, RZ, P0, !PT ;  /* 0x000000071d1f7210 */ /* 0x000fca00007fe4ff */
[----:B------:R-:W5:Y:S01]  /*2b40*/  LDG.E R7, desc[UR36][R30.64] ;  /* 0x000000241e077981 */ /* 0x000f62000c1e1900 */
[C---:B------:R-:W-:Y:S01]  /*2b50*/  IMAD.SHL.U32 R0, R3.reuse, 0x8, RZ ;  /* 0x0000000803007824 */ /* 0x040fe200078e00ff */
[----:B------:R-:W-:-:S03]  /*2b60*/  IADD3 R3, P0, PT, R3, 0x4, RZ ;  /* 0x0000000403037810 */ /* 0x000fc60007f1e0ff */
[----:B------:R-:W1:Y:S02]  /*2b70*/  LDC.64 R20, c[0x0][R0+0x5a8] ;  /* 0x00016a0000147b82 */ /* 0x000e640000000a00 */
[----:B------:R-:W-:-:S06]  /*2b80*/  IMAD.X R5, RZ, RZ, R5, P0 ;  /* 0x000000ffff057224 */ /* 0x000fcc00000e0605 */
[----:B0-----:R-:W0:Y:S08]  /*2b90*/  LDC.64 R10, c[0x0][R0+0x5b0] ;  /* 0x00016c00000a7b82 */ /* 0x001e300000000a00 */
[----:B------:R-:W4:Y:S01]  /*2ba0*/  LDC.64 R8, c[0x0][R0+0x5b8] ;  /* 0x00016e0000087b82 */ /* 0x000f220000000a00 */
[----:B--2---:R-:W-:Y:S01]  /*2bb0*/  SHF.R.S32.HI R37, RZ, 0x1f, R35 ;  /* 0x0000001fff257819 */ /* 0x004fe20000011423 */
[----:B-1----:R-:W-:-:S02]  /*2bc0*/  IMAD R4, R21, R35, RZ ;  /* 0x0000002315047224 */ /* 0x002fc400078e02ff */
[----:B------:R-:W-:-:S04]  /*2bd0*/  IMAD.WIDE.U32 R26, R20, R35, R32 ;  /* 0x00000023141a7225 */ /* 0x000fc800078e0020 */
[----:B------:R-:W-:Y:S02]  /*2be0*/  IMAD R37, R20, R37, R4 ;  /* 0x0000002514257224 */ /* 0x000fe400078e0204 */
[----:B------:R-:W1:Y:S01]  /*2bf0*/  LDC.64 R20, c[0x0][R0+0x5c0] ;  /* 0x0001700000147b82 */ /* 0x000e620000000a00 */
[----:B---3--:R-:W-:Y:S01]  /*2c00*/  SHF.R.S32.HI R29, RZ, 0x1f, R25 ;  /* 0x0000001fff1d7819 */ /* 0x008fe20000011419 */
[----:B0-----:R-:W-:Y:S02]  /*2c10*/  IMAD R4, R11, R25, RZ ;  /* 0x000000190b047224 */ /* 0x001fe400078e02ff */
[----:B------:R-:W-:Y:S02]  /*2c20*/  IMAD.IADD R27, R27, 0x1, R37 ;  /* 0x000000011b1b7824 */ /* 0x000fe400078e0225 */
[C---:B------:R-:W-:Y:S02]  /*2c30*/  IMAD R29, R10.reuse, R29, R4 ;  /* 0x0000001d0a1d7224 */ /* 0x040fe400078e0204 */
[----:B------:R-:W-:Y:S01]  /*2c40*/  IMAD.WIDE.U32 R10, R10, R25, R26 ;  /* 0x000000190a0a7225 */ /* 0x000fe200078e001a */
[----:B----4-:R-:W-:-:S03]  /*2c50*/  SHF.R.S32.HI R25, RZ, 0x1f, R23 ;  /* 0x0000001fff197819 */ /* 0x010fc60000011417 */
[----:B------:R-:W-:Y:S01]  /*2c60*/  IMAD R4, R9, R23, RZ ;  /* 0x0000001709047224 */ /* 0x000fe200078e02ff */
[----:B------:R-:W-:-:S03]  /*2c70*/  IADD3 R11, PT, PT, R11, R29, RZ ;  /* 0x0000001d0b0b7210 */ /* 0x000fc60007ffe0ff */
[C---:B------:R-:W-:Y:S02]  /*2c80*/  IMAD R25, R8.reuse, R25, R4 ;  /* 0x0000001908197224 */ /* 0x040fe400078e0204 */
[----:B------:R-:W-:Y:S01]  /*2c90*/  IMAD.WIDE.U32 R8, R8, R23, R10 ;  /* 0x0000001708087225 */ /* 0x000fe200078e000a */
[----:B-----5:R-:W-:-:S03]  /*2ca0*/  SHF.R.S32.HI R11, RZ, 0x1f, R7 ;  /* 0x0000001fff0b7819 */ /* 0x020fc60000011407 */
[----:B------:R-:W-:Y:S02]  /*2cb0*/  IMAD.IADD R9, R9, 0x1, R25 ;  /* 0x0000000109097824 */ /* 0x000fe400078e0219 */
[-C--:B-1----:R-:W-:Y:S02]  /*2cc0*/  IMAD R0, R21, R7.reuse, RZ ;  /* 0x0000000715007224 */ /* 0x082fe400078e02ff */
[----:B------:R-:W-:-:S04]  /*2cd0*/  IMAD.WIDE.U32 R32, R20, R7, R8 ;  /* 0x0000000714207225 */ /* 0x000fc800078e0008 */
[----:B------:R-:W-:-:S05]  /*2ce0*/  IMAD R11, R20, R11, R0 ;  /* 0x0000000b140b7224 */ /* 0x000fca00078e0200 */
[----:B------:R-:W-:-:S07]  /*2cf0*/  IADD3 R33, PT, PT, R33, R11, RZ ;  /* 0x0000000b21217210 */ /* 0x000fce0007ffe0ff */
.L_x_2950:
        /* <DEDUP_REMOVED lines=17> */
[----:B------:R-:W2:Y:S01]  /*2e10*/  LDG.E R23, desc[UR36][R10.64] ;  /* 0x000000240a177981 */ /* 0x000ea2000c1e1900 */
[----:B------:R-:W-:-:S06]  /*2e20*/  LEA.HI.X R7, R18, R11, R19, 0x2, P1 ;  /* 0x0000000b12077211 */ /* 0x000fcc00008f1413 */
[----:B------:R-:W3:Y:S01]  /*2e30*/  LDG.E R7, desc[UR36][R6.64] ;  /* 0x0000002406077981 */ /* 0x000ee2000c1e1900 */
[C---:B------:R-:W-:Y:S01]  /*2e40*/  IMAD.SHL.U32 R4, R3.reuse, 0x8, RZ ;  /* 0x0000000803047824 */ /* 0x040fe200078e00ff */
[----:B------:R-:W-:-:S03]  /*2e50*/  IADD3 R3, P1, PT, R3, 0x2, RZ ;  /* 0x0000000203037810 */ /* 0x000fc60007f3e0ff */
[----:B------:R-:W0:Y:S01]  /*2e60*/  LDC.64 R8, c[0x0][R4+0x5a8] ;  /* 0x00016a0004087b82 */ /* 0x000e220000000a00 */
[----:B------:R-:W-:-:S07]  /*2e70*/  IADD3.X R5, PT, PT, RZ, R5, RZ, P1, !PT ;  /* 0x00000005ff057210 */ /* 0x000fce0000ffe4ff */
[----:B------:R-:W1:Y:S01]  /*2e80*/  LDC.64 R20, c[0x0][R4+0x5b0] ;  /* 0x00016c0004147b82 */ /* 0x000e620000000a00 */
[----:B--2---:R-:W-:Y:S01]  /*2e90*/  SHF.R.S32.HI R25, RZ, 0x1f, R23 ;  /* 0x0000001fff197819 */ /* 0x004fe20000011417 */
[-C--:B0-----:R-:W-:Y:S02]  /*2ea0*/  IMAD R0, R9, R23.reuse, RZ ;  /* 0x0000001709007224 */ /* 0x081fe400078e02ff */
[----:B------:R-:W-:-:S04]  /*2eb0*/  IMAD.WIDE.U32 R32, R8, R23, R32 ;  /* 0x0000001708207225 */ /* 0x000fc800078e0020 */
[----:B------:R-:W-:Y:S01]  /*2ec0*/  IMAD R25, R8, R25, R0 ;  /* 0x0000001908197224 */ /* 0x000fe200078e0200 */
[----:B---3--:R-:W-:Y:S01]  /*2ed0*/  SHF.R.S32.HI R9, RZ, 0x1f, R7 ;  /* 0x0000001fff097819 */ /* 0x008fe20000011407 */
[----:B-1----:R-:W-:Y:S02]  /*2ee0*/  IMAD R0, R21, R7, RZ ;  /* 0x0000000715007224 */ /* 0x002fe400078e02ff */
[----:B------:R-:W-:Y:S02]  /*2ef0*/  IMAD.IADD R33, R33, 0x1, R25 ;  /* 0x0000000121217824 */ /* 0x000fe400078e0219 */
[C---:B------:R-:W-:Y:S02]  /*2f00*/  IMAD R9, R20.reuse, R9, R0 ;  /* 0x0000000914097224 */ /* 0x040fe400078e0200 */
[----:B------:R-:W-:-:S04]  /*2f10*/  IMAD.WIDE.U32 R32, R20, R7, R32 ;  /* 0x0000000714207225 */ /* 0x000fc800078e0020 */
[----:B------:R-:W-:-:S07]  /*2f20*/  IMAD.IADD R33, R33, 0x1, R9 ;  /* 0x0000000121217824 */ /* 0x000fce00078e0209 */
.L_x_2951:
        /* <DEDUP_REMOVED lines=10> */
[----:B------:R-:W2:Y:S01]  /*2fd0*/  LDG.E R7, desc[UR36][R6.64] ;  /* 0x0000002406077981 */ /* 0x000ea2000c1e1900 */
[----:B------:R-:W-:-:S06]  /*2fe0*/  IMAD.SHL.U32 R4, R3, 0x8, RZ ;  /* 0x0000000803047824 */ /* 0x000fcc00078e00ff */
[----:B------:R-:W0:Y:S01]  /*2ff0*/  LDC.64 R4, c[0x0][R4+0x5a8] ;  /* 0x00016a0004047b82 */ /* 0x000e220000000a00 */
[----:B--2---:R-:W-:Y:S01]  /*3000*/  SHF.R.S32.HI R3, RZ, 0x1f, R7 ;  /* 0x0000001fff037819 */ /* 0x004fe20000011407 */
[-C--:B0-----:R-:W-:Y:S02]  /*3010*/  IMAD R0, R5, R7.reuse, RZ ;  /* 0x0000000705007224 */ /* 0x081fe400078e02ff */
[----:B------:R-:W-:-:S04]  /*3020*/  IMAD.WIDE.U32 R32, R4, R7, R32 ;  /* 0x0000000704207225 */ /* 0x000fc800078e0020 */
[----:B------:R-:W-:-:S05]  /*3030*/  IMAD R3, R4, R3, R0 ;  /* 0x0000000304037224 */ /* 0x000fca00078e0200 */
[----:B------:R-:W-:-:S07]  /*3040*/  IADD3 R33, PT, PT, R33, R3, RZ ;  /* 0x0000000321217210 */ /* 0x000fce0007ffe0ff */
.L_x_2947:
        /* <DEDUP_REMOVED lines=16> */
.L_x_2955:
[----:B------:R1:W-:Y:S01]  /*3150*/  STG.E.U8 desc[UR36][R2.64], R32 ;  /* 0x0000002002007986 */ /* 0x0003e2000c101124 */
[----:B------:R-:W-:Y:S05]  /*3160*/  BRA `(.L_x_2957) ;  /* 0x0000000c00387947 */ /* 0x000fea0003800000 */
.L_x_2954:
        /* <DEDUP_REMOVED lines=8> */
.L_x_2959:
[----:B------:R1:W-:Y:S01]  /*31f0*/  STG.E desc[UR36][R2.64], R32 ;  /* 0x0000002002007986 */ /* 0x0003e2000c101924 */
[----:B------:R-:W-:Y:S05]  /*3200*/  BRA `(.L_x_2957) ;  /* 0x0000000c00107947 */ /* 0x000fea0003800000 */
.L_x_2958:
[----:B------:R1:W-:Y:S01]  /*3210*/  STG.E.U16 desc[UR36][R2.64], R32 ;  /* 0x0000002002007986 */ /* 0x0003e2000c101524 */
[----:B------:R-:W-:Y:S05]  /*3220*/  BRA `(.L_x_2957) ;  /* 0x0000000c00087947 */ /* 0x000fea0003800000 */
.L_x_2953:
        /* <DEDUP_REMOVED lines=9> */
.L_x_2961:
[----:B------:R-:W1:Y:S02]  /*32c0*/  I2F.S64 R0, R32 ;  /* 0x0000002000007312 */ /* 0x000e640000301400 */
[----:B-1----:R-:W-:-:S05]  /*32d0*/  F2FP.F16.F32.PACK_AB R0, RZ, R0 ;  /* 0x00000000ff00723e */ /* 0x002fca00000000ff */
[----:B------:R1:W-:Y:S01]  /*32e0*/  STG.E.U16 desc[UR36][R2.64], R0 ;  /* 0x0000000002007986 */ /* 0x0003e2000c101524 */
[----:B------:R-:W-:Y:S05]  /*32f0*/  BRA `(.L_x_2957) ;  /* 0x0000000800d47947 */ /* 0x000fea0003800000 */
.L_x_2960:
        /* <DEDUP_REMOVED lines=10> */
.L_x_2963:
[----:B------:R-:W1:Y:S02]  /*33a0*/  I2F.S64 R32, R32 ;  /* 0x0000002000207312 */ /* 0x000e640000301400 */
[----:B-1----:R-:W-:-:S04]  /*33b0*/  F2FP.F16.F32.PACK_AB R5, RZ, R32 ;  /* 0x00000020ff05723e */ /* 0x002fc800000000ff */
[----:B------:R-:W-:-:S05]  /*33c0*/  PRMT R5, R5, 0x5410, RZ ;  /* 0x0000541005057816 */ /* 0x000fca00000000ff */
[----:B------:R1:W-:Y:S01]  /*33d0*/  STG.E desc[UR36][R2.64], R5 ;  /* 0x0000000502007986 */ /* 0x0003e2000c101924 */
[----:B------:R-:W-:Y:S05]  /*33e0*/  BRA `(.L_x_2957) ;  /* 0x0000000800987947 */ /* 0x000fea0003800000 */
.L_x_2962:
[----:B------:R-:W1:Y:S02]  /*33f0*/  I2F.F64.S64 R4, R32 ;  /* 0x0000002000047312 */ /* 0x000e640000301c00 */
[----:B-1----:R1:W-:Y:S01]  /*3400*/  STG.E.64 desc[UR36][R2.64], R4 ;  /* 0x0000000402007986 */ /* 0x0023e2000c101b24 */
[----:B------:R-:W-:Y:S05]  /*3410*/  BRA `(.L_x_2957) ;  /* 0x00000008008c7947 */ /* 0x000fea0003800000 */
.L_x_2952:
        /* <DEDUP_REMOVED lines=13> */
.L_x_2966:
[----:B------:R-:W1:Y:S01]  /*34f0*/  I2F.F64.S64 R32, R32 ;  /* 0x0000002000207312 */ /* 0x000e620000301c00 */
[----:B------:R-:W-:-:S05]  /*3500*/  CS2R R34, SRZ ;  /* 0x0000000000227805 */ /* 0x000fca000001ff00 */
[----:B-1----:R1:W-:Y:S01]  /*3510*/  STG.E.128 desc[UR36][R2.64], R32 ;  /* 0x0000002002007986 */ /* 0x0023e2000c101d24 */
[----:B------:R-:W-:Y:S05]  /*3520*/  BRA `(.L_x_2957) ;  /* 0x0000000800487947 */ /* 0x000fea0003800000 */
.L_x_2965:
        /* <DEDUP_REMOVED lines=19> */
.L_x_2970:
[----:B------:R-:W-:Y:S05]  /*3660*/  BSYNC.RECONVERGENT B0 ;  /* 0x0000000000007941 */ /* 0x000fea0003800200 */
.L_x_2969:
[----:B------:R-:W-:-:S05]  /*3670*/  LOP3.LUT R5, R0, 0x80, R5, 0xf8, !PT ;  /* 0x0000008000057812 */ /* 0x000fca00078ef805 */
[----:B------:R1:W-:Y:S01]  /*3680*/  STG.E.U8 desc[UR36][R2.64], R5 ;  /* 0x0000000502007986 */ /* 0x0003e2000c101124 */
[----:B------:R-:W-:Y:S05]  /*3690*/  BRA `(.L_x_2957) ;  /* 0x0000000400ec7947 */ /* 0x000fea0003800000 */
.L_x_2968:
        /* <DEDUP_REMOVED lines=15> */
.L_x_2972:
[----:B------:R-:W-:Y:S05]  /*3790*/  BSYNC.RECONVERGENT B0 ;  /* 0x0000000000007941 */ /* 0x000fea0003800200 */
.L_x_2971:
[----:B------:R-:W-:-:S05]  /*37a0*/  LOP3.LUT R5, R0, 0x80, R5, 0xf8, !PT ;  /* 0x0000008000057812 */ /* 0x000fca00078ef805 */
[----:B------:R1:W-:Y:S01]  /*37b0*/  STG.E.U8 desc[UR36][R2.64], R5 ;  /* 0x0000000502007986 */ /* 0x0003e2000c101124 */
[----:B------:R-:W-:Y:S05]  /*37c0*/  BRA `(.L_x_2957) ;  /* 0x0000000400a07947 */ /* 0x000fea0003800000 */
.L_x_2967:
[----:B------:R-:W1:Y:S02]  /*37d0*/  I2F.S64 R0, R32 ;  /* 0x0000002000007312 */ /* 0x000e640000301400 */
[----:B-1----:R-:W-:-:S05]  /*37e0*/  F2FP.BF16.F32.PACK_AB R0, RZ, R0 ;  /* 0x00000000ff00723e */ /* 0x002fca00000010ff */
[----:B------:R1:W-:Y:S01]  /*37f0*/  STG.E.U16 desc[UR36][R2.64], R0 ;  /* 0x0000000002007986 */ /* 0x0003e2000c101524 */
[----:B------:R-:W-:Y:S05]  /*3800*/  BRA `(.L_x_2957) ;  /* 0x0000000400907947 */ /* 0x000fea0003800000 */
.L_x_2964:
        /* <DEDUP_REMOVED lines=10> */
.L_x_2975:
        /* <DEDUP_REMOVED lines=13> */
.L_x_2978:
[----:B------:R-:W-:-:S04]  /*3980*/  SHF.R.U32.HI R0, RZ, 0x14, R5 ;  /* 0x00000014ff007819 */ /* 0x000fc80000011605 */
[----:B------:R-:W-:-:S04]  /*3990*/  LOP3.LUT R0, R0, 0x1, RZ, 0xc0, !PT ;  /* 0x0000000100007812 */ /* 0x000fc800078ec0ff */
[----:B------:R-:W-:-:S04]  /*39a0*/  IADD3 R0, PT, PT, R5, 0x487ffff, R0 ;  /* 0x0487ffff05007810 */ /* 0x000fc80007ffe000 */
[----:B------:R-:W-:-:S04]  /*39b0*/  SHF.R.U32.HI R0, RZ, 0x14, R0 ;  /* 0x00000014ff007819 */ /* 0x000fc80000011600 */
[----:B------:R-:W-:-:S07]  /*39c0*/  LOP3.LUT R4, R0, 0xff, RZ, 0xc0, !PT ;  /* 0x000000ff00047812 */ /* 0x000fce00078ec0ff */
.L_x_2979:
[----:B------:R-:W-:-:S04]  /*39d0*/  SHF.R.U32.HI R5, RZ, 0x18, R5 ;  /* 0x00000018ff057819 */ /* 0x000fc80000011605 */
[----:B------:R-:W-:-:S04]  /*39e0*/  LOP3.LUT R4, R4, 0x80, R5, 0xf8, !PT ;  /* 0x0000008004047812 */ /* 0x000fc800078ef805 */
[----:B------:R-:W-:-:S07]  /*39f0*/  PRMT R0, R4, 0x7610, R0 ;  /* 0x0000761004007816 */ /* 0x000fce0000000000 */
.L_x_2977:
[----:B------:R-:W-:Y:S05]  /*3a00*/  BSYNC.RECONVERGENT B0 ;  /* 0x0000000000007941 */ /* 0x000fea0003800200 */
.L_x_2976:
[----:B------:R2:W-:Y:S01]  /*3a10*/  STG.E.U8 desc[UR36][R2.64], R0 ;  /* 0x0000000002007986 */ /* 0x0005e2000c101124 */
[----:B------:R-:W-:Y:S05]  /*3a20*/  BRA `(.L_x_2957) ;  /* 0x0000000400087947 */ /* 0x000fea0003800000 */
.L_x_2974:
        /* <DEDUP_REMOVED lines=13> */
.L_x_2982:
[----:B------:R-:W-:-:S04]  /*3b00*/  SHF.R.U32.HI R0, RZ, 0x15, R5 ;  /* 0x00000015ff007819 */ /* 0x000fc80000011605 */
[----:B------:R-:W-:-:S04]  /*3b10*/  LOP3.LUT R0, R0, 0x1, RZ, 0xc0, !PT ;  /* 0x0000000100007812 */ /* 0x000fc800078ec0ff */
[----:B------:R-:W-:-:S04]  /*3b20*/  IADD3 R0, PT, PT, R5, 0x88fffff, R0 ;  /* 0x088fffff05007810 */ /* 0x000fc80007ffe000 */
[----:B------:R-:W-:-:S04]  /*3b30*/  SHF.R.U32.HI R0, RZ, 0x15, R0 ;  /* 0x00000015ff007819 */ /* 0x000fc80000011600 */
[----:B------:R-:W-:-:S07]  /*3b40*/  LOP3.LUT R4, R0, 0xff, RZ, 0xc0, !PT ;  /* 0x000000ff00047812 */ /* 0x000fce00078ec0ff */
.L_x_2983:
[----:B------:R-:W-:-:S04]  /*3b50*/  SHF.R.U32.HI R5, RZ, 0x18, R5 ;  /* 0x00000018ff057819 */ /* 0x000fc80000011605 */
[----:B------:R-:W-:-:S04]  /*3b60*/  LOP3.LUT R4, R4, 0x80, R5, 0xf8, !PT ;  /* 0x0000008004047812 */ /* 0x000fc800078ef805 */
[----:B------:R-:W-:-:S07]  /*3b70*/  PRMT R0, R4, 0x7610, R0 ;  /* 0x0000761004007816 */ /* 0x000fce0000000000 */
.L_x_2981:
[----:B------:R-:W-:Y:S05]  /*3b80*/  BSYNC.RECONVERGENT B0 ;  /* 0x0000000000007941 */ /* 0x000fea0003800200 */
.L_x_2980:
[----:B------:R3:W-:Y:S01]  /*3b90*/  STG.E.U8 desc[UR36][R2.64], R0 ;  /* 0x0000000002007986 */ /* 0x0007e2000c101124 */
[----:B------:R-:W-:Y:S05]  /*3ba0*/  BRA `(.L_x_2957) ;  /* 0x0000000000a87947 */ /* 0x000fea0003800000 */
.L_x_2973:
[----:B------:R-:W-:-:S09]  /*3bb0*/  UISETP.NE.AND UP0, UPT, UR4, 0x1c, UPT ;  /* 0x0000001c0400788c */ /* 0x000fd2000bf05270 */
[----:B------:R-:W-:Y:S05]  /*3bc0*/  BRA.U !UP0, `(.L_x_2984) ;  /* 0x00000001089c7547 */ /* 0x000fea000b800000 */
[----:B------:R-:W-:-:S09]  /*3bd0*/  UISETP.NE.AND UP0, UPT, UR4, 0x1d, UPT ;  /* 0x0000001d0400788c */ /* 0x000fd2000bf05270 */
[----:B------:R-:W-:Y:S05]  /*3be0*/  BRA.U !UP0, `(.L_x_2985) ;  /* 0x00000001088c7547 */ /* 0x000fea000b800000 */
[----:B------:R-:W-:-:S09]  /*3bf0*/  UISETP.NE.AND UP0, UPT, UR4, 0x2c, UPT ;  /* 0x0000002c0400788c */ /* 0x000fd2000bf05270 */
[----:B------:R-:W-:Y:S05]  /*3c00*/  BRA.U !UP0, `(.L_x_2986) ;  /* 0x0000000108447547 */ /* 0x000fea000b800000 */
.L_x_2956:
[----:B------:R-:W-:Y:S01]  /*3c10*/  MOV R0, 0x0 ;  /* 0x0000000000007802 */ /* 0x000fe20000000f00 */
[----:B------:R-:W1:Y:S01]  /*3c20*/  LDCU.64 UR6, c[0x4][0xf8] ;  /* 0x01001f00ff0677ac */ /* 0x000e620008000a00 */
[----:B------:R-:W-:Y:S02]  /*3c30*/  HFMA2 R13, -RZ, RZ, 0, 0 ;  /* 0x00000000ff0d7431 */ /* 0x000fe400000001ff */
[----:B------:R-:W-:Y:S01]  /*3c40*/  IMAD.MOV.U32 R8, RZ, RZ, 0x65 ;  /* 0x00000065ff087424 */ /* 0x000fe200078e00ff */
[----:B------:R2:W3:Y:S01]  /*3c50*/  LDC.64 R2, c[0x4][R0] ;  /* 0x0100000000027b82 */ /* 0x0004e20000000a00 */
[----:B------:R-:W4:Y:S01]  /*3c60*/  LDCU.64 UR8, c[0x4][0x100] ;  /* 0x01002000ff0877ac */ /* 0x000f220008000a00 */
[----:B------:R-:W-:Y:S01]  /*3c70*/  IMAD.MOV.U32 R12, RZ, RZ, 0x1 ;  /* 0x00000001ff0c7424 */ /* 0x000fe200078e00ff */
[----:B------:R-:W5:Y:S01]  /*3c80*/  LDCU.64 UR4, c[0x4][0x10] ;  /* 0x01000200ff0477ac */ /* 0x000f620008000a00 */
[----:B-1----:R-:W-:Y:S02]  /*3c90*/  IMAD.U32 R4, RZ, RZ, UR6 ;  /* 0x00000006ff047e24 */ /* 0x002fe4000f8e00ff */
[----:B------:R-:W-:Y:S01]  /*3ca0*/  IMAD.U32 R5, RZ, RZ, UR7 ;  /* 0x00000007ff057e24 */ /* 0x000fe2000f8e00ff */
[----:B----4-:R-:W-:Y:S01]  /*3cb0*/  MOV R6, UR8 ;  /* 0x0000000800067c02 */ /* 0x010fe20008000f00 */
[----:B------:R-:W-:-:S02]  /*3cc0*/  IMAD.U32 R7, RZ, RZ, UR9 ;  /* 0x00000009ff077e24 */ /* 0x000fc4000f8e00ff */
[----:B-----5:R-:W-:Y:S01]  /*3cd0*/  IMAD.U32 R10, RZ, RZ, UR4 ;  /* 0x00000004ff0a7e24 */ /* 0x020fe2000f8e00ff */
[----:B--2---:R-:W-:-:S07]  /*3ce0*/  MOV R11, UR5 ;  /* 0x00000005000b7c02 */ /* 0x004fce0008000f00 */
[----:B------:R-:W-:-:S07]  /*3cf0*/  LEPC R20, `(.L_x_2987) ;  /* 0x000000001014794e */ /* 0x000fce0000000000 */
[----:B0--3--:R-:W-:Y:S05]  /*3d00*/  CALL.ABS.NOINC R2 ;  /* 0x0000000002007343 */ /* 0x009fea0003c00000 */
.L_x_2987:
[----:B------:R-:W-:Y:S05]  /*3d10*/  BRA `(.L_x_2957) ;  /* 0x00000000004c7947 */ /* 0x000fea0003800000 */
.L_x_2986:
        /* <DEDUP_REMOVED lines=16> */
.L_x_2985:
[----:B------:R1:W-:Y:S01]  /*3e20*/  STG.E.64 desc[UR36][R2.64], R32 ;  /* 0x0000002002007986 */ /* 0x0003e2000c101b24 */
[----:B------:R-:W-:Y:S05]  /*3e30*/  BRA `(.L_x_2957) ;  /* 0x0000000000047947 */ /* 0x000fea0003800000 */
.L_x_2984:
[----:B------:R4:W-:Y:S02]  /*3e40*/  STG.E desc[UR36][R2.64], R32 ;  /* 0x0000002002007986 */ /* 0x0009e4000c101924 */
.L_x_2957:
[----:B------:R-:W-:-:S07]  /*3e50*/  VIADD R17, R17, 0x80 ;  /* 0x0000008011117836 */ /* 0x000fce0000000000 */
.L_x_2911:
[----:B------:R-:W-:Y:S05]  /*3e60*/  BSYNC.RECONVERGENT B6 ;  /* 0x0000000000067941 */ /* 0x000fea0003800200 */
.L_x_2910:
        /* <DEDUP_REMOVED lines=307> */
.L_x_2990:
        /* <DEDUP_REMOVED lines=17> */
.L_x_2994:
[----:B------:R1:W5:Y:S01]  /*52b0*/  LDG.E.U8 R4, desc[UR36][R6.64] ;  /* 0x0000002406047981 */ /* 0x000362000c1e1100 */
[----:B------:R-:W-:Y:S01]  /*52c0*/  IMAD.MOV.U32 R5, RZ, RZ, RZ ;  /* 0x000000ffff057224 */ /* 0x000fe200078e00ff */
[----:B------:R-:W-:Y:S06]  /*52d0*/  BRA `(.L_x_2996) ;  /* 0x0000000c00447947 */ /* 0x000fec0003800000 */
.L_x_2993:
        /* <DEDUP_REMOVED lines=8> */
.L_x_2998:
[----:B------:R-:W2:Y:S02]  /*5360*/  LDG.E R4, desc[UR36][R6.64] ;  /* 0x0000002406047981 */ /* 0x000ea4000c1e1900 */
[----:B--2---:R-:W-:Y:S01]  /*5370*/  SHF.R.S32.HI R5, RZ, 0x1f, R4 ;  /* 0x0000001fff057819 */ /* 0x004fe20000011404 */
[----:B------:R-:W-:Y:S06]  /*5380*/  BRA `(.L_x_2996) ;  /* 0x0000000c00187947 */ /* 0x000fec0003800000 */
.L_x_2997:
[----:B------:R-:W2:Y:S02]  /*5390*/  LDG.E.S16 R4, desc[UR36][R6.64] ;  /* 0x0000002406047981 */ /* 0x000ea4000c1e1700 */
[----:B--2---:R-:W-:Y:S01]  /*53a0*/  SHF.R.S32.HI R5, RZ, 0x1f, R4 ;  /* 0x0000001fff057819 */ /* 0x004fe20000011404 */
[----:B------:R-:W-:Y:S06]  /*53b0*/  BRA `(.L_x_2996) ;  /* 0x0000000c000c7947 */ /* 0x000fec0003800000 */
.L_x_2992:
        /* <DEDUP_REMOVED lines=9> */
.L_x_3000:
[----:B------:R-:W2:Y:S02]  /*5450*/  LDG.E.U16 R6, desc[UR36][R6.64] ;  /* 0x0000002406067981 */ /* 0x000ea4000c1e1500 */
[----:B--2---:R-:W-:-:S06]  /*5460*/  HADD2.F32 R4, -RZ, R6.H0_H0 ;  /* 0x20000006ff047230 */ /* 0x004fcc0000004100 */
[----:B------:R-:W1:Y:S01]  /*5470*/  F2I.S64.TRUNC R4, R4 ;  /* 0x0000000400047311 */ /* 0x000e62000020d900 */
[----:B------:R-:W-:Y:S05]  /*5480*/  BRA `(.L_x_2996) ;  /* 0x0000000800d87947 */ /* 0x000fea0003800000 */
.L_x_2999:
        /* <DEDUP_REMOVED lines=9> */
.L_x_3002:
[----:B------:R-:W2:Y:S02]  /*5520*/  LDG.E.U16 R6, desc[UR36][R6.64] ;  /* 0x0000002406067981 */ /* 0x000ea4000c1e1500 */
[----:B--2---:R-:W-:-:S06]  /*5530*/  HADD2.F32 R4, -RZ, R6.H0_H0 ;  /* 0x20000006ff047230 */ /* 0x004fcc0000004100 */
[----:B------:R-:W1:Y:S01]  /*5540*/  F2I.S64.TRUNC R4, R4 ;  /* 0x0000000400047311 */ /* 0x000e62000020d900 */
[----:B------:R-:W-:Y:S05]  /*5550*/  BRA `(.L_x_2996) ;  /* 0x0000000800a47947 */ /* 0x000fea0003800000 */
.L_x_3001:
[----:B------:R-:W2:Y:S02]  /*5560*/  LDG.E.64 R4, desc[UR36][R6.64] ;  /* 0x0000002406047981 */ /* 0x000ea4000c1e1b00 */
[----:B--2---:R-:W1:Y:S01]  /*5570*/  F2I.S64.F64.TRUNC R4, R4 ;  /* 0x0000000400047311 */ /* 0x004e62000030d900 */
[----:B------:R-:W-:Y:S05]  /*5580*/  BRA `(.L_x_2996) ;  /* 0x0000000800987947 */ /* 0x000fea0003800000 */
.L_x_2991:
        /* <DEDUP_REMOVED lines=13> */
.L_x_3005:
[----:B------:R-:W2:Y:S02]  /*5660*/  LDG.E.64 R4, desc[UR36][R6.64] ;  /* 0x0000002406047981 */ /* 0x000ea4000c1e1b00 */
[----:B--2---:R-:W1:Y:S01]  /*5670*/  F2I.S64.F64.TRUNC R4, R4 ;  /* 0x0000000400047311 */ /* 0x004e62000030d900 */
[----:B------:R-:W-:Y:S05]  /*5680*/  BRA `(.L_x_2996) ;  /* 0x0000000800587947 */ /* 0x000fea0003800000 */
.L_x_3004:
        /* <DEDUP_REMOVED lines=26> */
.L_x_3007:
        /* <DEDUP_REMOVED lines=14> */
.L_x_3006:
[----:B------:R-:W2:Y:S02]  /*5910*/  LDG.E.U16 R4, desc[UR36][R6.64] ;  /* 0x0000002406047981 */ /* 0x000ea4000c1e1500 */
[----:B--2---:R-:W-:-:S06]  /*5920*/  IMAD.U32 R4, R4, 0x10000, RZ ;  /* 0x0001000004047824 */ /* 0x004fcc00078e00ff */
[----:B------:R-:W1:Y:S01]  /*5930*/  F2I.S64.TRUNC R4, R4 ;  /* 0x0000000400047311 */ /* 0x000e62000020d900 */
[----:B------:R-:W-:Y:S05]  /*5940*/  BRA `(.L_x_2996) ;  /* 0x0000000400a87947 */ /* 0x000fea0003800000 */
.L_x_3003:
        /* <DEDUP_REMOVED lines=11> */
.L_x_3010:
        /* <DEDUP_REMOVED lines=21> */
.L_x_3014:
[----:B------:R-:W-:Y:S05]  /*5b50*/  BSYNC.RECONVERGENT B1 ;  /* 0x0000000000017941 */ /* 0x000fea0003800200 */
.L_x_3013:
[----:B------:R-:W-:Y:S01]  /*5b60*/  IMAD.SHL.U32 R0, R0, 0x100000, RZ ;  /* 0x0010000000007824 */ /* 0x000fe200078e00ff */
[----:B------:R-:W-:-:S04]  /*5b70*/  LEA R3, R3, 0x3b800000, 0x17 ;  /* 0x3b80000003037811 */ /* 0x000fc800078eb8ff */
[----:B------:R-:W-:-:S07]  /*5b80*/  LOP3.LUT R4, R3, R0, R7, 0xfe, !PT ;  /* 0x0000000003047212 */ /* 0x000fce00078efe07 */
.L_x_3012:
[----:B------:R-:W-:Y:S05]  /*5b90*/  BSYNC.RECONVERGENT B0 ;  /* 0x0000000000007941 */ /* 0x000fea0003800200 */
.L_x_3011:
[----:B------:R-:W2:Y:S01]  /*5ba0*/  F2I.S64.TRUNC R4, R4 ;  /* 0x0000000400047311 */ /* 0x000ea2000020d900 */
[----:B------:R-:W-:Y:S05]  /*5bb0*/  BRA `(.L_x_2996) ;  /* 0x00000004000c7947 */ /* 0x000fea0003800000 */
.L_x_3009:
        /* <DEDUP_REMOVED lines=21> */
.L_x_3018:
[----:B------:R-:W-:Y:S05]  /*5d10*/  BSYNC.RECONVERGENT B1 ;  /* 0x0000000000017941 */ /* 0x000fea0003800200 */
.L_x_3017:
[----:B------:R-:W-:Y:S01]  /*5d20*/  IMAD.SHL.U32 R0, R0, 0x200000, RZ ;  /* 0x0020000000007824 */ /* 0x000fe200078e00ff */
[----:B------:R-:W-:-:S04]  /*5d30*/  LEA R3, R3, 0x37800000, 0x17 ;  /* 0x3780000003037811 */ /* 0x000fc800078eb8ff */
[----:B------:R-:W-:-:S07]  /*5d40*/  LOP3.LUT R4, R3, R0, R7, 0xfe, !PT ;  /* 0x0000000003047212 */ /* 0x000fce00078efe07 */
.L_x_3016:
[----:B------:R-:W-:Y:S05]  /*5d50*/  BSYNC.RECONVERGENT B0 ;  /* 0x0000000000007941 */ /* 0x000fea0003800200 */
.L_x_3015:
[----:B------:R-:W3:Y:S01]  /*5d60*/  F2I.S64.TRUNC R4, R4 ;  /* 0x0000000400047311 */ /* 0x000ee2000020d900 */
[----:B------:R-:W-:Y:S05]  /*5d70*/  BRA `(.L_x_2996) ;  /* 0x00000000009c7947 */ /* 0x000fea0003800000 */
.L_x_3008:
        /* <DEDUP_REMOVED lines=14> */
.L_x_3022:
[----:B------:R-:W-:Y:S05]  /*5e60*/  BSYNC.RECONVERGENT B0 ;  /* 0x0000000000007941 */ /* 0x000fea0003800200 */
.L_x_3021:
[----:B------:R-:W1:Y:S01]  /*5e70*/  F2I.S64.TRUNC R4, R4 ;  /* 0x0000000400047311 */ /* 0x000e62000020d900 */
[----:B------:R-:W-:Y:S05]  /*5e80*/  BRA `(.L_x_2996) ;  /* 0x0000000000587947 */ /* 0x000fea0003800000 */
.L_x_2995:
        /* <DEDUP_REMOVED lines=16> */
.L_x_3023:
[----:B------:R-:W-:Y:S01]  /*5f90*/  CS2R R4, SRZ ;  /* 0x0000000000047805 */ /* 0x000fe2000001ff00 */
[----:B------:R-:W-:Y:S06]  /*5fa0*/  BRA `(.L_x_2996) ;  /* 0x0000000000107947 */ /* 0x000fec0003800000 */
.L_x_3020:
[----:B------:R1:W5:Y:S01]  /*5fb0*/  LDG.E.64 R4, desc[UR36][R6.64] ;  /* 0x0000002406047981 */ /* 0x000362000c1e1b00 */
[----:B------:R-:W-:Y:S05]  /*5fc0*/  BRA `(.L_x_2996) ;  /* 0x0000000000087947 */ /* 0x000fea0003800000 */
.L_x_3019:
[----:B------:R4:W5:Y:S01]  /*5fd0*/  LDG.E R4, desc[UR36][R6.64] ;  /* 0x0000002406047981 */ /* 0x000962000c1e1900 */
[----:B------:R-:W-:-:S07]  /*5fe0*/  IMAD.MOV.U32 R5, RZ, RZ, RZ ;  /* 0x000000ffff057224 */ /* 0x000fce00078e00ff */
.L_x_2996:
        /* <DEDUP_REMOVED lines=13> */
[----:B------:R-:W-:Y:S01]  /*60c0*/  IMAD.MOV.U32 R3, RZ, RZ, RZ ;  /* 0x000000ffff037224 */ /* 0x000fe200078e00ff */
[----:B------:R-:W-:Y:S02]  /*60d0*/  ISETP.GE.U32.AND.EX P0, PT, R7, RZ, PT, P0 ;  /* 0x000000ff0700720c */ /* 0x000fe40003f06100 */
[----:B------:R-:W-:-:S11]  /*60e0*/  CS2R R32, SRZ ;  /* 0x0000000000207805 */ /* 0x000fd6000001ff00 */
[----:B------:R-:W-:Y:S05]  /*60f0*/  @!P0 BRA `(.L_x_3025) ;  /* 0x00000004007c8947 */ /* 0x000fea0003800000 */
[----:B------:R-:W1:Y:S01]  /*6100*/  LDCU.64 UR4, c[0x0][0x590] ;  /* 0x0000b200ff0477ac */ /* 0x000e620008000a00 */
[----:B------:R-:W-:Y:S01]  /*6110*/  LOP3.LUT R5, R7, 0x7fffffff, RZ, 0xc0, !PT ;  /* 0x7fffffff07057812 */ /* 0x000fe200078ec0ff */
[----:B0-----:R-:W-:Y:S01]  /*6120*/  IMAD.WIDE.U32 R20, R18, 0x4, RZ ;  /* 0x0000000412147825 */ /* 0x001fe200078e00ff */
[----:B------:R-:W-:Y:S01]  /*6130*/  SHF.L.U32 R7, R19, 0x2, RZ ;  /* 0x0000000213077819 */ /* 0x000fe200000006ff */
[----:B------:R-:W-:Y:S01]  /*6140*/  BSSY.RECONVERGENT B0, `(.L_x_3025) ;  /* 0x000005a000007945 */ /* 0x000fe20003800200 */
[----:B------:R-:W-:Y:S01]  /*6150*/  LOP3.LUT R3, R6, 0xfffffff8, RZ, 0xc0, !PT ;  /* 0xfffffff806037812 */ /* 0x000fe200078ec0ff */
[----:B------:R-:W-:Y:S01]  /*6160*/  IMAD.MOV.U32 R4, RZ, RZ, 0x260 ;  /* 0x00000260ff047424 */ /* 0x000fe200078e00ff */
[----:B------:R-:W-:Y:S01]  /*6170*/  SHF.L.U64.HI R9, R18, 0x5, R19 ;  /* 0x0000000512097819 */ /* 0x000fe20000010213 */
[----:B------:R-:W-:Y:S01]  /*6180*/  IMAD.IADD R10, R21, 0x1, R7 ;  /* 0x00000001150a7824 */ /* 0x000fe200078e0207 */
[----:B------:R-:W-:Y:S02]  /*6190*/  CS2R R32, SRZ ;  /* 0x0000000000207805 */ /* 0x000fe4000001ff00 */
[----:B------:R-:W-:Y:S01]  /*61a0*/  MOV R8, R3 ;  /* 0x0000000300087202 */ /* 0x000fe20000000f00 */
[----:B------:R-:W-:Y:S01]  /*61b0*/  IMAD.MOV.U32 R7, RZ, RZ, R5 ;  /* 0x000000ffff077224 */ /* 0x000fe200078e0005 */
[----:B-1----:R-:W-:-:S04]  /*61c0*/  LEA R0, P0, R12, UR4, 0x2 ;  /* 0x000000040c007c11 */ /* 0x002fc8000f8010ff */
[----:B------:R-:W-:-:S09]  /*61d0*/  LEA.HI.X R11, R12, UR5, R15, 0x2, P0 ;  /* 0x000000050c0b7c11 */ /* 0x000fd200080f140f */
.L_x_3026:
[----:B------:R-:W-:Y:S01]  /*61e0*/  IMAD.MOV.U32 R22, RZ, RZ, R0 ;  /* 0x000000ffff167224 */ /* 0x000fe200078e0000 */
[----:B------:R-:W-:Y:S02]  /*61f0*/  MOV R23, R11 ;  /* 0x0000000b00177202 */ /* 0x000fe40000000f00 */
[----:B------:R-:W-:-:S03]  /*6200*/  IADD3 R24, P0, PT, R0, R20, RZ ;  /* 0x0000001400187210 */ /* 0x000fc60007f1e0ff */
[----:B------:R-:W2:Y:S02]  /*6210*/  LDG.E R34, desc[UR36][R22.64] ;  /* 0x0000002416227981 */ /* 0x000ea4000c1e1900 */
[----:B------:R-:W-:Y:S01]  /*6220*/  IMAD.X R25, R11, 0x1, R10, P0 ;  /* 0x000000010b197824 */ /* 0x000fe200000e060a */
[----:B------:R-:W-:-:S04]  /*6230*/  IADD3 R38, P0, PT, R24, R20, RZ ;  /* 0x0000001418267210 */ /* 0x000fc80007f1e0ff */
[----:B------:R0:W3:Y:S01]  /*6240*/  LDG.E R45, desc[UR36][R24.64] ;  /* 0x00000024182d7981 */ /* 0x0000e2000c1e1900 */
[----:B------:R-:W-:-:S05]  /*6250*/  IMAD.X R39, R25, 0x1, R10, P0 ;  /* 0x0000000119277824 */ /* 0x000fca00000e060a */
[----:B------:R-:W4:Y:S01]  /*6260*/  LDG.E R35, desc[UR36][R38.64] ;  /* 0x0000002426237981 */ /* 0x000f22000c1e1900 */
[----:B------:R-:W-:-:S04]  /*6270*/  IADD3 R30, P0, PT, R38, R20, RZ ;  /* 0x00000014261e7210 */ /* 0x000fc80007f1e0ff */
[----:B------:R-:W-:Y:S02]  /*6280*/  IADD3.X R31, PT, PT, R39, R10, RZ, P0, !PT ;  /* 0x0000000a271f7210 */ /* 0x000fe400007fe4ff */
[----:B------:R-:W-:-:S03]  /*6290*/  IADD3 R28, P0, PT, R30, R20, RZ ;  /* 0x000000141e1c7210 */ /* 0x000fc60007f1e0ff */
[----:B------:R1:W5:Y:S02]  /*62a0*/  LDG.E R37, desc[UR36][R30.64] ;  /* 0x000000241e257981 */ /* 0x000364000c1e1900 */
[----:B------:R-:W-:Y:S01]  /*62b0*/  IMAD.X R29, R31, 0x1, R10, P0 ;  /* 0x000000011f1d7824 */ /* 0x000fe200000e060a */
[----:B------:R-:W-:-:S04]  /*62c0*/  IADD3 R26, P0, PT, R28, R20, RZ ;  /* 0x000000141c1a7210 */ /* 0x000fc80007f1e0ff */
[----:B------:R1:W5:Y:S01]  /*62d0*/  LDG.E R43, desc[UR36][R28.64] ;  /* 0x000000241c2b7981 */ /* 0x000362000c1e1900 */
[----:B------:R-:W-:Y:S01]  /*62e0*/  IMAD.X R27, R29, 0x1, R10, P0 ;  /* 0x000000011d1b7824 */ /* 0x000fe200000e060a */
[----:B0-----:R-:W-:-:S04]  /*62f0*/  IADD3 R24, P0, PT, R26, R20, RZ ;  /* 0x000000141a187210 */ /* 0x001fc80007f1e0ff */
[----:B------:R-:W5:Y:S01]  /*6300*/  LDG.E R41, desc[UR36][R26.64] ;  /* 0x000000241a297981 */ /* 0x000f62000c1e1900 */
[----:B------:R-:W-:Y:S02]  /*6310*/  IADD3.X R25, PT, PT, R27, R10, RZ, P0, !PT ;  /* 0x0000000a1b197210 */ /* 0x000fe400007fe4ff */
[----:B------:R-:W-:-:S03]  /*6320*/  IADD3 R22, P0, PT, R24, R20, RZ ;  /* 0x0000001418167210 */ /* 0x000fc60007f1e0ff */
[----:B------:R-:W5:Y:S02]  /*6330*/  LDG.E R39, desc[UR36][R24.64] ;  /* 0x0000002418277981 */ /* 0x000f64000c1e1900 */
        /* <DEDUP_REMOVED lines=8> */
[----:B------:R-:W-:-:S02]  /*63c0*/  IMAD.X R11, R11, 0x1, R9, P1 ;  /* 0x000000010b0b7824 */ /* 0x000fc400008e0609 */
[----:B------:R-:W-:-:S05]  /*63d0*/  ISETP.NE.AND.EX P0, PT, R7, RZ, PT, P0 ;  /* 0x000000ff0700720c */ /* 0x000fca0003f05300 */
[----:B0-----:R-:W0:Y:S08]  /*63e0*/  LDC.64 R22, c[0x0][R4+0x348] ;  /* 0x0000d20004167b82 */ /* 0x001e300000000a00 */
[----:B------:R-:W5:Y:S08]  /*63f0*/  LDC.64 R26, c[0x0][R4+0x360] ;  /* 0x0000d800041a7b82 */ /* 0x000f700000000a00 */
[----:B------:R-:W5:Y:S01]  /*6400*/  LDC.64 R24, c[0x0][R4+0x368] ;  /* 0x0000da0004187b82 */ /* 0x000f620000000a00 */
[----:B--2---:R-:W-:Y:S01]  /*6410*/  SHF.R.S32.HI R36, RZ, 0x1f, R34 ;  /* 0x0000001fff247819 */ /* 0x004fe20000011422 */
[----:B0-----:R-:W-:-:S02]  /*6420*/  IMAD R38, R23, R34, RZ ;  /* 0x0000002217267224 */ /* 0x001fc400078e02ff */
[----:B------:R-:W-:-:S04]  /*6430*/  IMAD.WIDE.U32 R32, R22, R34, R32 ;  /* 0x0000002216207225 */ /* 0x000fc800078e0020 */
[----:B------:R-:W-:Y:S01]  /*6440*/  IMAD R36, R22, R36, R38 ;  /* 0x0000002416247224 */ /* 0x000fe200078e0226 */
[----:B---3--:R-:W-:Y:S01]  /*6450*/  SHF.R.S32.HI R34, RZ, 0x1f, R45 ;  /* 0x0000001fff227819 */ /* 0x008fe2000001142d */
[----:B------:R0:W2:Y:S01]  /*6460*/  LDC.64 R22, c[0x0][R4+0x370] ;  /* 0x0000dc0004167b82 */ /* 0x0000a20000000a00 */
[-C--:B-1----:R-:W-:Y:S02]  /*6470*/  IMAD R31, R31, R45.reuse, RZ ;  /* 0x0000002d1f1f7224 */ /* 0x082fe400078e02ff */
[----:B------:R-:W-:Y:S02]  /*6480*/  IMAD.IADD R33, R33, 0x1, R36 ;  /* 0x0000000121217824 */ /* 0x000fe400078e0224 */
[C---:B------:R-:W-:Y:S02]  /*6490*/  IMAD R34, R30.reuse, R34, R31 ;  /* 0x000000221e227224 */ /* 0x040fe400078e021f */
[----:B------:R-:W-:Y:S01]  /*64a0*/  IMAD.WIDE.U32 R32, R30, R45, R32 ;  /* 0x0000002d1e207225 */ /* 0x000fe200078e0020 */
[----:B----4-:R-:W-:Y:S01]  /*64b0*/  SHF.R.S32.HI R45, RZ, 0x1f, R35 ;  /* 0x0000001fff2d7819 */ /* 0x010fe20000011423 */
[----:B------:R0:W1:Y:S02]  /*64c0*/  LDC.64 R30, c[0x0][R4+0x378] ;  /* 0x0000de00041e7b82 */ /* 0x0000640000000a00 */
[----:B------:R-:W-:Y:S01]  /*64d0*/  IMAD R29, R29, R35, RZ ;  /* 0x000000231d1d7224 */ /* 0x000fe200078e02ff */
[----:B------:R-:W-:Y:S01]  /*64e0*/  IADD3 R33, PT, PT, R33, R34, RZ ;  /* 0x0000002221217210 */ /* 0x000fe20007ffe0ff */
[----:B-----5:R-:W-:-:S02]  /*64f0*/  IMAD R27, R27, R37, RZ ;  /* 0x000000251b1b7224 */ /* 0x020fc400078e02ff */
[C---:B------:R-:W-:Y:S02]  /*6500*/  IMAD R45, R28.reuse, R45, R29 ;  /* 0x0000002d1c2d7224 */ /* 0x040fe400078e021d */
[----:B------:R-:W-:Y:S01]  /*6510*/  IMAD.WIDE.U32 R28, R28, R35, R32 ;  /* 0x000000231c1c7225 */ /* 0x000fe200078e0020 */
[----:B------:R-:W-:Y:S01]  /*6520*/  SHF.R.S32.HI R35, RZ, 0x1f, R37 ;  /* 0x0000001fff237819 */ /* 0x000fe20000011425 */
[----:B------:R0:W3:Y:S02]  /*6530*/  LDC.64 R32, c[0x0][R4+0x380] ;  /* 0x0000e00004207b82 */ /* 0x0000e40000000a00 */
[----:B------:R-:W-:Y:S02]  /*6540*/  IMAD.IADD R29, R29, 0x1, R45 ;  /* 0x000000011d1d7824 */ /* 0x000fe400078e022d */
        /* <DEDUP_REMOVED lines=8> */
[----:B0-----:R-:W-:Y:S01]  /*65d0*/  VIADD R4, R4, 0x40 ;  /* 0x0000004004047836 */ /* 0x001fe20000000000 */
[----:B------:R-:W-:Y:S01]  /*65e0*/  IADD3 R25, PT, PT, R25, R29, RZ ;  /* 0x0000001d19197210 */ /* 0x000fe20007ffe0ff */
        /* <DEDUP_REMOVED lines=8> */
[----:B---3--:R-:W-:Y:S02]  /*6670*/  IMAD R24, R33, R16, RZ ;  /* 0x0000001021187224 */ /* 0x008fe400078e02ff */
[----:B------:R-:W-:Y:S01]  /*6680*/  IMAD.IADD R23, R23, 0x1, R25 ;  /* 0x0000000117177824 */ /* 0x000fe200078e0219 */
[----:B------:R-:W-:-:S05]  /*6690*/  SHF.R.S32.HI R25, RZ, 0x1f, R16 ;  /* 0x0000001fff197819 */ /* 0x000fca0000011410 */
[C---:B------:R-:W-:Y:S02]  /*66a0*/  IMAD R25, R32.reuse, R25, R24 ;  /* 0x0000001920197224 */ /* 0x040fe400078e0218 */
[----:B------:R-:W-:-:S05]  /*66b0*/  IMAD.WIDE.U32 R32, R32, R16, R22 ;  /* 0x0000001020207225 */ /* 0x000fca00078e0016 */
[----:B------:R-:W-:Y:S01]  /*66c0*/  IADD3 R33, PT, PT, R33, R25, RZ ;  /* 0x0000001921217210 */ /* 0x000fe20007ffe0ff */
[----:B------:R-:W-:Y:S06]  /*66d0*/  @P0 BRA `(.L_x_3026) ;  /* 0xfffffff800c00947 */ /* 0x000fec000383ffff */
[----:B------:R-:W-:Y:S05]  /*66e0*/  BSYNC.RECONVERGENT B0 ;  /* 0x0000000000007941 */ /* 0x000fea0003800200 */
.L_x_3025:
        /* <DEDUP_REMOVED lines=10> */
[-C--:B0-----:R-:W-:Y:S02]  /*6790*/  IMAD R0, R5, R18.reuse, RZ ;  /* 0x0000001205007224 */ /* 0x081fe400078e02ff */
[----:B------:R-:W-:Y:S02]  /*67a0*/  IMAD.SHL.U32 R31, R18, 0x4, RZ ;  /* 0x00000004121f7824 */ /* 0x000fe400078e00ff */
[----:B------:R-:W-:-:S04]  /*67b0*/  IMAD.WIDE.U32 R8, R3, R18, R14 ;  /* 0x0000001203087225 */ /* 0x000fc800078e000e */
[----:B------:R-:W-:-:S04]  /*67c0*/  IMAD R7, R3, R19, R0 ;  /* 0x0000001303077224 */ /* 0x000fc800078e0200 */
[----:B------:R-:W-:Y:S01]  /*67d0*/  IMAD.IADD R7, R9, 0x1, R7 ;  /* 0x0000000109077824 */ /* 0x000fe200078e0207 */
[----:B-1----:R-:W-:-:S04]  /*67e0*/  LEA R10, P0, R8, UR4, 0x2 ;  /* 0x00000004080a7c11 */ /* 0x002fc8000f8010ff */
[----:B------:R-:W-:Y:S02]  /*67f0*/  LEA.HI.X R11, R8, UR5, R7, 0x2, P0 ;  /* 0x00000005080b7c11 */ /* 0x000fe400080f1407 */
[----:B------:R-:W-:Y:S02]  /*6800*/  SHF.L.U64.HI R7, R18, 0x2, R19 ;  /* 0x0000000212077819 */ /* 0x000fe40000010213 */
[----:B------:R-:W-:Y:S01]  /*6810*/  IADD3 R26, P0, PT, R10, R31, RZ ;  /* 0x0000001f0a1a7210 */ /* 0x000fe20007f1e0ff */
[----:B------:R0:W2:Y:S03]  /*6820*/  LDG.E R35, desc[UR36][R10.64] ;  /* 0x000000240a237981 */ /* 0x0000a6000c1e1900 */
[----:B------:R-:W-:Y:S02]  /*6830*/  IADD3.X R27, PT, PT, R11, R7, RZ, P0, !PT ;  /* 0x000000070b1b7210 */ /* 0x000fe400007fe4ff */
[----:B------:R-:W-:-:S03]  /*6840*/  IADD3 R28, P0, PT, R26, R31, RZ ;  /* 0x0000001f1a1c7210 */ /* 0x000fc60007f1e0ff */
[----:B------:R1:W3:Y:S02]  /*6850*/  LDG.E R25, desc[UR36][R26.64] ;  /* 0x000000241a197981 */ /* 0x0002e4000c1e1900 */
[----:B------:R-:W-:Y:S01]  /*6860*/  IMAD.X R29, R27, 0x1, R7, P0 ;  /* 0x000000011b1d7824 */ /* 0x000fe200000e0607 */
[----:B------:R-:W-:-:S04]  /*6870*/  IADD3 R30, P0, PT, R28, R31, RZ ;  /* 0x0000001f1c1e7210 */ /* 0x000fc80007f1e0ff */
[----:B------:R3:W4:Y:S01]  /*6880*/  LDG.E R23, desc[UR36][R28.64] ;  /* 0x000000241c177981 */ /* 0x000722000c1e1900 */
[----:B------:R-:W-:-:S05]  /*6890*/  IMAD.X R31, R29, 0x1, R7, P0 ;  /* 0x000000011d1f7824 */ /* 0x000fca00000e0607 */
[----:B------:R-:W5:Y:S01]  /*68a0*/  LDG.E R7, desc[UR36][R30.64] ;  /* 0x000000241e077981 */ /* 0x000f62000c1e1900 */
[C---:B------:R-:W-:Y:S02]  /*68b0*/  SHF.L.U32 R0, R3.reuse, 0x3, RZ ;  /* 0x0000000303007819 */ /* 0x040fe400000006ff */
[----:B------:R-:W-:Y:S02]  /*68c0*/  IADD3 R3, P0, PT, R3, 0x4, RZ ;  /* 0x0000000403037810 */ /* 0x000fe40007f1e0ff */
[----:B------:R-:W1:Y:S03]  /*68d0*/  LDC.64 R20, c[0x0][R0+0x5a8] ;  /* 0x00016a0000147b82 */ /* 0x000e660000000a00 */
[----:B------:R-:W-:-:S05]  /*68e0*/  IMAD.X R5, RZ, RZ, R5, P0 ;  /* 0x000000ffff057224 */ /* 0x000fca00000e0605 */
[----:B0-----:R-:W0:Y:S08]  /*68f0*/  LDC.64 R10, c[0x0][R0+0x5b0] ;  /* 0x00016c00000a7b82 */ /* 0x001e300000000a00 */
[----:B------:R-:W4:Y:S01]  /*6900*/  LDC.64 R8, c[0x0][R0+0x5b8] ;  /* 0x00016e0000087b82 */ /* 0x000f220000000a00 */
[----:B--2---:R-:W-:Y:S01]  /*6910*/  SHF.R.S32.HI R37, RZ, 0x1f, R35 ;  /* 0x0000001fff257819 */ /* 0x004fe20000011423 */
[----:B-1----:R-:W-:-:S02]  /*6920*/  IMAD R4, R21, R35, RZ ;  /* 0x0000002315047224 */ /* 0x002fc400078e02ff */
[----:B------:R-:W-:-:S04]  /*6930*/  IMAD.WIDE.U32 R26, R20, R35, R32 ;  /* 0x00000023141a7225 */ /* 0x000fc800078e0020 */
[----:B------:R-:W-:Y:S01]  /*6940*/  IMAD R37, R20, R37, R4 ;  /* 0x0000002514257224 */ /* 0x000fe200078e0204 */
[----:B---3--:R-:W-:Y:S01]  /*6950*/  SHF.R.S32.HI R29, RZ, 0x1f, R25 ;  /* 0x0000001fff1d7819 */ /* 0x008fe20000011419 */
[----:B------:R-:W1:Y:S01]  /*6960*/  LDC.64 R20, c[0x0][R0+0x5c0] ;  /* 0x0001700000147b82 */ /* 0x000e620000000a00 */
[----:B0-----:R-:W-:Y:S02]  /*6970*/  IMAD R4, R11, R25, RZ ;  /* 0x000000190b047224 */ /* 0x001fe400078e02ff */
[----:B------:R-:W-:Y:S02]  /*6980*/  IMAD.IADD R27, R27, 0x1, R37 ;  /* 0x000000011b1b7824 */ /* 0x000fe400078e0225 */
[C---:B------:R-:W-:Y:S02]  /*6990*/  IMAD R29, R10.reuse, R29, R4 ;  /* 0x0000001d0a1d7224 */ /* 0x040fe400078e0204 */
[----:B------:R-:W-:Y:S01]  /*69a0*/  IMAD.WIDE.U32 R10, R10, R25, R26 ;  /* 0x000000190a0a7225 */ /* 0x000fe200078e001a */
[----:B----4-:R-:W-:-:S03]  /*69b0*/  SHF.R.S32.HI R25, RZ, 0x1f, R23 ;  /* 0x0000001fff197819 */ /* 0x010fc60000011417 */
[----:B------:R-:W-:Y:S02]  /*69c0*/  IMAD R4, R9, R23, RZ ;  /* 0x0000001709047224 */ /* 0x000fe400078e02ff */
[----:B------:R-:W-:Y:S02]  /*69d0*/  IMAD.IADD R11, R11, 0x1, R29 ;  /* 0x000000010b0b7824 */ /* 0x000fe400078e021d */
[C---:B------:R-:W-:Y:S02]  /*69e0*/  IMAD R25, R8.reuse, R25, R4 ;  /* 0x0000001908197224 */ /* 0x040fe400078e0204 */
[----:B------:R-:W-:Y:S01]  /*69f0*/  IMAD.WIDE.U32 R8, R8, R23, R10 ;  /* 0x0000001708087225 */ /* 0x000fe200078e000a */
[----:B-----5:R-:W-:-:S04]  /*6a00*/  SHF.R.S32.HI R11, RZ, 0x1f, R7 ;  /* 0x0000001fff0b7819 */ /* 0x020fc80000011407 */
[----:B------:R-:W-:Y:S01]  /*6a10*/  IADD3 R9, PT, PT, R9, R25, RZ ;  /* 0x0000001909097210 */ /* 0x000fe20007ffe0ff */
[-C--:B-1----:R-:W-:Y:S02]  /*6a20*/  IMAD R0, R21, R7.reuse, RZ ;  /* 0x0000000715007224 */ /* 0x082fe400078e02ff */
[----:B------:R-:W-:-:S04]  /*6a30*/  IMAD.WIDE.U32 R32, R20, R7, R8 ;  /* 0x0000000714207225 */ /* 0x000fc800078e0008 */
[----:B------:R-:W-:-:S04]  /*6a40*/  IMAD R11, R20, R11, R0 ;  /* 0x0000000b140b7224 */ /* 0x000fc800078e0200 */
[----:B------:R-:W-:-:S07]  /*6a50*/  IMAD.IADD R33, R33, 0x1, R11 ;  /* 0x0000000121217824 */ /* 0x000fce00078e020b */
.L_x_3027:
        /* <DEDUP_REMOVED lines=17> */
[----:B------:R-:W2:Y:S01]  /*6b70*/  LDG.E R23, desc[UR36][R10.64] ;  /* 0x000000240a177981 */ /* 0x000ea2000c1e1900 */
[----:B------:R-:W-:-:S06]  /*6b80*/  LEA.HI.X R7, R18, R11, R19, 0x2, P1 ;  /* 0x0000000b12077211 */ /* 0x000fcc00008f1413 */
[----:B------:R-:W3:Y:S01]  /*6b90*/  LDG.E R7, desc[UR36][R6.64] ;  /* 0x0000002406077981 */ /* 0x000ee2000c1e1900 */
[C---:B------:R-:W-:Y:S02]  /*6ba0*/  SHF.L.U32 R4, R3.reuse, 0x3, RZ ;  /* 0x0000000303047819 */ /* 0x040fe400000006ff */
[----:B------:R-:W-:Y:S02]  /*6bb0*/  IADD3 R3, P1, PT, R3, 0x2, RZ ;  /* 0x0000000203037810 */ /* 0x000fe40007f3e0ff */
[----:B------:R-:W0:Y:S03]  /*6bc0*/  LDC.64 R8, c[0x0][R4+0x5a8] ;  /* 0x00016a0004087b82 */ /* 0x000e260000000a00 */
[----:B------:R-:W-:-:S05]  /*6bd0*/  IMAD.X R5, RZ, RZ, R5, P1 ;  /* 0x000000ffff057224 */ /* 0x000fca00008e0605 */
        /* <DEDUP_REMOVED lines=9> */
[----:B------:R-:W-:-:S05]  /*6c70*/  IMAD.WIDE.U32 R32, R20, R7, R32 ;  /* 0x0000000714207225 */ /* 0x000fca00078e0020 */
[----:B------:R-:W-:-:S07]  /*6c80*/  IADD3 R33, PT, PT, R33, R9, RZ ;  /* 0x0000000921217210 */ /* 0x000fce0007ffe0ff */
.L_x_3028:
[----:B------:R-:W-:Y:S05]  /*6c90*/  @P0 BRA `(.L_x_3024) ;  /* 0x0000000000440947 */ /* 0x000fea0003800000 */
        /* <DEDUP_REMOVED lines=15> */
[----:B------:R-:W-:-:S04]  /*6d90*/  IMAD R3, R4, R3, R0 ;  /* 0x0000000304037224 */ /* 0x000fc800078e0200 */
[----:B------:R-:W-:-:S07]  /*6da0*/  IMAD.IADD R33, R33, 0x1, R3 ;  /* 0x0000000121217824 */ /* 0x000fce00078e0203 */
.L_x_3024:
        /* <DEDUP_REMOVED lines=16> */
.L_x_3032:
[----:B------:R1:W-:Y:S01]  /*6eb0*/  STG.E.U8 desc[UR36][R2.64], R32 ;  /* 0x0000002002007986 */ /* 0x0003e2000c101124 */
[----:B------:R-:W-:Y:S05]  /*6ec0*/  BRA `(.L_x_3034) ;  /* 0x0000000c00347947 */ /* 0x000fea0003800000 */
.L_x_3031:
        /* <DEDUP_REMOVED lines=8> */
.L_x_3036:
[----:B------:R1:W-:Y:S01]  /*6f50*/  STG.E desc[UR36][R2.64], R32 ;  /* 0x0000002002007986 */ /* 0x0003e2000c101924 */
[----:B------:R-:W-:Y:S05]  /*6f60*/  BRA `(.L_x_3034) ;  /* 0x0000000c000c7947 */ /* 0x000fea0003800000 */
.L_x_3035:
[----:B------:R1:W-:Y:S01]  /*6f70*/  STG.E.U16 desc[UR36][R2.64], R32 ;  /* 0x0000002002007986 */ /* 0x0003e2000c101524 */
[----:B------:R-:W-:Y:S05]  /*6f80*/  BRA `(.L_x_3034) ;  /* 0x0000000c00047947 */ /* 0x000fea0003800000 */
.L_x_3030:
        /* <DEDUP_REMOVED lines=9> */
.L_x_3038:
[----:B------:R-:W1:Y:S02]  /*7020*/  I2F.S64 R0, R32 ;  /* 0x0000002000007312 */ /* 0x000e640000301400 */
[----:B-1----:R-:W-:-:S05]  /*7030*/  F2FP.F16.F32.PACK_AB R0, RZ, R0 ;  /* 0x00000000ff00723e */ /* 0x002fca00000000ff */
[----:B------:R1:W-:Y:S01]  /*7040*/  STG.E.U16 desc[UR36][R2.64], R0 ;  /* 0x0000000002007986 */ /* 0x0003e2000c101524 */
[----:B------:R-:W-:Y:S05]  /*7050*/  BRA `(.L_x_3034) ;  /* 0x0000000800d07947 */ /* 0x000fea0003800000 */
.L_x_3037:
        /* <DEDUP_REMOVED lines=10> */
.L_x_3040:
[----:B------:R-:W1:Y:S02]  /*7100*/  I2F.S64 R32, R32 ;  /* 0x0000002000207312 */ /* 0x000e640000301400 */
[----:B-1----:R-:W-:-:S04]  /*7110*/  F2FP.F16.F32.PACK_AB R5, RZ, R32 ;  /* 0x00000020ff05723e */ /* 0x002fc800000000ff */
[----:B------:R-:W-:-:S05]  /*7120*/  PRMT R5, R5, 0x5410, RZ ;  /* 0x0000541005057816 */ /* 0x000fca00000000ff */
[----:B------:R1:W-:Y:S01]  /*7130*/  STG.E desc[UR36][R2.64], R5 ;  /* 0x0000000502007986 */ /* 0x0003e2000c101924 */
[----:B------:R-:W-:Y:S05]  /*7140*/  BRA `(.L_x_3034) ;  /* 0x0000000800947947 */ /* 0x000fea0003800000 */
.L_x_3039:
[----:B------:R-:W1:Y:S02]  /*7150*/  I2F.F64.S64 R4, R32 ;  /* 0x0000002000047312 */ /* 0x000e640000301c00 */
[----:B-1----:R1:W-:Y:S01]  /*7160*/  STG.E.64 desc[UR36][R2.64], R4 ;  /* 0x0000000402007986 */ /* 0x0023e2000c101b24 */
[----:B------:R-:W-:Y:S05]  /*7170*/  BRA `(.L_x_3034) ;  /* 0x0000000800887947 */ /* 0x000fea0003800000 */
.L_x_3029:
        /* <DEDUP_REMOVED lines=12> */
.L_x_3044:
        /* <DEDUP_REMOVED lines=18> */
.L_x_3047:
[----:B------:R-:W-:-:S04]  /*7360*/  SHF.R.U32.HI R5, RZ, 0x18, R5 ;  /* 0x00000018ff057819 */ /* 0x000fc80000011605 */
[----:B------:R-:W-:-:S07]  /*7370*/  LOP3.LUT R0, R0, 0x80, R5, 0xf8, !PT ;  /* 0x0000008000007812 */ /* 0x000fce00078ef805 */
.L_x_3046:
[----:B------:R-:W-:Y:S05]  /*7380*/  BSYNC.RECONVERGENT B0 ;  /* 0x0000000000007941 */ /* 0x000fea0003800200 */
.L_x_3045:
[----:B------:R1:W-:Y:S01]  /*7390*/  STG.E.U8 desc[UR36][R2.64], R0 ;  /* 0x0000000002007986 */ /* 0x0003e2000c101124 */
[----:B------:R-:W-:Y:S05]  /*73a0*/  BRA `(.L_x_3034) ;  /* 0x0000000400fc7947 */ /* 0x000fea0003800000 */
.L_x_3043:
        /* <DEDUP_REMOVED lines=18> */
.L_x_3050:
[----:B------:R-:W-:-:S04]  /*74d0*/  SHF.R.U32.HI R5, RZ, 0x18, R5 ;  /* 0x00000018ff057819 */ /* 0x000fc80000011605 */
[----:B------:R-:W-:-:S07]  /*74e0*/  LOP3.LUT R0, R0, 0x80, R5, 0xf8, !PT ;  /* 0x0000008000007812 */ /* 0x000fce00078ef805 */
.L_x_3049:
[----:B------:R-:W-:Y:S05]  /*74f0*/  BSYNC.RECONVERGENT B0 ;  /* 0x0000000000007941 */ /* 0x000fea0003800200 */
.L_x_3048:
[----:B------:R1:W-:Y:S01]  /*7500*/  STG.E.U8 desc[UR36][R2.64], R0 ;  /* 0x0000000002007986 */ /* 0x0003e2000c101124 */
[----:B------:R-:W-:Y:S05]  /*7510*/  BRA `(.L_x_3034) ;  /* 0x0000000400a07947 */ /* 0x000fea0003800000 */
.L_x_3042:
        /* <DEDUP_REMOVED lines=18> */
[----:B------:R-:W-:-:S05]  /*7640*/  @!P0 IMAD.MOV R0, RZ, RZ, R4 ;  /* 0x000000ffff008224 */ /* 0x000fca00078e0204 */
[----:B------:R-:W-:-:S05]  /*7650*/  @P1 MOV R5, R0 ;  /* 0x0000000000051202 */ /* 0x000fca0000000f00 */
[----:B------:R1:W-:Y:S01]  /*7660*/  STG.E.U8 desc[UR36][R2.64], R5 ;  /* 0x0000000502007986 */ /* 0x0003e2000c101124 */
[----:B------:R-:W-:Y:S05]  /*7670*/  BRA `(.L_x_3034) ;  /* 0x0000000400487947 */ /* 0x000fea0003800000 */
.L_x_3052:
[----:B------:R1:W-:Y:S01]  /*7680*/  STG.E.64 desc[UR36][R2.64], R32 ;  /* 0x0000002002007986 */ /* 0x0003e2000c101b24 */
[----:B------:R-:W-:Y:S05]  /*7690*/  BRA `(.L_x_3034) ;  /* 0x0000000400407947 */ /* 0x000fea0003800000 */
.L_x_3051:
[----:B------:R1:W-:Y:S01]  /*76a0*/  STG.E desc[UR36][R2.64], R32 ;  /* 0x0000002002007986 */ /* 0x0003e2000c101924 */
[----:B------:R-:W-:Y:S05]  /*76b0*/  BRA `(.L_x_3034) ;  /* 0x0000000400387947 */ /* 0x000fea0003800000 */
.L_x_3041:
        /* <DEDUP_REMOVED lines=11> */
.L_x_3054:
[----:B------:R-:W1:Y:S01]  /*7770*/  I2F.F64.S64 R32, R32 ;  /* 0x0000002000207312 */ /* 0x000e620000301c00 */
[----:B------:R-:W-:-:S05]  /*7780*/  CS2R R34, SRZ ;  /* 0x0000000000227805 */ /* 0x000fca000001ff00 */
[----:B-1----:R1:W-:Y:S01]  /*7790*/  STG.E.128 desc[UR36][R2.64], R32 ;  /* 0x0000002002007986 */ /* 0x0023e2000c101d24 */
[----:B------:R-:W-:Y:S05]  /*77a0*/  BRA `(.L_x_3034) ;  /* 0x0000000000fc7947 */ /* 0x000fea0003800000 */
.L_x_3053:
[----:B------:R-:W-:-:S09]  /*77b0*/  UISETP.NE.AND UP0, UPT, UR4, 0xf, UPT ;  /* 0x0000000f0400788c */ /* 0x000fd2000bf05270 */
[----:B------:R-:W-:Y:S05]  /*77c0*/  BRA.U !UP0, `(.L_x_3055) ;  /* 0x0000000108e87547 */ /* 0x000fea000b800000 */
[----:B------:R-:W-:-:S09]  /*77d0*/  UISETP.NE.AND UP0, UPT, UR4, 0x17, UPT ;  /* 0x000000170400788c */ /* 0x000fd2000bf05270 */
[----:B------:R-:W-:Y:S05]  /*77e0*/  BRA.U !UP0, `(.L_x_3056) ;  /* 0x0000000108907547 */ /* 0x000fea000b800000 */
[----:B------:R-:W-:-:S09]  /*77f0*/  UISETP.NE.AND UP0, UPT, UR4, 0x18, UPT ;  /* 0x000000180400788c */ /* 0x000fd2000bf05270 */
[----:B------:R-:W-:Y:S05]  /*7800*/  BRA.U !UP0, `(.L_x_3057) ;  /* 0x0000000108447547 */ /* 0x000fea000b800000 */
.L_x_3033:
        /* <DEDUP_REMOVED lines=16> */
.L_x_3058:
[----:B------:R-:W-:Y:S05]  /*7910*/  BRA `(.L_x_3034) ;  /* 0x0000000000a07947 */ /* 0x000fea0003800000 */
.L_x_3057:
        /* <DEDUP_REMOVED lines=13> */
.L_x_3060:
[----:B------:R-:W-:Y:S05]  /*79f0*/  BSYNC.RECONVERGENT B0 ;  /* 0x0000000000007941 */ /* 0x000fea0003800200 */
.L_x_3059:
[----:B------:R-:W-:-:S05]  /*7a00*/  LOP3.LUT R5, R0, 0x80, R5, 0xf8, !PT ;  /* 0x0000008000057812 */ /* 0x000fca00078ef805 */
[----:B------:R4:W-:Y:S01]  /*7a10*/  STG.E.U8 desc[UR36][R2.64], R5 ;  /* 0x0000000502007986 */ /* 0x0009e2000c101124 */
[----:B------:R-:W-:Y:S05]  /*7a20*/  BRA `(.L_x_3034) ;  /* 0x00000000005c7947 */ /* 0x000fea0003800000 */
.L_x_3056:
        /* <DEDUP_REMOVED lines=12> */
.L_x_3062:
[----:B------:R-:W-:Y:S01]  /*7af0*/  IMAD.MOV.U32 R0, RZ, RZ, 0x7f ;  /* 0x0000007fff007424 */ /* 0x000fe200078e00ff */
[----:B------:R-:W-:-:S04]  /*7b00*/  ISETP.GT.U32.AND P0, PT, R4, 0x7f800000, PT ;  /* 0x7f8000000400780c */ /* 0x000fc80003f04070 */
[----:B------:R-:W-:-:S09]  /*7b10*/  SEL R0, R0, 0x7c, P0 ;  /* 0x0000007c00007807 */ /* 0x000fd20000000000 */
.L_x_3063:
[----:B------:R-:W-:Y:S05]  /*7b20*/  BSYNC.RECONVERGENT B0 ;  /* 0x0000000000007941 */ /* 0x000fea0003800200 */
.L_x_3061:
[----:B------:R-:W-:-:S04]  /*7b30*/  SHF.R.U32.HI R5, RZ, 0x18, R5 ;  /* 0x00000018ff057819 */ /* 0x000fc80000011605 */
[----:B------:R-:W-:-:S05]  /*7b40*/  LOP3.LUT R5, R0, 0x80, R5, 0xf8, !PT ;  /* 0x0000008000057812 */ /* 0x000fca00078ef805 */
[----:B------:R3:W-:Y:S01]  /*7b50*/  STG.E.U8 desc[UR36][R2.64], R5 ;  /* 0x0000000502007986 */ /* 0x0007e2000c101124 */
[----:B------:R-:W-:Y:S05]  /*7b60*/  BRA `(.L_x_3034) ;  /* 0x00000000000c7947 */ /* 0x000fea0003800000 */
.L_x_3055:
[----:B------:R-:W1:Y:S02]  /*7b70*/  I2F.S64 R0, R32 ;  /* 0x0000002000007312 */ /* 0x000e640000301400 */
[----:B-1----:R-:W-:-:S05]  /*7b80*/  F2FP.BF16.F32.PACK_AB R0, RZ, R0 ;  /* 0x00000000ff00723e */ /* 0x002fca00000010ff */
[----:B------:R1:W-:Y:S02]  /*7b90*/  STG.E.U16 desc[UR36][R2.64], R0 ;  /* 0x0000000002007986 */ /* 0x0003e4000c101524 */
.L_x_3034:
[----:B------:R-:W-:-:S07]  /*7ba0*/  IADD3 R17, PT, PT, R17, 0x80, RZ ;  /* 0x0000008011117810 */ /* 0x000fce0007ffe0ff */
.L_x_2989:
[----:B------:R-:W-:Y:S05]  /*7bb0*/  BSYNC.RECONVERGENT B6 ;  /* 0x0000000000067941 */ /* 0x000fea0003800200 */
.L_x_2988:
        /* <DEDUP_REMOVED lines=10> */
[----:B------:R-:W-:Y:S01]  /*7c60*/  MOV R16, RZ ;  /* 0x000000ff00107202 */ /* 0x000fe20000000f00 */
        /* <DEDUP_REMOVED lines=296> */
.L_x_3066:
        /* <DEDUP_REMOVED lines=17> */
.L_x_3070:
[----:B------:R1:W5:Y:S01]  /*9000*/  LDG.E.U8 R4, desc[UR36][R6.64] ;  /* 0x0000002406047981 */ /* 0x000362000c1e1100 */
[----:B------:R-:W-:Y:S01]  /*9010*/  HFMA2 R5, -RZ, RZ, 0, 0 ;  /* 0x00000000ff057431 */ /* 0x000fe200000001ff */
[----:B------:R-:W-:Y:S06]  /*9020*/  BRA `(.L_x_3072) ;  /* 0x0000000c00447947 */ /* 0x000fec0003800000 */
.L_x_3069:
        /* <DEDUP_REMOVED lines=8> */
.L_x_3074:
[----:B------:R-:W2:Y:S02]  /*90b0*/  LDG.E R4, desc[UR36][R6.64] ;  /* 0x0000002406047981 */ /* 0x000ea4000c1e1900 */
[----:B--2---:R-:W-:Y:S01]  /*90c0*/  SHF.R.S32.HI R5, RZ, 0x1f, R4 ;  /* 0x0000001fff057819 */ /* 0x004fe20000011404 */
[----:B------:R-:W-:Y:S06]  /*90d0*/  BRA `(.L_x_3072) ;  /* 0x0000000c00187947 */ /* 0x000fec0003800000 */
.L_x_3073:
[----:B------:R-:W2:Y:S02]  /*90e0*/  LDG.E.S16 R4, desc[UR36][R6.64] ;  /* 0x0000002406047981 */ /* 0x000ea4000c1e1700 */
[----:B--2---:R-:W-:Y:S01]  /*90f0*/  SHF.R.S32.HI R5, RZ, 0x1f, R4 ;  /* 0x0000001fff057819 */ /* 0x004fe20000011404 */
[----:B------:R-:W-:Y:S06]  /*9100*/  BRA `(.L_x_3072) ;  /* 0x0000000c000c7947 */ /* 0x000fec0003800000 */
.L_x_3068:
        /* <DEDUP_REMOVED lines=9> */
.L_x_3076:
[----:B------:R-:W2:Y:S02]  /*91a0*/  LDG.E.U16 R6, desc[UR36][R6.64] ;  /* 0x0000002406067981 */ /* 0x000ea4000c1e1500 */
[----:B--2---:R-:W-:-:S06]  /*91b0*/  HADD2.F32 R4, -RZ, R6.H0_H0 ;  /* 0x20000006ff047230 */ /* 0x004fcc0000004100 */
[----:B------:R-:W1:Y:S01]  /*91c0*/  F2I.S64.TRUNC R4, R4 ;  /* 0x0000000400047311 */ /* 0x000e62000020d900 */
[----:B------:R-:W-:Y:S05]  /*91d0*/  BRA `(.L_x_3072) ;  /* 0x0000000800d87947 */ /* 0x000fea0003800000 */
.L_x_3075:
        /* <DEDUP_REMOVED lines=9> */
.L_x_3078:
[----:B------:R-:W2:Y:S02]  /*9270*/  LDG.E.U16 R6, desc[UR36][R6.64] ;  /* 0x0000002406067981 */ /* 0x000ea4000c1e1500 */
[----:B--2---:R-:W-:-:S06]  /*9280*/  HADD2.F32 R4, -RZ, R6.H0_H0 ;  /* 0x20000006ff047230 */ /* 0x004fcc0000004100 */
[----:B------:R-:W1:Y:S01]  /*9290*/  F2I.S64.TRUNC R4, R4 ;  /* 0x0000000400047311 */ /* 0x000e62000020d900 */
[----:B------:R-:W-:Y:S05]  /*92a0*/  BRA `(.L_x_3072) ;  /* 0x0000000800a47947 */ /* 0x000fea0003800000 */
.L_x_3077:
[----:B------:R-:W2:Y:S02]  /*92b0*/  LDG.E.64 R4, desc[UR36][R6.64] ;  /* 0x0000002406047981 */ /* 0x000ea4000c1e1b00 */
[----:B--2---:R-:W1:Y:S01]  /*92c0*/  F2I.S64.F64.TRUNC R4, R4 ;  /* 0x0000000400047311 */ /* 0x004e62000030d900 */
[----:B------:R-:W-:Y:S05]  /*92d0*/  BRA `(.L_x_3072) ;  /* 0x0000000800987947 */ /* 0x000fea0003800000 */
.L_x_3067:
        /* <DEDUP_REMOVED lines=13> */
.L_x_3081:
[----:B------:R-:W2:Y:S02]  /*93b0*/  LDG.E.64 R4, desc[UR36][R6.64] ;  /* 0x0000002406047981 */ /* 0x000ea4000c1e1b00 */
[----:B--2---:R-:W1:Y:S01]  /*93c0*/  F2I.S64.F64.TRUNC R4, R4 ;  /* 0x0000000400047311 */ /* 0x004e62000030d900 */
[----:B------:R-:W-:Y:S05]  /*93d0*/  BRA `(.L_x_3072) ;  /* 0x0000000800587947 */ /* 0x000fea0003800000 */
.L_x_3080:
        /* <DEDUP_REMOVED lines=26> */
.L_x_3083:
        /* <DEDUP_REMOVED lines=14> */
.L_x_3082:
[----:B------:R-:W2:Y:S02]  /*9660*/  LDG.E.U16 R4, desc[UR36][R6.64] ;  /* 0x0000002406047981 */ /* 0x000ea4000c1e1500 */
[----:B--2---:R-:W-:-:S06]  /*9670*/  SHF.L.U32 R4, R4, 0x10, RZ ;  /* 0x0000001004047819 */ /* 0x004fcc00000006ff */
[----:B------:R-:W1:Y:S01]  /*9680*/  F2I.S64.TRUNC R4, R4 ;  /* 0x0000000400047311 */ /* 0x000e62000020d900 */
[----:B------:R-:W-:Y:S05]  /*9690*/  BRA `(.L_x_3072) ;  /* 0x0000000400a87947 */ /* 0x000fea0003800000 */
.L_x_3079:
        /* <DEDUP_REMOVED lines=11> */
.L_x_3086:
        /* <DEDUP_REMOVED lines=21> */
.L_x_3090:
[----:B------:R-:W-:Y:S05]  /*98a0*/  BSYNC.RECONVERGENT B1 ;  /* 0x0000000000017941 */ /* 0x000fea0003800200 */
.L_x_3089:
[----:B------:R-:W-:Y:S02]  /*98b0*/  SHF.L.U32 R0, R0, 0x14, RZ ;  /* 0x0000001400007819 */ /* 0x000fe400000006ff */
[----:B------:R-:W-:-:S04]  /*98c0*/  LEA R3, R3, 0x3b800000, 0x17 ;  /* 0x3b80000003037811 */ /* 0x000fc800078eb8ff */
[----:B------:R-:W-:-:S07]  /*98d0*/  LOP3.LUT R4, R3, R0, R7, 0xfe, !PT ;  /* 0x0000000003047212 */ /* 0x000fce00078efe07 */
.L_x_3088:
[----:B------:R-:W-:Y:S05]  /*98e0*/  BSYNC.RECONVERGENT B0 ;  /* 0x0000000000007941 */ /* 0x000fea0003800200 */
.L_x_3087:
[----:B------:R-:W1:Y:S01]  /*98f0*/  F2I.S64.TRUNC R4, R4 ;  /* 0x0000000400047311 */ /* 0x000e62000020d900 */
[----:B------:R-:W-:Y:S05]  /*9900*/  BRA `(.L_x_3072) ;  /* 0x00000004000c7947 */ /* 0x000fea0003800000 */
.L_x_3085:
        /* <DEDUP_REMOVED lines=21> */
.L_x_3094:
[----:B------:R-:W-:Y:S05]  /*9a60*/  BSYNC.RECONVERGENT B1 ;  /* 0x0000000000017941 */ /* 0x000fea0003800200 */
.L_x_3093:
[----:B------:R-:W-:Y:S01]  /*9a70*/  IMAD.SHL.U32 R0, R0, 0x200000, RZ ;  /* 0x0020000000007824 */ /* 0x000fe200078e00ff */
[----:B------:R-:W-:-:S04]  /*9a80*/  LEA R3, R3, 0x37800000, 0x17 ;  /* 0x3780000003037811 */ /* 0x000fc800078eb8ff */
[----:B------:R-:W-:-:S07]  /*9a90*/  LOP3.LUT R4, R3, R0, R7, 0xfe, !PT ;  /* 0x0000000003047212 */ /* 0x000fce00078efe07 */
.L_x_3092:
[----:B------:R-:W-:Y:S05]  /*9aa0*/  BSYNC.RECONVERGENT B0 ;  /* 0x0000000000007941 */ /* 0x000fea0003800200 */
.L_x_3091:
[----:B------:R-:W1:Y:S01]  /*9ab0*/  F2I.S64.TRUNC R4, R4 ;  /* 0x0000000400047311 */ /* 0x000e62000020d900 */
[----:B------:R-:W-:Y:S05]  /*9ac0*/  BRA `(.L_x_3072) ;  /* 0x00000000009c7947 */ /* 0x000fea0003800000 */
.L_x_3084:
        /* <DEDUP_REMOVED lines=14> */
.L_x_3098:
[----:B------:R-:W-:Y:S05]  /*9bb0*/  BSYNC.RECONVERGENT B0 ;  /* 0x0000000000007941 */ /* 0x000fea0003800200 */
.L_x_3097:
[----:B------:R-:W1:Y:S01]  /*9bc0*/  F2I.S64.TRUNC R4, R4 ;  /* 0x0000000400047311 */ /* 0x000e62000020d900 */
[----:B------:R-:W-:Y:S05]  /*9bd0*/  BRA `(.L_x_3072) ;  /* 0x0000000000587947 */ /* 0x000fea0003800000 */
.L_x_3071:
        /* <DEDUP_REMOVED lines=16> */
.L_x_3099:
[----:B------:R-:W-:Y:S01]  /*9ce0*/  CS2R R4, SRZ ;  /* 0x0000000000047805 */ /* 0x000fe2000001ff00 */
[----:B------:R-:W-:Y:S06]  /*9cf0*/  BRA `(.L_x_3072) ;  /* 0x0000000000107947 */ /* 0x000fec0003800000 */
.L_x_3096:
[----:B------:R1:W5:Y:S01]  /*9d00*/  LDG.E.64 R4, desc[UR36][R6.64] ;  /* 0x0000002406047981 */ /* 0x000362000c1e1b00 */
[----:B------:R-:W-:Y:S05]  /*9d10*/  BRA `(.L_x_3072) ;  /* 0x0000000000087947 */ /* 0x000fea0003800000 */
.L_x_3095:
[----:B------:R1:W5:Y:S01]  /*9d20*/  LDG.E R4, desc[UR36][R6.64] ;  /* 0x0000002406047981 */ /* 0x000362000c1e1900 */
[----:B------:R-:W-:-:S07]  /*9d30*/  MOV R5, RZ ;  /* 0x000000ff00057202 */ /* 0x000fce0000000f00 */
.L_x_3072:
        /* <DEDUP_REMOVED lines=31> */
.L_x_3102:
[----:B------:R-:W-:Y:S01]  /*9f30*/  IMAD.MOV.U32 R22, RZ, RZ, R0 ;  /* 0x000000ffff167224 */ /* 0x000fe200078e0000 */
[----:B------:R-:W-:Y:S02]  /*9f40*/  MOV R23, R11 ;  /* 0x0000000b00177202 */ /* 0x000fe40000000f00 */
[----:B------:R-:W-:-:S03]  /*9f50*/  IADD3 R24, P0, PT, R0, R20, RZ ;  /* 0x0000001400187210 */ /* 0x000fc60007f1e0ff */
[----:B------:R-:W2:Y:S02]  /*9f60*/  LDG.E R34, desc[UR36][R22.64] ;  /* 0x0000002416227981 */ /* 0x000ea4000c1e1900 */
        /* <DEDUP_REMOVED lines=9> */
[----:B------:R-:W-:Y:S02]  /*a000*/  IADD3.X R29, PT, PT, R31, R10, RZ, P0, !PT ;  /* 0x0000000a1f1d7210 */ /* 0x000fe400007fe4ff */
[----:B------:R-:W-:-:S03]  /*a010*/  IADD3 R26, P0, PT, R28, R20, RZ ;  /* 0x000000141c1a7210 */ /* 0x000fc60007f1e0ff */
[----:B------:R1:W5:Y:S02]  /*a020*/  LDG.E R43, desc[UR36][R28.64] ;  /* 0x000000241c2b7981 */ /* 0x000364000c1e1900 */
        /* <DEDUP_REMOVED lines=37> */
[----:B------:R-:W-:Y:S01]  /*a280*/  IMAD R27, R27, R37, RZ ;  /* 0x000000251b1b7224 */ /* 0x000fe200078e02ff */
[----:B------:R-:W-:Y:S01]  /*a290*/  IADD3 R29, PT, PT, R29, R45, RZ ;  /* 0x0000002d1d1d7210 */ /* 0x000fe20007ffe0ff */
[----:B------:R-:W-:Y:S02]  /*a2a0*/  IMAD R25, R25, R43, RZ ;  /* 0x0000002b19197224 */ /* 0x000fe400078e02ff */
[----:B------:R-:W-:-:S02]  /*a2b0*/  IMAD R35, R26, R35, R27 ;  /* 0x000000231a237224 */ /* 0x000fc400078e021b */
[----:B------:R-:W-:Y:S01]  /*a2c0*/  IMAD.WIDE.U32 R26, R26, R37, R28 ;  /* 0x000000251a1a7225 */ /* 0x000fe200078e001c */
[----:B------:R-:W-:Y:S02]  /*a2d0*/  SHF.R.S32.HI R29, RZ, 0x1f, R43 ;  /* 0x0000001fff1d7819 */ /* 0x000fe4000001142b */
[----:B0-----:R-:W-:Y:S01]  /*a2e0*/  IADD3 R4, PT, PT, R4, 0x40, RZ ;  /* 0x0000004004047810 */ /* 0x001fe20007ffe0ff */
[----:B------:R-:W-:Y:S02]  /*a2f0*/  IMAD.IADD R27, R27, 0x1, R35 ;  /* 0x000000011b1b7824 */ /* 0x000fe400078e0223 */
[C---:B------:R-:W-:Y:S02]  /*a300*/  IMAD R29, R24.reuse, R29, R25 ;  /* 0x0000001d181d7224 */ /* 0x040fe400078e0219 */
[----:B------:R-:W-:Y:S01]  /*a310*/  IMAD.WIDE.U32 R24, R24, R43, R26 ;  /* 0x0000002b18187225 */ /* 0x000fe200078e001a */
[----:B------:R-:W-:-:S04]  /*a320*/  SHF.R.S32.HI R27, RZ, 0x1f, R41 ;  /* 0x0000001fff1b7819 */ /* 0x000fc80000011429 */
        /* <DEDUP_REMOVED lines=17> */
.L_x_3101:
        /* <DEDUP_REMOVED lines=10> */
[----:B0---4-:R-:W-:Y:S01]  /*a4e0*/  IMAD R0, R5, R18, RZ ;  /* 0x0000001205007224 */ /* 0x011fe200078e02ff */
[----:B------:R-:W-:-:S03]  /*a4f0*/  SHF.L.U32 R31, R18, 0x2, RZ ;  /* 0x00000002121f7819 */ /* 0x000fc600000006ff */
[----:B------:R-:W-:-:S04]  /*a500*/  IMAD.WIDE.U32 R8, R3, R18, R14 ;  /* 0x0000001203087225 */ /* 0x000fc800078e000e */
[----:B------:R-:W-:-:S04]  /*a510*/  IMAD R7, R3, R19, R0 ;  /* 0x0000001303077224 */ /* 0x000fc800078e0200 */
[----:B------:R-:W-:Y:S01]  /*a520*/  IMAD.IADD R7, R9, 0x1, R7 ;  /* 0x0000000109077824 */ /* 0x000fe200078e0207 */
[----:B-1----:R-:W-:-:S04]  /*a530*/  LEA R10, P0, R8, UR4, 0x2 ;  /* 0x00000004080a7c11 */ /* 0x002fc8000f8010ff */
[----:B------:R-:W-:Y:S02]  /*a540*/  LEA.HI.X R11, R8, UR5, R7, 0x2, P0 ;  /* 0x00000005080b7c11 */ /* 0x000fe400080f1407 */
[----:B------:R-:W-:Y:S02]  /*a550*/  SHF.L.U64.HI R7, R18, 0x2, R19 ;  /* 0x0000000212077819 */ /* 0x000fe40000010213 */
[-C--:B------:R-:W-:Y:S01]  /*a560*/  IADD3 R26, P0, PT, R10, R31.reuse, RZ ;  /* 0x0000001f0a1a7210 */ /* 0x080fe20007f1e0ff */
[----:B------:R0:W2:Y:S04]  /*a570*/  LDG.E R35, desc[UR36][R10.64] ;  /* 0x000000240a237981 */ /* 0x0000a8000c1e1900 */
[----:B------:R-:W-:Y:S01]  /*a580*/  IMAD.X R27, R11, 0x1, R7, P0 ;  /* 0x000000010b1b7824 */ /* 0x000fe200000e0607 */
[----:B------:R-:W-:-:S04]  /*a590*/  IADD3 R28, P0, PT, R26, R31, RZ ;  /* 0x0000001f1a1c7210 */ /* 0x000fc80007f1e0ff */
[----:B------:R1:W3:Y:S01]  /*a5a0*/  LDG.E R25, desc[UR36][R26.64] ;  /* 0x000000241a197981 */ /* 0x0002e2000c1e1900 */
[----:B------:R-:W-:Y:S02]  /*a5b0*/  IADD3.X R29, PT, PT, R27, R7, RZ, P0, !PT ;  /* 0x000000071b1d7210 */ /* 0x000fe400007fe4ff */
[----:B------:R-:W-:-:S03]  /*a5c0*/  IADD3 R30, P0, PT, R28, R31, RZ ;  /* 0x0000001f1c1e7210 */ /* 0x000fc60007f1e0ff */
[----:B------:R3:W4:Y:S02]  /*a5d0*/  LDG.E R23, desc[UR36][R28.64] ;  /* 0x000000241c177981 */ /* 0x000724000c1e1900 */
[----:B------:R-:W-:-:S05]  /*a5e0*/  IMAD.X R31, R29, 0x1, R7, P0 ;  /* 0x000000011d1f7824 */ /* 0x000fca00000e0607 */
[----:B------:R-:W5:Y:S01]  /*a5f0*/  LDG.E R7, desc[UR36][R30.64] ;  /* 0x000000241e077981 */ /* 0x000f62000c1e1900 */
[C---:B------:R-:W-:Y:S02]  /*a600*/  SHF.L.U32 R0, R3.reuse, 0x3, RZ ;  /* 0x0000000303007819 */ /* 0x040fe400000006ff */
[----:B------:R-:W-:Y:S02]  /*a610*/  IADD3 R3, P0, PT, R3, 0x4, RZ ;  /* 0x0000000403037810 */ /* 0x000fe40007f1e0ff */
[----:B------:R-:W1:Y:S02]  /*a620*/  LDC.64 R20, c[0x0][R0+0x5a8] ;  /* 0x00016a0000147b82 */ /* 0x000e640000000a00 */
[----:B------:R-:W-:-:S06]  /*a630*/  IADD3.X R5, PT, PT, RZ, R5, RZ, P0, !PT ;  /* 0x00000005ff057210 */ /* 0x000fcc00007fe4ff */
        /* <DEDUP_REMOVED lines=21> */
[----:B------:R-:W-:-:S04]  /*a790*/  IMAD R11, R20, R11, R0 ;  /* 0x0000000b140b7224 */ /* 0x000fc800078e0200 */
[----:B------:R-:W-:-:S07]  /*a7a0*/  IMAD.IADD R33, R33, 0x1, R11 ;  /* 0x0000000121217824 */ /* 0x000fce00078e020b */
.L_x_3103:
        /* <DEDUP_REMOVED lines=22> */
[----:B------:R-:W0:Y:S02]  /*a910*/  LDC.64 R8, c[0x0][R4+0x5a8] ;  /* 0x00016a0004087b82 */ /* 0x000e240000000a00 */
[----:B------:R-:W-:-:S06]  /*a920*/  IMAD.X R5, RZ, RZ, R5, P1 ;  /* 0x000000ffff057224 */ /* 0x000fcc00008e0605 */
[----:B------:R-:W1:Y:S01]  /*a930*/  LDC.64 R20, c[0x0][R4+0x5b0] ;  /* 0x00016c0004147b82 */ /* 0x000e620000000a00 */
[----:B--2---:R-:W-:Y:S01]  /*a940*/  SHF.R.S32.HI R25, RZ, 0x1f, R23 ;  /* 0x0000001fff197819 */ /* 0x004fe20000011417 */
[-C--:B0-----:R-:W-:Y:S02]  /*a950*/  IMAD R0, R9, R23.reuse, RZ ;  /* 0x0000001709007224 */ /* 0x081fe400078e02ff */
[----:B------:R-:W-:-:S04]  /*a960*/  IMAD.WIDE.U32 R32, R8, R23, R32 ;  /* 0x0000001708207225 */ /* 0x000fc800078e0020 */
[----:B------:R-:W-:Y:S01]  /*a970*/  IMAD R25, R8, R25, R0 ;  /* 0x0000001908197224 */ /* 0x000fe200078e0200 */
[----:B---3--:R-:W-:Y:S01]  /*a980*/  SHF.R.S32.HI R9, RZ, 0x1f, R7 ;  /* 0x0000001fff097819 */ /* 0x008fe20000011407 */
[----:B-1----:R-:W-:-:S03]  /*a990*/  IMAD R0, R21, R7, RZ ;  /* 0x0000000715007224 */ /* 0x002fc600078e02ff */
[----:B------:R-:W-:Y:S01]  /*a9a0*/  IADD3 R33, PT, PT, R33, R25, RZ ;  /* 0x0000001921217210 */ /* 0x000fe20007ffe0ff */
[C---:B------:R-:W-:Y:S02]  /*a9b0*/  IMAD R9, R20.reuse, R9, R0 ;  /* 0x0000000914097224 */ /* 0x040fe400078e0200 */
[----:B------:R-:W-:-:S05]  /*a9c0*/  IMAD.WIDE.U32 R32, R20, R7, R32 ;  /* 0x0000000714207225 */ /* 0x000fca00078e0020 */
[----:B------:R-:W-:-:S07]  /*a9d0*/  IADD3 R33, PT, PT, R33, R9, RZ ;  /* 0x0000000921217210 */ /* 0x000fce0007ffe0ff */
.L_x_3104:
        /* <DEDUP_REMOVED lines=11> */
[----:B------:R-:W-:-:S06]  /*aa90*/  SHF.L.U32 R4, R3, 0x3, RZ ;  /* 0x0000000303047819 */ /* 0x000fcc00000006ff */
[----:B------:R-:W0:Y:S01]  /*aaa0*/  LDC.64 R4, c[0x0][R4+0x5a8] ;  /* 0x00016a0004047b82 */ /* 0x000e220000000a00 */
[----:B--2---:R-:W-:Y:S01]  /*aab0*/  SHF.R.S32.HI R3, RZ, 0x1f, R7 ;  /* 0x0000001fff037819 */ /* 0x004fe20000011407 */
[-C--:B0-----:R-:W-:Y:S02]  /*aac0*/  IMAD R0, R5, R7.reuse, RZ ;  /* 0x0000000705007224 */ /* 0x081fe400078e02ff */
[----:B------:R-:W-:-:S04]  /*aad0*/  IMAD.WIDE.U32 R32, R4, R7, R32 ;  /* 0x0000000704207225 */ /* 0x000fc800078e0020 */
[----:B------:R-:W-:-:S04]  /*aae0*/  IMAD R3, R4, R3, R0 ;  /* 0x0000000304037224 */ /* 0x000fc800078e0200 */
[----:B------:R-:W-:-:S07]  /*aaf0*/  IMAD.IADD R33, R33, 0x1, R3 ;  /* 0x0000000121217824 */ /* 0x000fce00078e0203 */
.L_x_3100:
        /* <DEDUP_REMOVED lines=16> */
.L_x_3108:
[----:B------:R1:W-:Y:S01]  /*ac00*/  STG.E.U8 desc[UR36][R2.64], R32 ;  /* 0x0000002002007986 */ /* 0x0003e2000c101124 */
[----:B------:R-:W-:Y:S05]  /*ac10*/  BRA `(.L_x_3110) ;  /* 0x0000000c00347947 */ /* 0x000fea0003800000 */
.L_x_3107:
        /* <DEDUP_REMOVED lines=8> */
.L_x_3112:
[----:B------:R1:W-:Y:S01]  /*aca0*/  STG.E desc[UR36][R2.64], R32 ;  /* 0x0000002002007986 */ /* 0x0003e2000c101924 */
[----:B------:R-:W-:Y:S05]  /*acb0*/  BRA `(.L_x_3110) ;  /* 0x0000000c000c7947 */ /* 0x000fea0003800000 */
.L_x_3111:
[----:B------:R1:W-:Y:S01]  /*acc0*/  STG.E.U16 desc[UR36][R2.64], R32 ;  /* 0x0000002002007986 */ /* 0x0003e2000c101524 */
[----:B------:R-:W-:Y:S05]  /*acd0*/  BRA `(.L_x_3110) ;  /* 0x0000000c00047947 */ /* 0x000fea0003800000 */
.L_x_3106:
        /* <DEDUP_REMOVED lines=9> */
.L_x_3114:
[----:B----4-:R-:W1:Y:S02]  /*ad70*/  I2F.S64 R0, R32 ;  /* 0x0000002000007312 */ /* 0x010e640000301400 */
[----:B-1----:R-:W-:-:S05]  /*ad80*/  F2FP.F16.F32.PACK_AB R0, RZ, R0 ;  /* 0x00000000ff00723e */ /* 0x002fca00000000ff */
[----:B------:R1:W-:Y:S01]  /*ad90*/  STG.E.U16 desc[UR36][R2.64], R0 ;  /* 0x0000000002007986 */ /* 0x0003e2000c101524 */
[----:B------:R-:W-:Y:S05]  /*ada0*/  BRA `(.L_x_3110) ;  /* 0x0000000800d07947 */ /* 0x000fea0003800000 */
.L_x_3113:
        /* <DEDUP_REMOVED lines=10> */
.L_x_3116:
[----:B------:R-:W1:Y:S02]  /*ae50*/  I2F.S64 R32, R32 ;  /* 0x0000002000207312 */ /* 0x000e640000301400 */
[----:B-1----:R-:W-:-:S04]  /*ae60*/  F2FP.F16.F32.PACK_AB R5, RZ, R32 ;  /* 0x00000020ff05723e */ /* 0x002fc800000000ff */
[----:B------:R-:W-:-:S05]  /*ae70*/  PRMT R5, R5, 0x5410, RZ ;  /* 0x0000541005057816 */ /* 0x000fca00000000ff */
[----:B------:R1:W-:Y:S01]  /*ae80*/  STG.E desc[UR36][R2.64], R5 ;  /* 0x0000000502007986 */ /* 0x0003e2000c101924 */
[----:B------:R-:W-:Y:S05]  /*ae90*/  BRA `(.L_x_3110) ;  /* 0x0000000800947947 */ /* 0x000fea0003800000 */
.L_x_3115:
[----:B------:R-:W1:Y:S02]  /*aea0*/  I2F.F64.S64 R4, R32 ;  /* 0x0000002000047312 */ /* 0x000e640000301c00 */
[----:B-1----:R1:W-:Y:S01]  /*aeb0*/  STG.E.64 desc[UR36][R2.64], R4 ;  /* 0x0000000402007986 */ /* 0x0023e2000c101b24 */
[----:B------:R-:W-:Y:S05]  /*aec0*/  BRA `(.L_x_3110) ;  /* 0x0000000800887947 */ /* 0x000fea0003800000 */
.L_x_3105:
        /* <DEDUP_REMOVED lines=12> */
.L_x_3120:
        /* <DEDUP_REMOVED lines=18> */
.L_x_3123:
[----:B------:R-:W-:-:S04]  /*b0b0*/  SHF.R.U32.HI R5, RZ, 0x18, R5 ;  /* 0x00000018ff057819 */ /* 0x000fc80000011605 */
[----:B------:R-:W-:-:S07]  /*b0c0*/  LOP3.LUT R0, R0, 0x80, R5, 0xf8, !PT ;  /* 0x0000008000007812 */ /* 0x000fce00078ef805 */
.L_x_3122:
[----:B------:R-:W-:Y:S05]  /*b0d0*/  BSYNC.RECONVERGENT B0 ;  /* 0x0000000000007941 */ /* 0x000fea0003800200 */
.L_x_3121:
[----:B------:R1:W-:Y:S01]  /*b0e0*/  STG.E.U8 desc[UR36][R2.64], R0 ;  /* 0x0000000002007986 */ /* 0x0003e2000c101124 */
[----:B------:R-:W-:Y:S05]  /*b0f0*/  BRA `(.L_x_3110) ;  /* 0x0000000400fc7947 */ /* 0x000fea0003800000 */
.L_x_3119:
        /* <DEDUP_REMOVED lines=18> */
.L_x_3126:
[----:B------:R-:W-:-:S04]  /*b220*/  SHF.R.U32.HI R5, RZ, 0x18, R5 ;  /* 0x00000018ff057819 */ /* 0x000fc80000011605 */
[----:B------:R-:W-:-:S07]  /*b230*/  LOP3.LUT R0, R0, 0x80, R5, 0xf8, !PT ;  /* 0x0000008000007812 */ /* 0x000fce00078ef805 */
.L_x_3125:
[----:B------:R-:W-:Y:S05]  /*b240*/  BSYNC.RECONVERGENT B0 ;  /* 0x0000000000007941 */ /* 0x000fea0003800200 */
.L_x_3124:
[----:B------:R1:W-:Y:S01]  /*b250*/  STG.E.U8 desc[UR36][R2.64], R0 ;  /* 0x0000000002007986 */ /* 0x0003e2000c101124 */
[----:B------:R-:W-:Y:S05]  /*b260*/  BRA `(.L_x_3110) ;  /* 0x0000000400a07947 */ /* 0x000fea0003800000 */
.L_x_3118:
        /* <DEDUP_REMOVED lines=22> */
.L_x_3128:
[----:B------:R1:W-:Y:S01]  /*b3d0*/  STG.E.64 desc[UR36][R2.64], R32 ;  /* 0x0000002002007986 */ /* 0x0003e2000c101b24 */
[----:B------:R-:W-:Y:S05]  /*b3e0*/  BRA `(.L_x_3110) ;  /* 0x0000000400407947 */ /* 0x000fea0003800000 */
.L_x_3127:
[----:B------:R1:W-:Y:S01]  /*b3f0*/  STG.E desc[UR36][R2.64], R32 ;  /* 0x0000002002007986 */ /* 0x0003e2000c101924 */
[----:B------:R-:W-:Y:S05]  /*b400*/  BRA `(.L_x_3110) ;  /* 0x0000000400387947 */ /* 0x000fea0003800000 */
.L_x_3117:
        /* <DEDUP_REMOVED lines=11> */
.L_x_3130:
[----:B------:R-:W1:Y:S01]  /*b4c0*/  I2F.F64.S64 R32, R32 ;  /* 0x0000002000207312 */ /* 0x000e620000301c00 */
[----:B------:R-:W-:-:S05]  /*b4d0*/  CS2R R34, SRZ ;  /* 0x0000000000227805 */ /* 0x000fca000001ff00 */
[----:B-1----:R1:W-:Y:S01]  /*b4e0*/  STG.E.128 desc[UR36][R2.64], R32 ;  /* 0x0000002002007986 */ /* 0x0023e2000c101d24 */
[----:B------:R-:W-:Y:S05]  /*b4f0*/  BRA `(.L_x_3110) ;  /* 0x0000000000fc7947 */ /* 0x000fea0003800000 */
.L_x_3129:
[----:B------:R-:W-:-:S09]  /*b500*/  UISETP.NE.AND UP0, UPT, UR4, 0xf, UPT ;  /* 0x0000000f0400788c */ /* 0x000fd2000bf05270 */
[----:B------:R-:W-:Y:S05]  /*b510*/  BRA.U !UP0, `(.L_x_3131) ;  /* 0x0000000108e87547 */ /* 0x000fea000b800000 */
[----:B------:R-:W-:-:S09]  /*b520*/  UISETP.NE.AND UP0, UPT, UR4, 0x17, UPT ;  /* 0x000000170400788c */ /* 0x000fd2000bf05270 */
[----:B------:R-:W-:Y:S05]  /*b530*/  BRA.U !UP0, `(.L_x_3132) ;  /* 0x0000000108907547 */ /* 0x000fea000b800000 */
[----:B------:R-:W-:-:S09]  /*b540*/  UISETP.NE.AND UP0, UPT, UR4, 0x18, UPT ;  /* 0x000000180400788c */ /* 0x000fd2000bf05270 */
[----:B------:R-:W-:Y:S05]  /*b550*/  BRA.U !UP0, `(.L_x_3133) ;  /* 0x0000000108447547 */ /* 0x000fea000b800000 */
.L_x_3109:
        /* <DEDUP_REMOVED lines=16> */
.L_x_3134:
[----:B------:R-:W-:Y:S05]  /*b660*/  BRA `(.L_x_3110) ;  /* 0x0000000000a07947 */ /* 0x000fea0003800000 */
.L_x_3133:
        /* <DEDUP_REMOVED lines=13> */
.L_x_3136:
[----:B------:R-:W-:Y:S05]  /*b740*/  BSYNC.RECONVERGENT B0 ;  /* 0x0000000000007941 */ /* 0x000fea0003800200 */
.L_x_3135:
[----:B------:R-:W-:-:S05]  /*b750*/  LOP3.LUT R5, R0, 0x80, R5, 0xf8, !PT ;  /* 0x0000008000057812 */ /* 0x000fca00078ef805 */
[----:B------:R3:W-:Y:S01]  /*b760*/  STG.E.U8 desc[UR36][R2.64], R5 ;  /* 0x0000000502007986 */ /* 0x0007e2000c101124 */
[----:B------:R-:W-:Y:S05]  /*b770*/  BRA `(.L_x_3110) ;  /* 0x00000000005c7947 */ /* 0x000fea0003800000 */
.L_x_3132:
        /* <DEDUP_REMOVED lines=12> */
.L_x_3138:
[----:B----4-:R-:W-:Y:S01]  /*b840*/  HFMA2 R0, -RZ, RZ, 0, 7.569789886474609375e-06 ;  /* 0x0000007fff007431 */ /* 0x010fe200000001ff */
[----:B------:R-:W-:-:S04]  /*b850*/  ISETP.GT.U32.AND P0, PT, R4, 0x7f800000, PT ;  /* 0x7f8000000400780c */ /* 0x000fc80003f04070 */
[----:B------:R-:W-:-:S09]  /*b860*/  SEL R0, R0, 0x7c, P0 ;  /* 0x0000007c00007807 */ /* 0x000fd20000000000 */
.L_x_3139:
[----:B------:R-:W-:Y:S05]  /*b870*/  BSYNC.RECONVERGENT B0 ;  /* 0x0000000000007941 */ /* 0x000fea0003800200 */
.L_x_3137:
[----:B------:R-:W-:-:S04]  /*b880*/  SHF.R.U32.HI R5, RZ, 0x18, R5 ;  /* 0x00000018ff057819 */ /* 0x000fc80000011605 */
[----:B------:R-:W-:-:S05]  /*b890*/  LOP3.LUT R5, R0, 0x80, R5, 0xf8, !PT ;  /* 0x0000008000057812 */ /* 0x000fca00078ef805 */
[----:B------:R1:W-:Y:S01]  /*b8a0*/  STG.E.U8 desc[UR36][R2.64], R5 ;  /* 0x0000000502007986 */ /* 0x0003e2000c101124 */
[----:B------:R-:W-:Y:S05]  /*b8b0*/  BRA `(.L_x_3110) ;  /* 0x00000000000c7947 */ /* 0x000fea0003800000 */
.L_x_3131:
[----:B----4-:R-:W1:Y:S02]  /*b8c0*/  I2F.S64 R0, R32 ;  /* 0x0000002000007312 */ /* 0x010e640000301400 */
[----:B-1----:R-:W-:-:S05]  /*b8d0*/  F2FP.BF16.F32.PACK_AB R0, RZ, R0 ;  /* 0x00000000ff00723e */ /* 0x002fca00000010ff */
[----:B------:R1:W-:Y:S02]  /*b8e0*/  STG.E.U16 desc[UR36][R2.64], R0 ;  /* 0x0000000002007986 */ /* 0x0003e4000c101524 */
.L_x_3110:
[----:B------:R-:W-:-:S07]  /*b8f0*/  VIADD R17, R17, 0x80 ;  /* 0x0000008011117836 */ /* 0x000fce0000000000 */
.L_x_3065:
[----:B------:R-:W-:Y:S05]  /*b900*/  BSYNC.RECONVERGENT B6 ;  /* 0x0000000000067941 */ /* 0x000fea0003800200 */
.L_x_3064:
        /* <DEDUP_REMOVED lines=306> */
.L_x_3140:
        /* <DEDUP_REMOVED lines=19> */
.L_x_3144:
[----:B------:R1:W5:Y:S01]  /*cd60*/  LDG.E.U8 R2, desc[UR36][R4.64] ;  /* 0x0000002404027981 */ /* 0x000362000c1e1100 */
[----:B------:R-:W-:Y:S01]  /*cd70*/  MOV R3, RZ ;  /* 0x000000ff00037202 */ /* 0x000fe20000000f00 */
[----:B------:R-:W-:Y:S06]  /*cd80*/  BRA `(.L_x_3146) ;  /* 0x0000000c00407947 */ /* 0x000fec0003800000 */
.L_x_3143:
        /* <DEDUP_REMOVED lines=8> */
.L_x_3148:
[----:B------:R-:W2:Y:S02]  /*ce10*/  LDG.E R2, desc[UR36][R4.64] ;  /* 0x0000002404027981 */ /* 0x000ea4000c1e1900 */
[----:B--2---:R-:W-:Y:S01]  /*ce20*/  SHF.R.S32.HI R3, RZ, 0x1f, R2 ;  /* 0x0000001fff037819 */ /* 0x004fe20000011402 */
[----:B------:R-:W-:Y:S06]  /*ce30*/  BRA `(.L_x_3146) ;  /* 0x0000000c00147947 */ /* 0x000fec0003800000 */
.L_x_3147:
[----:B------:R-:W2:Y:S02]  /*ce40*/  LDG.E.S16 R2, desc[UR36][R4.64] ;  /* 0x0000002404027981 */ /* 0x000ea4000c1e1700 */
[----:B--2---:R-:W-:Y:S01]  /*ce50*/  SHF.R.S32.HI R3, RZ, 0x1f, R2 ;  /* 0x0000001fff037819 */ /* 0x004fe20000011402 */
[----:B------:R-:W-:Y:S06]  /*ce60*/  BRA `(.L_x_3146) ;  /* 0x0000000c00087947 */ /* 0x000fec0003800000 */
.L_x_3142:
        /* <DEDUP_REMOVED lines=9> */
.L_x_3150:
[----:B------:R-:W2:Y:S02]  /*cf00*/  LDG.E.U16 R4, desc[UR36][R4.64] ;  /* 0x0000002404047981 */ /* 0x000ea4000c1e1500 */
[----:B--2---:R-:W-:-:S06]  /*cf10*/  HADD2.F32 R2, -RZ, R4.H0_H0 ;  /* 0x20000004ff027230 */ /* 0x004fcc0000004100 */
[----:B------:R-:W1:Y:S01]  /*cf20*/  F2I.S64.TRUNC R2, R2 ;  /* 0x0000000200027311 */ /* 0x000e62000020d900 */
[----:B------:R-:W-:Y:S05]  /*cf30*/  BRA `(.L_x_3146) ;  /* 0x0000000800d47947 */ /* 0x000fea0003800000 */
.L_x_3149:
        /* <DEDUP_REMOVED lines=9> */
.L_x_3152:
[----:B------:R-:W2:Y:S02]  /*cfd0*/  LDG.E.U16 R4, desc[UR36][R4.64] ;  /* 0x0000002404047981 */ /* 0x000ea4000c1e1500 */
[----:B--2---:R-:W-:-:S06]  /*cfe0*/  HADD2.F32 R2, -RZ, R4.H0_H0 ;  /* 0x20000004ff027230 */ /* 0x004fcc0000004100 */
[----:B------:R-:W4:Y:S01]  /*cff0*/  F2I.S64.TRUNC R2, R2 ;  /* 0x0000000200027311 */ /* 0x000f22000020d900 */
[----:B------:R-:W-:Y:S05]  /*d000*/  BRA `(.L_x_3146) ;  /* 0x0000000800a07947 */ /* 0x000fea0003800000 */
.L_x_3151:
[----:B------:R-:W2:Y:S02]  /*d010*/  LDG.E.64 R2, desc[UR36][R4.64] ;  /* 0x0000002404027981 */ /* 0x000ea4000c1e1b00 */
[----:B--2---:R-:W1:Y:S01]  /*d020*/  F2I.S64.F64.TRUNC R2, R2 ;  /* 0x0000000200027311 */ /* 0x004e62000030d900 */
[----:B------:R-:W-:Y:S05]  /*d030*/  BRA `(.L_x_3146) ;  /* 0x0000000800947947 */ /* 0x000fea0003800000 */
.L_x_3141:
        /* <DEDUP_REMOVED lines=13> */
.L_x_3155:
[----:B------:R-:W2:Y:S02]  /*d110*/  LDG.E.64 R2, desc[UR36][R4.64] ;  /* 0x0000002404027981 */ /* 0x000ea4000c1e1b00 */
[----:B--2---:R-:W1:Y:S01]  /*d120*/  F2I.S64.F64.TRUNC R2, R2 ;  /* 0x0000000200027311 */ /* 0x004e62000030d900 */
[----:B------:R-:W-:Y:S05]  /*d130*/  BRA `(.L_x_3146) ;  /* 0x0000000800547947 */ /* 0x000fea0003800000 */
.L_x_3154:
        /* <DEDUP_REMOVED lines=26> */
.L_x_3157:
        /* <DEDUP_REMOVED lines=13> */
.L_x_3156:
[----:B------:R-:W2:Y:S02]  /*d3b0*/  LDG.E.U16 R2, desc[UR36][R4.64] ;  /* 0x0000002404027981 */ /* 0x000ea4000c1e1500 */
[----:B--2---:R-:W-:-:S06]  /*d3c0*/  IMAD.U32 R2, R2, 0x10000, RZ ;  /* 0x0001000002027824 */ /* 0x004fcc00078e00ff */
[----:B------:R-:W1:Y:S01]  /*d3d0*/  F2I.S64.TRUNC R2, R2 ;  /* 0x0000000200027311 */ /* 0x000e62000020d900 */
[----:B------:R-:W-:Y:S05]  /*d3e0*/  BRA `(.L_x_3146) ;  /* 0x0000000400a87947 */ /* 0x000fea0003800000 */
.L_x_3153:
        /* <DEDUP_REMOVED lines=11> */
.L_x_3160:
        /* <DEDUP_REMOVED lines=21> */
.L_x_3164:
[----:B------:R-:W-:Y:S05]  /*d5f0*/  BSYNC.RECONVERGENT B1 ;  /* 0x0000000000017941 */ /* 0x000fea0003800200 */
.L_x_3163:
[----:B------:R-:W-:Y:S01]  /*d600*/  IMAD.SHL.U32 R0, R0, 0x100000, RZ ;  /* 0x0010000000007824 */ /* 0x000fe200078e00ff */
[----:B------:R-:W-:-:S04]  /*d610*/  LEA R2, R2, 0x3b800000, 0x17 ;  /* 0x3b80000002027811 */ /* 0x000fc800078eb8ff */
[----:B------:R-:W-:-:S07]  /*d620*/  LOP3.LUT R2, R2, R0, R7, 0xfe, !PT ;  /* 0x0000000002027212 */ /* 0x000fce00078efe07 */
.L_x_3162:
[----:B------:R-:W-:Y:S05]  /*d630*/  BSYNC.RECONVERGENT B0 ;  /* 0x0000000000007941 */ /* 0x000fea0003800200 */
.L_x_3161:
[----:B------:R-:W1:Y:S01]  /*d640*/  F2I.S64.TRUNC R2, R2 ;  /* 0x0000000200027311 */ /* 0x000e62000020d900 */
[----:B------:R-:W-:Y:S05]  /*d650*/  BRA `(.L_x_3146) ;  /* 0x00000004000c7947 */ /* 0x000fea0003800000 */
.L_x_3159:
        /* <DEDUP_REMOVED lines=21> */
.L_x_3168:
[----:B------:R-:W-:Y:S05]  /*d7b0*/  BSYNC.RECONVERGENT B1 ;  /* 0x0000000000017941 */ /* 0x000fea0003800200 */
.L_x_3167:
[----:B------:R-:W-:Y:S02]  /*d7c0*/  SHF.L.U32 R0, R0, 0x15, RZ ;  /* 0x0000001500007819 */ /* 0x000fe400000006ff */
[----:B------:R-:W-:-:S04]  /*d7d0*/  LEA R2, R2, 0x37800000, 0x17 ;  /* 0x3780000002027811 */ /* 0x000fc800078eb8ff */
[----:B------:R-:W-:-:S07]  /*d7e0*/  LOP3.LUT R2, R2, R0, R7, 0xfe, !PT ;  /* 0x0000000002027212 */ /* 0x000fce00078efe07 */
.L_x_3166:
[----:B------:R-:W-:Y:S05]  /*d7f0*/  BSYNC.RECONVERGENT B0 ;  /* 0x0000000000007941 */ /* 0x000fea0003800200 */
.L_x_3165:
[----:B------:R-:W1:Y:S01]  /*d800*/  F2I.S64.TRUNC R2, R2 ;  /* 0x0000000200027311 */ /* 0x000e62000020d900 */
[----:B------:R-:W-:Y:S05]  /*d810*/  BRA `(.L_x_3146) ;  /* 0x00000000009c7947 */ /* 0x000fea0003800000 */
.L_x_3158:
        /* <DEDUP_REMOVED lines=14> */
.L_x_3172:
[----:B------:R-:W-:Y:S05]  /*d900*/  BSYNC.RECONVERGENT B0 ;  /* 0x0000000000007941 */ /* 0x000fea0003800200 */
.L_x_3171:
[----:B------:R-:W1:Y:S01]  /*d910*/  F2I.S64.TRUNC R2, R2 ;  /* 0x0000000200027311 */ /* 0x000e62000020d900 */
[----:B------:R-:W-:Y:S05]  /*d920*/  BRA `(.L_x_3146) ;  /* 0x0000000000587947 */ /* 0x000fea0003800000 */
.L_x_3145:
        /* <DEDUP_REMOVED lines=16> */
.L_x_3173:
[----:B------:R-:W-:Y:S01]  /*da30*/  CS2R R2, SRZ ;  /* 0x0000000000027805 */ /* 0x000fe2000001ff00 */
[----:B------:R-:W-:Y:S06]  /*da40*/  BRA `(.L_x_3146) ;  /* 0x0000000000107947 */ /* 0x000fec0003800000 */
.L_x_3170:
[----:B------:R1:W5:Y:S01]  /*da50*/  LDG.E.64 R2, desc[UR36][R4.64] ;  /* 0x0000002404027981 */ /* 0x000362000c1e1b00 */
[----:B------:R-:W-:Y:S05]  /*da60*/  BRA `(.L_x_3146) ;  /* 0x0000000000087947 */ /* 0x000fea0003800000 */
.L_x_3169:
[----:B------:R1:W5:Y:S01]  /*da70*/  LDG.E R2, desc[UR36][R4.64] ;  /* 0x0000002404027981 */ /* 0x000362000c1e1900 */
[----:B------:R-:W-:-:S07]  /*da80*/  IMAD.MOV.U32 R3, RZ, RZ, RZ ;  /* 0x000000ffff037224 */ /* 0x000fce00078e00ff */
.L_x_3146:
        /* <DEDUP_REMOVED lines=31> */
.L_x_3176:
[----:B------:R-:W-:Y:S01]  /*dc80*/  MOV R24, R2 ;  /* 0x0000000200187202 */ /* 0x000fe20000000f00 */
[----:B------:R-:W-:Y:S01]  /*dc90*/  IMAD.MOV.U32 R25, RZ, RZ, R9 ;  /* 0x000000ffff197224 */ /* 0x000fe200078e0009 */
[----:B------:R-:W-:-:S04]  /*dca0*/  IADD3 R26, P0, PT, R2, R22, RZ ;  /* 0x00000016021a7210 */ /* 0x000fc80007f1e0ff */
[----:B------:R0:W2:Y:S01]  /*dcb0*/  LDG.E R36, desc[UR36][R24.64] ;  /* 0x0000002418247981 */ /* 0x0000a2000c1e1900 */
[----:B------:R-:W-:Y:S02]  /*dcc0*/  IADD3.X R27, PT, PT, R9, R8, RZ, P0, !PT ;  /* 0x00000008091b7210 */ /* 0x000fe400007fe4ff */
[----:B------:R-:W-:-:S03]  /*dcd0*/  IADD3 R30, P0, PT, R26, R22, RZ ;  /* 0x000000161a1e7210 */ /* 0x000fc60007f1e0ff */
[----:B------:R1:W3:Y:S02]  /*dce0*/  LDG.E R43, desc[UR36][R26.64] ;  /* 0x000000241a2b7981 */ /* 0x0002e4000c1e1900 */
[----:B------:R-:W-:Y:S01]  /*dcf0*/  IMAD.X R31, R27, 0x1, R8, P0 ;  /* 0x000000011b1f7824 */ /* 0x000fe200000e0608 */
[----:B------:R-:W-:-:S04]  /*dd00*/  IADD3 R32, P0, PT, R30, R22, RZ ;  /* 0x000000161e207210 */ /* 0x000fc80007f1e0ff */
[----:B------:R-:W4:Y:S01]  /*dd10*/  LDG.E R10, desc[UR36][R30.64] ;  /* 0x000000241e0a7981 */ /* 0x000f22000c1e1900 */
[----:B------:R-:W-:Y:S02]  /*dd20*/  IADD3.X R33, PT, PT, R31, R8, RZ, P0, !PT ;  /* 0x000000081f217210 */ /* 0x000fe400007fe4ff */
[----:B------:R-:W-:-:S03]  /*dd30*/  IADD3 R28, P0, PT, R32, R22, RZ ;  /* 0x00000016201c7210 */ /* 0x000fc60007f1e0ff */
[----:B------:R-:W5:Y:S02]  /*dd40*/  LDG.E R11, desc[UR36][R32.64] ;  /* 0x00000024200b7981 */ /* 0x000f64000c1e1900 */
[----:B------:R-:W-:Y:S01]  /*dd50*/  IMAD.X R29, R33, 0x1, R8, P0 ;  /* 0x00000001211d7824 */ /* 0x000fe200000e0608 */
[----:B0-----:R-:W-:-:S04]  /*dd60*/  IADD3 R24, P0, PT, R28, R22, RZ ;  /* 0x000000161c187210 */ /* 0x001fc80007f1e0ff */
[----:B------:R-:W5:Y:S01]  /*dd70*/  LDG.E R41, desc[UR36][R28.64] ;  /* 0x000000241c297981 */ /* 0x000f62000c1e1900 */
[----:B------:R-:W-:Y:S02]  /*dd80*/  IADD3.X R25, PT, PT, R29, R8, RZ, P0, !PT ;  /* 0x000000081d197210 */ /* 0x000fe400007fe4ff */
[----:B-1----:R-:W-:-:S03]  /*dd90*/  IADD3 R26, P0, PT, R24, R22, RZ ;  /* 0x00000016181a7210 */ /* 0x002fc60007f1e0ff */
[----:B------:R0:W5:Y:S02]  /*dda0*/  LDG.E R39, desc[UR36][R24.64] ;  /* 0x0000002418277981 */ /* 0x000164000c1e1900 */
[----:B------:R-:W-:Y:S01]  /*ddb0*/  IMAD.X R27, R25, 0x1, R8, P0 ;  /* 0x00000001191b7824 */ /* 0x000fe200000e0608 */
[----:B------:R-:W-:-:S04]  /*ddc0*/  IADD3 R44, P0, PT, R26, R22, RZ ;  /* 0x000000161a2c7210 */ /* 0x000fc80007f1e0ff */
[----:B------:R1:W5:Y:S01]  /*ddd0*/  LDG.E R37, desc[UR36][R26.64] ;  /* 0x000000241a257981 */ /* 0x000362000c1e1900 */
[----:B------:R-:W-:-:S05]  /*dde0*/  IADD3.X R45, PT, PT, R27, R8, RZ, P0, !PT ;  /* 0x000000081b2d7210 */ /* 0x000fca00007fe4ff */
[----:B------:R3:W5:Y:S01]  /*ddf0*/  LDG.E R13, desc[UR36][R44.64] ;  /* 0x000000242c0d7981 */ /* 0x000762000c1e1900 */
[----:B0-----:R-:W0:Y:S01]  /*de00*/  LDC.64 R24, c[0x0][R0+0x348] ;  /* 0x0000d20000187b82 */ /* 0x001e220000000a00 */
[----:B------:R-:W-:Y:S02]  /*de10*/  IADD3 R6, P0, PT, R6, -0x8, RZ ;  /* 0xfffffff806067810 */ /* 0x000fe40007f1e0ff */
[----:B------:R-:W-:Y:S02]  /*de20*/  LEA R2, P1, R20, R2, 0x5 ;  /* 0x0000000214027211 */ /* 0x000fe400078228ff */
[----:B------:R-:W-:Y:S02]  /*de30*/  IADD3.X R4, PT, PT, R4, -0x1, RZ, P0, !PT ;  /* 0xffffffff04047810 */ /* 0x000fe400007fe4ff */
[----:B------:R-:W-:Y:S01]  /*de40*/  ISETP.NE.U32.AND P0, PT, R6, RZ, PT ;  /* 0x000000ff0600720c */ /* 0x000fe20003f05070 */
[----:B------:R-:W3:Y:S01]  /*de50*/  LDC.64 R32, c[0x0][R0+0x350] ;  /* 0x0000d40000207b82 */ /* 0x000ee20000000a00 */
[----:B------:R-:W-:-:S02]  /*de60*/  IADD3.X R9, PT, PT, R9, R7, RZ, P1, !PT ;  /* 0x0000000709097210 */ /* 0x000fc40000ffe4ff */
[----:B------:R-:W-:-:S05]  /*de70*/  ISETP.NE.AND.EX P0, PT, R4, RZ, PT, P0 ;  /* 0x000000ff0400720c */ /* 0x000fca0003f05300 */
[----:B------:R-:W4:Y:S08]  /*de80*/  LDC.64 R30, c[0x0][R0+0x358] ;  /* 0x0000d600001e7b82 */ /* 0x000f300000000a00 */
[----:B------:R-:W5:Y:S08]  /*de90*/  LDC.64 R28, c[0x0][R0+0x360] ;  /* 0x0000d800001c7b82 */ /* 0x000f700000000a00 */
[----:B-1----:R-:W1:Y:S01]  /*dea0*/  LDC.64 R26, c[0x0][R0+0x368] ;  /* 0x0000da00001a7b82 */ /* 0x002e620000000a00 */
[----:B--2---:R-:W-:Y:S01]  /*deb0*/  SHF.R.S32.HI R38, RZ, 0x1f, R36 ;  /* 0x0000001fff267819 */ /* 0x004fe20000011424 */
[----:B0-----:R-:W-:-:S02]  /*dec0*/  IMAD R25, R25, R36, RZ ;  /* 0x0000002419197224 */ /* 0x001fc400078e02ff */
[----:B------:R-:W-:Y:S01]  /*ded0*/  IMAD.WIDE.U32 R34, R24, R36, R34 ;  /* 0x0000002418227225 */ /* 0x000fe200078e0022 */
[----:B---3--:R-:W-:-:S03]  /*dee0*/  SHF.R.S32.HI R45, RZ, 0x1f, R43 ;  /* 0x0000001fff2d7819 */ /* 0x008fc6000001142b */
[----:B------:R-:W-:Y:S02]  /*def0*/  IMAD R38, R24, R38, R25 ;  /* 0x0000002618267224 */ /* 0x000fe400078e0219 */
[----:B------:R0:W2:Y:S01]  /*df00*/  LDC.64 R24, c[0x0][R0+0x370] ;  /* 0x0000dc0000187b82 */ /* 0x0000a20000000a00 */
[----:B------:R-:W-:Y:S02]  /*df10*/  IMAD R33, R33, R43, RZ ;  /* 0x0000002b21217224 */ /* 0x000fe400078e02ff */
[----:B------:R-:W-:Y:S02]  /*df20*/  IMAD.IADD R35, R35, 0x1, R38 ;  /* 0x0000000123237824 */ /* 0x000fe400078e0226 */
[C---:B------:R-:W-:Y:S02]  /*df30*/  IMAD R45, R32.reuse, R45, R33 ;  /* 0x0000002d202d7224 */ /* 0x040fe400078e0221 */
[----:B------:R-:W-:Y:S01]  /*df40*/  IMAD.WIDE.U32 R34, R32, R43, R34 ;  /* 0x0000002b20227225 */ /* 0x000fe200078e0022 */
[----:B----4-:R-:W-:Y:S01]  /*df50*/  SHF.R.S32.HI R43, RZ, 0x1f, R10 ;  /* 0x0000001fff2b7819 */ /* 0x010fe2000001140a */
[----:B------:R0:W3:Y:S02]  /*df60*/  LDC.64 R32, c[0x0][R0+0x378] ;  /* 0x0000de0000207b82 */ /* 0x0000e40000000a00 */
[----:B------:R-:W-:Y:S01]  /*df70*/  IMAD R31, R31, R10, RZ ;  /* 0x0000000a1f1f7224 */ /* 0x000fe200078e02ff */
[----:B------:R-:W-:-:S03]  /*df80*/  IADD3 R35, PT, PT, R35, R45, RZ ;  /* 0x0000002d23237210 */ /* 0x000fc60007ffe0ff */
[C---:B------:R-:W-:Y:S02]  /*df90*/  IMAD R43, R30.reuse, R43, R31 ;  /* 0x0000002b1e2b7224 */ /* 0x040fe400078e021f */
[----:B------:R-:W-:Y:S02]  /*dfa0*/  IMAD.WIDE.U32 R30, R30, R10, R34 ;  /* 0x0000000a1e1e7225 */ /* 0x000fe400078e0022 */
[----:B------:R0:W4:Y:S02]  /*dfb0*/  LDC.64 R34, c[0x0][R0+0x380] ;  /* 0x0000e00000227b82 */ /* 0x0001240000000a00 */
[----:B------:R-:W-:Y:S01]  /*dfc0*/  IMAD.IADD R31, R31, 0x1, R43 ;  /* 0x000000011f1f7824 */ /* 0x000fe200078e022b */
[----:B-----5:R-:W-:Y:S01]  /*dfd0*/  SHF.R.S32.HI R43, RZ, 0x1f, R11 ;  /* 0x0000001fff2b7819 */ /* 0x020fe2000001140b */
[----:B------:R-:W-:Y:S01]  /*dfe0*/  IMAD R10, R29, R11, RZ ;  /* 0x0000000b1d0a7224 */ /* 0x000fe200078e02ff */
[----:B------:R-:W-:Y:S01]  /*dff0*/  SHF.R.S32.HI R29, RZ, 0x1f, R41 ;  /* 0x0000001fff1d7819 */ /* 0x000fe20000011429 */
[----:B-1----:R-:W-:-:S02]  /*e000*/  IMAD R27, R27, R41, RZ ;  /* 0x000000291b1b7224 */ /* 0x002fc400078e02ff */
[C---:B------:R-:W-:Y:S02]  /*e010*/  IMAD R43, R28.reuse, R43, R10 ;  /* 0x0000002b1c2b7224 */ /* 0x040fe400078e020a */
[----:B------:R-:W-:-:S04]  /*e020*/  IMAD.WIDE.U32 R10, R28, R11, R30 ;  /* 0x0000000b1c0a7225 */ /* 0x000fc800078e001e */
[----:B------:R-:W-:Y:S01]  /*e030*/  IMAD R27, R26, R29, R27 ;  /* 0x0000001d1a1b7224 */ /* 0x000fe200078e021b */
[----:B------:R-:W-:Y:S01]  /*e040*/  IADD3 R11, PT, PT, R11, R43, RZ ;  /* 0x0000002b0b0b7210 */ /* 0x000fe20007ffe0ff */
[----:B0-----:R-:W-:Y:S02]  /*e050*/  VIADD R0, R0, 0x40 ;  /* 0x0000004000007836 */ /* 0x001fe40000000000 */
[----:B------:R-:W-:-:S04]  /*e060*/  IMAD.WIDE.U32 R10, R26, R41, R10 ;  /* 0x000000291a0a7225 */ /* 0x000fc800078e000a */
[----:B------:R-:W-:Y:S01]  /*e070*/  IMAD.IADD R11, R11, 0x1, R27 ;  /* 0x000000010b0b7824 */ /* 0x000fe200078e021b */
[----:B------:R-:W-:Y:S01]  /*e080*/  SHF.R.S32.HI R27, RZ, 0x1f, R39 ;  /* 0x0000001fff1b7819 */ /* 0x000fe20000011427 */
[-C--:B--2---:R-:W-:Y:S02]  /*e090*/  IMAD R25, R25, R39.reuse, RZ ;  /* 0x0000002719197224 */ /* 0x084fe400078e02ff */
[----:B------:R-:W-:-:S04]  /*e0a0*/  IMAD.WIDE.U32 R10, R24, R39, R10 ;  /* 0x00000027180a7225 */ /* 0x000fc800078e000a */
[----:B------:R-:W-:Y:S02]  /*e0b0*/  IMAD R25, R24, R27, R25 ;  /* 0x0000001b18197224 */ /* 0x000fe400078e0219 */
[----:B---3--:R-:W-:-:S03]  /*e0c0*/  IMAD R24, R33, R37, RZ ;  /* 0x0000002521187224 */ /* 0x008fc600078e02ff */
[----:B------:R-:W-:Y:S02]  /*e0d0*/  IADD3 R11, PT, PT, R11, R25, RZ ;  /* 0x000000190b0b7210 */ /* 0x000fe40007ffe0ff */
[----:B------:R-:W-:Y:S01]  /*e0e0*/  SHF.R.S32.HI R25, RZ, 0x1f, R37 ;  /* 0x0000001fff197819 */ /* 0x000fe20000011425 */
[----:B------:R-:W-:-:S04]  /*e0f0*/  IMAD.WIDE.U32 R10, R32, R37, R10 ;  /* 0x00000025200a7225 */ /* 0x000fc800078e000a */
[----:B------:R-:W-:Y:S02]  /*e100*/  IMAD R25, R32, R25, R24 ;  /* 0x0000001920197224 */ /* 0x000fe400078e0218 */
[----:B----4-:R-:W-:Y:S02]  /*e110*/  IMAD R24, R35, R13, RZ ;  /* 0x0000000d23187224 */ /* 0x010fe400078e02ff */
[----:B------:R-:W-:Y:S01]  /*e120*/  IMAD.IADD R11, R11, 0x1, R25 ;  /* 0x000000010b0b7824 */ /* 0x000fe200078e0219 */
[----:B------:R-:W-:-:S05]  /*e130*/  SHF.R.S32.HI R25, RZ, 0x1f, R13 ;  /* 0x0000001fff197819 */ /* 0x000fca000001140d */
[C---:B------:R-:W-:Y:S02]  /*e140*/  IMAD R25, R34.reuse, R25, R24 ;  /* 0x0000001922197224 */ /* 0x040fe400078e0218 */
[----:B------:R-:W-:-:S05]  /*e150*/  IMAD.WIDE.U32 R34, R34, R13, R10 ;  /* 0x0000000d22227225 */ /* 0x000fca00078e000a */
[----:B------:R-:W-:Y:S01]  /*e160*/  IADD3 R35, PT, PT, R35, R25, RZ ;  /* 0x0000001923237210 */ /* 0x000fe20007ffe0ff */
[----:B------:R-:W-:Y:S06]  /*e170*/  @P0 BRA `(.L_x_3176) ;  /* 0xfffffff800c00947 */ /* 0x000fec000383ffff */
[----:B------:R-:W-:Y:S05]  /*e180*/  BSYNC.RECONVERGENT B0 ;  /* 0x0000000000007941 */ /* 0x000fea0003800200 */
.L_x_3175:
        /* <DEDUP_REMOVED lines=12> */
[----:B------:R-:W-:-:S04]  /*e250*/  IMAD.WIDE.U32 R6, R3, R20, R18 ;  /* 0x0000001403067225 */ /* 0x000fc800078e0012 */
[----:B------:R-:W-:Y:S01]  /*e260*/  IMAD.SHL.U32 R29, R20, 0x4, RZ ;  /* 0x00000004141d7824 */ /* 0x000fe200078e00ff */
[----:B------:R-:W-:Y:S02]  /*e270*/  IADD3 R7, PT, PT, R7, R9, RZ ;  /* 0x0000000907077210 */ /* 0x000fe40007ffe0ff */
        /* <DEDUP_REMOVED lines=26> */
[----:B------:R-:W-:Y:S02]  /*e420*/  IADD3 R25, PT, PT, R25, R33, RZ ;  /* 0x0000002119197210 */ /* 0x000fe40007ffe0ff */
[C---:B------:R-:W-:Y:S02]  /*e430*/  IMAD R27, R8.reuse, R27, R4 ;  /* 0x0000001b081b7224 */ /* 0x040fe400078e0204 */
[----:B----4-:R-:W-:Y:S02]  /*e440*/  IMAD R4, R7, R13, RZ ;  /* 0x0000000d07047224 */ /* 0x010fe400078e02ff */
[----:B------:R-:W-:Y:S01]  /*e450*/  IMAD.WIDE.U32 R8, R8, R23, R24 ;  /* 0x0000001708087225 */ /* 0x000fe200078e0018 */
[----:B------:R-:W-:-:S03]  /*e460*/  SHF.R.S32.HI R23, RZ, 0x1f, R13 ;  /* 0x0000001fff177819 */ /* 0x000fc6000001140d */
[----:B------:R-:W-:Y:S02]  /*e470*/  IMAD.IADD R9, R9, 0x1, R27 ;  /* 0x0000000109097824 */ /* 0x000fe400078e021b */
[C---:B------:R-:W-:Y:S02]  /*e480*/  IMAD R23, R6.reuse, R23, R4 ;  /* 0x0000001706177224 */ /* 0x040fe400078e0204 */
[----:B------:R-:W-:Y:S01]  /*e490*/  IMAD.WIDE.U32 R6, R6, R13, R8 ;  /* 0x0000000d06067225 */ /* 0x000fe200078e0008 */
[----:B-----5:R-:W-:-:S04]  /*e4a0*/  SHF.R.S32.HI R9, RZ, 0x1f, R0 ;  /* 0x0000001fff097819 */ /* 0x020fc80000011400 */
[----:B------:R-:W-:Y:S01]  /*e4b0*/  IADD3 R7, PT, PT, R7, R23, RZ ;  /* 0x0000001707077210 */ /* 0x000fe20007ffe0ff */
[-C--:B-1----:R-:W-:Y:S02]  /*e4c0*/  IMAD R2, R11, R0.reuse, RZ ;  /* 0x000000000b027224 */ /* 0x082fe400078e02ff */
[----:B------:R-:W-:-:S04]  /*e4d0*/  IMAD.WIDE.U32 R34, R10, R0, R6 ;  /* 0x000000000a227225 */ /* 0x000fc800078e0006 */
[----:B------:R-:W-:-:S05]  /*e4e0*/  IMAD R9, R10, R9, R2 ;  /* 0x000000090a097224 */ /* 0x000fca00078e0202 */
[----:B------:R-:W-:-:S07]  /*e4f0*/  IADD3 R35, PT, PT, R35, R9, RZ ;  /* 0x0000000923237210 */ /* 0x000fce0007ffe0ff */
.L_x_3177:
        /* <DEDUP_REMOVED lines=22> */
[----:B------:R-:W0:Y:S02]  /*e660*/  LDC.64 R8, c[0x0][R2+0x5a8] ;  /* 0x00016a0002087b82 */ /* 0x000e240000000a00 */
[----:B------:R-:W-:-:S06]  /*e670*/  IADD3.X R5, PT, PT, RZ, R5, RZ, P1, !PT ;  /* 0x00000005ff057210 */ /* 0x000fcc0000ffe4ff */
        /* <DEDUP_REMOVED lines=11> */
.L_x_3178:
        /* <DEDUP_REMOVED lines=18> */
.L_x_3174:
        /* <DEDUP_REMOVED lines=13> */
.L_x_3182:
[----:B------:R-:W-:Y:S01]  /*e920*/  STG.E.U8 desc[UR36][R16.64], R34 ;  /* 0x0000002210007986 */ /* 0x000fe2000c101124 */
[----:B------:R-:W-:Y:S05]  /*e930*/  EXIT ;  /* 0x000000000000794d */ /* 0x000fea0003800000 */
.L_x_3181:
        /* <DEDUP_REMOVED lines=8> */
.L_x_3185:
[----:B------:R-:W-:Y:S01]  /*e9c0*/  STG.E desc[UR36][R16.64], R34 ;  /* 0x0000002210007986 */ /* 0x000fe2000c101924 */
[----:B------:R-:W-:Y:S05]  /*e9d0*/  EXIT ;  /* 0x000000000000794d */ /* 0x000fea0003800000 */
.L_x_3184:
[----:B------:R-:W-:Y:S01]  /*e9e0*/  STG.E.U16 desc[UR36][R16.64], R34 ;  /* 0x0000002210007986 */ /* 0x000fe2000c101524 */
[----:B------:R-:W-:Y:S05]  /*e9f0*/  EXIT ;  /* 0x000000000000794d */ /* 0x000fea0003800000 */
.L_x_3180:
        /* <DEDUP_REMOVED lines=9> */
.L_x_3187:
[----:B------:R-:W1:Y:S02]  /*ea90*/  I2F.S64 R0, R34 ;  /* 0x0000002200007312 */ /* 0x000e640000301400 */
[----:B-1----:R-:W-:-:S05]  /*eaa0*/  F2FP.F16.F32.PACK_AB R0, RZ, R0 ;  /* 0x00000000ff00723e */ /* 0x002fca00000000ff */
[----:B------:R-:W-:Y:S01]  /*eab0*/  STG.E.U16 desc[UR36][R16.64], R0 ;  /* 0x0000000010007986 */ /* 0x000fe2000c101524 */
[----:B------:R-:W-:Y:S05]  /*eac0*/  EXIT ;  /* 0x000000000000794d */ /* 0x000fea0003800000 */
.L_x_3186:
        /* <DEDUP_REMOVED lines=10> */
.L_x_3189:
[----:B------:R-:W1:Y:S02]  /*eb70*/  I2F.S64 R34, R34 ;  /* 0x0000002200227312 */ /* 0x000e640000301400 */
[----:B-1----:R-:W-:-:S04]  /*eb80*/  F2FP.F16.F32.PACK_AB R3, RZ, R34 ;  /* 0x00000022ff03723e */ /* 0x002fc800000000ff */
[----:B------:R-:W-:-:S05]  /*eb90*/  PRMT R3, R3, 0x5410, RZ ;  /* 0x0000541003037816 */ /* 0x000fca00000000ff */
[----:B------:R-:W-:Y:S01]  /*eba0*/  STG.E desc[UR36][R16.64], R3 ;  /* 0x0000000310007986 */ /* 0x000fe2000c101924 */
[----:B------:R-:W-:Y:S05]  /*ebb0*/  EXIT ;  /* 0x000000000000794d */ /* 0x000fea0003800000 */
.L_x_3188:
[----:B------:R-:W1:Y:S02]  /*ebc0*/  I2F.F64.S64 R2, R34 ;  /* 0x0000002200027312 */ /* 0x000e640000301c00 */
[----:B-1----:R-:W-:Y:S01]  /*ebd0*/  STG.E.64 desc[UR36][R16.64], R2 ;  /* 0x0000000210007986 */ /* 0x002fe2000c101b24 */
[----:B------:R-:W-:Y:S05]  /*ebe0*/  EXIT ;  /* 0x000000000000794d */ /* 0x000fea0003800000 */
.L_x_3179:
        /* <DEDUP_REMOVED lines=12> */
.L_x_3193:
        /* <DEDUP_REMOVED lines=17> */
.L_x_3196:
[----:B------:R-:W-:-:S04]  /*edc0*/  SHF.R.U32.HI R3, RZ, 0x18, R3 ;  /* 0x00000018ff037819 */ /* 0x000fc80000011603 */
[----:B------:R-:W-:-:S04]  /*edd0*/  LOP3.LUT R0, R0, 0x80, R3, 0xf8, !PT ;  /* 0x0000008000007812 */ /* 0x000fc800078ef803 */
[----:B------:R-:W-:-:S07]  /*ede0*/  PRMT R8, R0, 0x7610, R8 ;  /* 0x0000761000087816 */ /* 0x000fce0000000008 */
.L_x_3195:
[----:B------:R-:W-:Y:S05]  /*edf0*/  BSYNC.RECONVERGENT B0 ;  /* 0x0000000000007941 */ /* 0x000fea0003800200 */
.L_x_3194:
[----:B------:R-:W-:Y:S01]  /*ee00*/  STG.E.U8 desc[UR36][R16.64], R8 ;  /* 0x0000000810007986 */ /* 0x000fe2000c101124 */
[----:B------:R-:W-:Y:S05]  /*ee10*/  EXIT ;  /* 0x000000000000794d */ /* 0x000fea0003800000 */
.L_x_3192:
        /* <DEDUP_REMOVED lines=17> */
.L_x_3199:
[----:B------:R-:W-:-:S04]  /*ef30*/  SHF.R.U32.HI R3, RZ, 0x18, R3 ;  /* 0x00000018ff037819 */ /* 0x000fc80000011603 */
[----:B------:R-:W-:-:S04]  /*ef40*/  LOP3.LUT R0, R0, 0x80, R3, 0xf8, !PT ;  /* 0x0000008000007812 */ /* 0x000fc800078ef803 */
[----:B------:R-:W-:-:S07]  /*ef50*/  PRMT R8, R0, 0x7610, R8 ;  /* 0x0000761000087816 */ /* 0x000fce0000000008 */
.L_x_3198:
[----:B------:R-:W-:Y:S05]  /*ef60*/  BSYNC.RECONVERGENT B0 ;  /* 0x0000000000007941 */ /* 0x000fea0003800200 */
.L_x_3197:
[----:B------:R-:W-:Y:S01]  /*ef70*/  STG.E.U8 desc[UR36][R16.64], R8 ;  /* 0x0000000810007986 */ /* 0x000fe2000c101124 */
[----:B------:R-:W-:Y:S05]  /*ef80*/  EXIT ;  /* 0x000000000000794d */ /* 0x000fea0003800000 */
.L_x_3191:
        /* <DEDUP_REMOVED lines=22> */
.L_x_3201:
[----:B------:R-:W-:Y:S01]  /*f0f0*/  STG.E.64 desc[UR36][R16.64], R34 ;  /* 0x0000002210007986 */ /* 0x000fe2000c101b24 */
[----:B------:R-:W-:Y:S05]  /*f100*/  EXIT ;  /* 0x000000000000794d */ /* 0x000fea0003800000 */
.L_x_3200:
[----:B------:R-:W-:Y:S01]  /*f110*/  STG.E desc[UR36][R16.64], R34 ;  /* 0x0000002210007986 */ /* 0x000fe2000c101924 */
[----:B------:R-:W-:Y:S05]  /*f120*/  EXIT ;  /* 0x000000000000794d */ /* 0x000fea0003800000 */
.L_x_3190:
        /* <DEDUP_REMOVED lines=11> */
.L_x_3203:
[----:B------:R-:W1:Y:S01]  /*f1e0*/  I2F.F64.S64 R4, R34 ;  /* 0x0000002200047312 */ /* 0x000e620000301c00 */
[----:B------:R-:W-:-:S05]  /*f1f0*/  CS2R R6, SRZ ;  /* 0x0000000000067805 */ /* 0x000fca000001ff00 */
[----:B-1----:R-:W-:Y:S01]  /*f200*/  STG.E.128 desc[UR36][R16.64], R4 ;  /* 0x0000000410007986 */ /* 0x002fe2000c101d24 */
[----:B------:R-:W-:Y:S05]  /*f210*/  EXIT ;  /* 0x000000000000794d */ /* 0x000fea0003800000 */
.L_x_3202:
[----:B------:R-:W-:-:S09]  /*f220*/  UISETP.NE.AND UP0, UPT, UR4, 0xf, UPT ;  /* 0x0000000f0400788c */ /* 0x000fd2000bf05270 */
[----:B------:R-:W-:Y:S05]  /*f230*/  BRA.U !UP0, `(.L_x_3204) ;  /* 0x0000000108e87547 */ /* 0x000fea000b800000 */
[----:B------:R-:W-:-:S09]  /*f240*/  UISETP.NE.AND UP0, UPT, UR4, 0x17, UPT ;  /* 0x000000170400788c */ /* 0x000fd2000bf05270 */
[----:B------:R-:W-:Y:S05]  /*f250*/  BRA.U !UP0, `(.L_x_3205) ;  /* 0x0000000108907547 */ /* 0x000fea000b800000 */
[----:B------:R-:W-:-:S09]  /*f260*/  UISETP.NE.AND UP0, UPT, UR4, 0x18, UPT ;  /* 0x000000180400788c */ /* 0x000fd2000bf05270 */
[----:B------:R-:W-:Y:S05]  /*f270*/  BRA.U !UP0, `(.L_x_3206) ;  /* 0x0000000108447547 */ /* 0x000fea000b800000 */
.L_x_3183:
        /* <DEDUP_REMOVED lines=16> */
.L_x_3207:
[----:B------:R-:W-:Y:S05]  /*f380*/  EXIT ;  /* 0x000000000000794d */ /* 0x000fea0003800000 */
.L_x_3206:
        /* <DEDUP_REMOVED lines=13> */
.L_x_3209:
[----:B------:R-:W-:Y:S05]  /*f460*/  BSYNC.RECONVERGENT B0 ;  /* 0x0000000000007941 */ /* 0x000fea0003800200 */
.L_x_3208:
[----:B------:R-:W-:-:S05]  /*f470*/  LOP3.LUT R3, R0, 0x80, R3, 0xf8, !PT ;  /* 0x0000008000037812 */ /* 0x000fca00078ef803 */
[----:B------:R-:W-:Y:S01]  /*f480*/  STG.E.U8 desc[UR36][R16.64], R3 ;  /* 0x0000000310007986 */ /* 0x000fe2000c101124 */
[----:B------:R-:W-:Y:S05]  /*f490*/  EXIT ;  /* 0x000000000000794d */ /* 0x000fea0003800000 */
.L_x_3205:
        /* <DEDUP_REMOVED lines=12> */
.L_x_3211:
[----:B------:R-:W-:Y:S01]  /*f560*/  HFMA2 R0, -RZ, RZ, 0, 7.569789886474609375e-06 ;  /* 0x0000007fff007431 */ /* 0x000fe200000001ff */
[----:B------:R-:W-:-:S04]  /*f570*/  ISETP.GT.U32.AND P0, PT, R2, 0x7f800000, PT ;  /* 0x7f8000000200780c */ /* 0x000fc80003f04070 */
[----:B------:R-:W-:-:S09]  /*f580*/  SEL R0, R0, 0x7c, P0 ;  /* 0x0000007c00007807 */ /* 0x000fd20000000000 */
.L_x_3212:
[----:B------:R-:W-:Y:S05]  /*f590*/  BSYNC.RECONVERGENT B0 ;  /* 0x0000000000007941 */ /* 0x000fea0003800200 */
.L_x_3210:
[----:B------:R-:W-:-:S04]  /*f5a0*/  SHF.R.U32.HI R3, RZ, 0x18, R3 ;  /* 0x00000018ff037819 */ /* 0x000fc80000011603 */
[----:B------:R-:W-:-:S05]  /*f5b0*/  LOP3.LUT R3, R0, 0x80, R3, 0xf8, !PT ;  /* 0x0000008000037812 */ /* 0x000fca00078ef803 */
[----:B------:R-:W-:Y:S01]  /*f5c0*/  STG.E.U8 desc[UR36][R16.64], R3 ;  /* 0x0000000310007986 */ /* 0x000fe2000c101124 */
[----:B------:R-:W-:Y:S05]  /*f5d0*/  EXIT ;  /* 0x000000000000794d */ /* 0x000fea0003800000 */
.L_x_3204:
[----:B------:R-:W1:Y:S02]  /*f5e0*/  I2F.S64 R0, R34 ;  /* 0x0000002200007312 */ /* 0x000e640000301400 */
[----:B-1----:R-:W-:-:S05]  /*f5f0*/  F2FP.BF16.F32.PACK_AB R0, RZ, R0 ;  /* 0x00000000ff00723e */ /* 0x002fca00000010ff */
[----:B------:R-:W-:Y:S01]  /*f600*/  STG.E.U16 desc[UR36][R16.64], R0 ;  /* 0x0000000010007986 */ /* 0x000fe2000c101524 */
[----:B------:R-:W-:Y:S05]  /*f610*/  EXIT ;  /* 0x000000000000794d */ /* 0x000fea0003800000 */
.L_x_3213:
        /* <DEDUP_REMOVED lines=14> */
.L_x_3901:


//--------------------- .text._ZN2at6native27unrolled_elementwise_kernelIZZNS0_61_GLOBAL__N__ae8afa13_23_FlattenIndicesKernel_cu_7dd49032_311621_flatten_indices_implINS2_18CUDAKernelLauncherEiLl8EEENS_6TensorERKS5_N3c108ArrayRefIlEEENKUlvE0_clEvEUllE_St5arrayIPcLm2EELi4E23TrivialOffsetCalculatorILi1EjESH_NS0_6memory12LoadWithCastILi1EEENSI_13StoreWithCastILi1EEEEEviT_T0_T2_T3_T4_T5_ --------------------------
	.section	.text._ZN2at6native27unrolled_elementwise_kernelIZZNS0_61_GLOBAL__N__ae8afa13_23_FlattenIndicesKernel_cu_7dd49032_311621_flatten_indices_implINS2_18CUDAKernelLauncherEiLl8EEENS_6TensorERKS5_N3c108ArrayRefIlEEENKUlvE0_clEvEUllE_St5arrayIPcLm2EELi4E23TrivialOffsetCalculatorILi1EjESH_NS0_6memory12LoadWithCastILi1EEENSI_13StoreWithCastILi1EEEEEviT_T0_T2_T3_T4_T5_,"ax",@progbits
	.align	128
        .global         _ZN2at6native27unrolled_elementwise_kernelIZZNS0_61_GLOBAL__N__ae8afa13_23_FlattenIndicesKernel_cu_7dd49032_311621_flatten_indices_implINS2_18CUDAKernelLauncherEiLl8EEENS_6TensorERKS5_N3c108ArrayRefIlEEENKUlvE0_clEvEUllE_St5arrayIPcLm2EELi4E23TrivialOffsetCalculatorILi1EjESH_NS0_6memory12LoadWithCastILi1EEENSI_13StoreWithCastILi1EEEEEviT_T0_T2_T3_T4_T5_
        .type           _ZN2at6native27unrolled_elementwise_kernelIZZNS0_61_GLOBAL__N__ae8afa13_23_FlattenIndicesKernel_cu_7dd49032_311621_flatten_indices_implINS2_18CUDAKernelLauncherEiLl8EEENS_6TensorERKS5_N3c108ArrayRefIlEEENKUlvE0_clEvEUllE_St5arrayIPcLm2EELi4E23TrivialOffsetCalculatorILi1EjESH_NS0_6memory12LoadWithCastILi1EEENSI_13StoreWithCastILi1EEEEEviT_T0_T2_T3_T4_T5_,@function
        .size           _ZN2at6native27unrolled_elementwise_kernelIZZNS0_61_GLOBAL__N__ae8afa13_23_FlattenIndicesKernel_cu_7dd49032_311621_flatten_indices_implINS2_18CUDAKernelLauncherEiLl8EEENS_6TensorERKS5_N3c108ArrayRefIlEEENKUlvE0_clEvEUllE_St5arrayIPcLm2EELi4E23TrivialOffsetCalculatorILi1EjESH_NS0_6memory12LoadWithCastILi1EEENSI_13StoreWithCastILi1EEEEEviT_T0_T2_T3_T4_T5_,(.L_x_3902 - _ZN2at6native27unrolled_elementwise_kernelIZZNS0_61_GLOBAL__N__ae8afa13_23_FlattenIndicesKernel_cu_7dd49032_311621_flatten_indices_implINS2_18CUDAKernelLauncherEiLl8EEENS_6TensorERKS5_N3c108ArrayRefIlEEENKUlvE0_clEvEUllE_St5arrayIPcLm2EELi4E23TrivialOffsetCalculatorILi1EjESH_NS0_6memory12LoadWithCastILi1EEENSI_13StoreWithCastILi1EEEEEviT_T0_T2_T3_T4_T5_)
        .other          _ZN2at6native27unrolled_elementwise_kernelIZZNS0_61_GLOBAL__N__ae8afa13_23_FlattenIndicesKernel_cu_7dd49032_311621_flatten_indices_implINS2_18CUDAKernelLauncherEiLl8EEENS_6TensorERKS5_N3c108ArrayRefIlEEENKUlvE0_clEvEUllE_St5arrayIPcLm2EELi4E23TrivialOffsetCalculatorILi1EjESH_NS0_6memory12LoadWithCastILi1EEENSI_13StoreWithCastILi1EEEEEviT_T0_T2_T3_T4_T5_,@"STO_CUDA_ENTRY STV_DEFAULT"
_ZN2at6native27unrolled_elementwise_kernelIZZNS0_61_GLOBAL__N__ae8afa13_23_FlattenIndicesKernel_cu_7dd49032_311621_flatten_indices_implINS2_18CUDAKernelLauncherEiLl8EEENS_6TensorERKS5_N3c108ArrayRefIlEEENKUlvE0_clEvEUllE_St5arrayIPcLm2EELi4E23TrivialOffsetCalculatorILi1EjESH_NS0_6memory12LoadWithCastILi1EEENSI_13StoreWithCastILi1EEEEEviT_T0_T2_T3_T4_T5_:
.text._ZN2at6native27unrolled_elementwise_kernelIZZNS0_61_GLOBAL__N__ae8afa13_23_FlattenIndicesKernel_cu_7dd49032_311621_flatten_indices_implINS2_18CUDAKernelLauncherEiLl8EEENS_6TensorERKS5_N3c108ArrayRefIlEEENKUlvE0_clEvEUllE_St5arrayIPcLm2EELi4E23TrivialOffsetCalculatorILi1EjESH_NS0_6memory12LoadWithCastILi1EEENSI_13StoreWithCastILi1EEEEEviT_T0_T2_T3_T4_T5_:
        /* <DEDUP_REMOVED lines=61> */
.L_x_3219:
[----:B------:R1:W5:Y:S01]  /*03d0*/  LDG.E.U8 R26, desc[UR36][R4.64] ;  /* 0x00000024041a7981 */ /* 0x000362000c1e1100 */
[----:B------:R-:W-:Y:S01]  /*03e0*/  IMAD.MOV.U32 R27, RZ, RZ, RZ ;  /* 0x000000ffff1b7224 */ /* 0x000fe200078e00ff */
[----:B------:R-:W-:Y:S06]  /*03f0*/  BRA `(.L_x_3221) ;  /* 0x0000000c00447947 */ /* 0x000fec0003800000 */
.L_x_3218:
        /* <DEDUP_REMOVED lines=8> */
.L_x_3223:
[----:B------:R-:W2:Y:S02]  /*0480*/  LDG.E R26, desc[UR36][R4.64] ;  /* 0x00000024041a7981 */ /* 0x000ea4000c1e1900 */
[----:B--2---:R-:W-:Y:S01]  /*0490*/  SHF.R.S32.HI R27, RZ, 0x1f, R26 ;  /* 0x0000001fff1b7819 */ /* 0x004fe2000001141a */
[----:B------:R-:W-:Y:S06]  /*04a0*/  BRA `(.L_x_3221) ;  /* 0x0000000c00187947 */ /* 0x000fec0003800000 */
.L_x_3222:
[----:B------:R-:W2:Y:S02]  /*04b0*/  LDG.E.S16 R26, desc[UR36][R4.64] ;  /* 0x00000024041a7981 */ /* 0x000ea4000c1e1700 */
[----:B--2---:R-:W-:Y:S01]  /*04c0*/  SHF.R.S32.HI R27, RZ, 0x1f, R26 ;  /* 0x0000001fff1b7819 */ /* 0x004fe2000001141a */
[----:B------:R-:W-:Y:S06]  /*04d0*/  BRA `(.L_x_3221) ;  /* 0x0000000c000c7947 */ /* 0x000fec0003800000 */
.L_x_3217:
        /* <DEDUP_REMOVED lines=9> */
.L_x_3225:
[----:B------:R-:W2:Y:S02]  /*0570*/  LDG.E.U16 R4, desc[UR36][R4.64] ;  /* 0x0000002404047981 */ /* 0x000ea4000c1e1500 */
[----:B--2---:R-:W-:-:S06]  /*0580*/  HADD2.F32 R26, -RZ, R4.H0_H0 ;  /* 0x20000004ff1a7230 */ /* 0x004fcc0000004100 */
[----:B------:R-:W0:Y:S01]  /*0590*/  F2I.S64.TRUNC R26, R26 ;  /* 0x0000001a001a7311 */ /* 0x000e22000020d900 */
[----:B------:R-:W-:Y:S05]  /*05a0*/  BRA `(.L_x_3221) ;  /* 0x0000000800d87947 */ /* 0x000fea0003800000 */
.L_x_3224:
        /* <DEDUP_REMOVED lines=9> */
.L_x_3227:
[----:B------:R-:W2:Y:S02]  /*0640*/  LDG.E.U16 R4, desc[UR36][R4.64] ;  /* 0x0000002404047981 */ /* 0x000ea4000c1e1500 */
[----:B--2---:R-:W-:-:S06]  /*0650*/  HADD2.F32 R26, -RZ, R4.H0_H0 ;  /* 0x20000004ff1a7230 */ /* 0x004fcc0000004100 */
[----:B------:R-:W4:Y:S01]  /*0660*/  F2I.S64.TRUNC R26, R26 ;  /* 0x0000001a001a7311 */ /* 0x000f22000020d900 */
[----:B------:R-:W-:Y:S05]  /*0670*/  BRA `(.L_x_3221) ;  /* 0x0000000800a47947 */ /* 0x000fea0003800000 */
.L_x_3226:
[----:B------:R-:W2:Y:S02]  /*0680*/  LDG.E.64 R4, desc[UR36][R4.64] ;  /* 0x0000002404047981 */ /* 0x000ea4000c1e1b00 */
[----:B--2---:R2:W3:Y:S01]  /*0690*/  F2I.S64.F64.TRUNC R26, R4 ;  /* 0x00000004001a7311 */ /* 0x0044e2000030d900 */
[----:B------:R-:W-:Y:S05]  /*06a0*/  BRA `(.L_x_3221) ;  /* 0x0000000800987947 */ /* 0x000fea0003800000 */
.L_x_3216:
        /* <DEDUP_REMOVED lines=13> */
.L_x_3230:
[----:B------:R-:W2:Y:S02]  /*0780*/  LDG.E.64 R4, desc[UR36][R4.64] ;  /* 0x0000002404047981 */ /* 0x000ea4000c1e1b00 */
[----:B--2---:R0:W1:Y:S01]  /*0790*/  F2I.S64.F64.TRUNC R26, R4 ;  /* 0x00000004001a7311 */ /* 0x004062000030d900 */
[----:B------:R-:W-:Y:S05]  /*07a0*/  BRA `(.L_x_3221) ;  /* 0x0000000800587947 */ /* 0x000fea0003800000 */
.L_x_3229:
        /* <DEDUP_REMOVED lines=26> */
.L_x_3232:
        /* <DEDUP_REMOVED lines=14> */
.L_x_3231:
[----:B------:R-:W2:Y:S02]  /*0a30*/  LDG.E.U16 R26, desc[UR36][R4.64] ;  /* 0x00000024041a7981 */ /* 0x000ea4000c1e1500 */
[----:B--2---:R-:W-:-:S06]  /*0a40*/  IMAD.U32 R26, R26, 0x10000, RZ ;  /* 0x000100001a1a7824 */ /* 0x004fcc00078e00ff */
[----:B------:R-:W0:Y:S01]  /*0a50*/  F2I.S64.TRUNC R26, R26 ;  /* 0x0000001a001a7311 */ /* 0x000e22000020d900 */
[----:B------:R-:W-:Y:S05]  /*0a60*/  BRA `(.L_x_3221) ;  /* 0x0000000400a87947 */ /* 0x000fea0003800000 */
.L_x_3228:
        /* <DEDUP_REMOVED lines=11> */
.L_x_3235:
        /* <DEDUP_REMOVED lines=21> */
.L_x_3239:
[----:B------:R-:W-:Y:S05]  /*0c70*/  BSYNC.RECONVERGENT B1 ;  /* 0x0000000000017941 */ /* 0x000fea0003800200 */
.L_x_3238:
[----:B------:R-:W-:Y:S01]  /*0c80*/  IMAD.SHL.U32 R0, R0, 0x100000, RZ ;  /* 0x0010000000007824 */ /* 0x000fe200078e00ff */
[----:B------:R-:W-:-:S04]  /*0c90*/  LEA R3, R3, 0x3b800000, 0x17 ;  /* 0x3b80000003037811 */ /* 0x000fc800078eb8ff */
[----:B------:R-:W-:-:S07]  /*0ca0*/  LOP3.LUT R26, R3, R0, R7, 0xfe, !PT ;  /* 0x00000000031a7212 */ /* 0x000fce00078efe07 */
.L_x_3237:
[----:B------:R-:W-:Y:S05]  /*0cb0*/  BSYNC.RECONVERGENT B0 ;  /* 0x0000000000007941 */ /* 0x000fea0003800200 */
.L_x_3236:
[----:B------:R-:W0:Y:S01]  /*0cc0*/  F2I.S64.TRUNC R26, R26 ;  /* 0x0000001a001a7311 */ /* 0x000e22000020d900 */
[----:B------:R-:W-:Y:S05]  /*0cd0*/  BRA `(.L_x_3221) ;  /* 0x00000004000c7947 */ /* 0x000fea0003800000 */
.L_x_3234:
        /* <DEDUP_REMOVED lines=21> */
.L_x_3243:
[----:B------:R-:W-:Y:S05]  /*0e30*/  BSYNC.RECONVERGENT B1 ;  /* 0x0000000000017941 */ /* 0x000fea0003800200 */
.L_x_3242:
[----:B------:R-:W-:Y:S01]  /*0e40*/  IMAD.SHL.U32 R0, R0, 0x200000, RZ ;  /* 0x0020000000007824 */ /* 0x000fe200078e00ff */
[----:B------:R-:W-:-:S04]  /*0e50*/  LEA R3, R3, 0x37800000, 0x17 ;  /* 0x3780000003037811 */ /* 0x000fc800078eb8ff */
[----:B------:R-:W-:-:S07]  /*0e60*/  LOP3.LUT R26, R3, R0, R7, 0xfe, !PT ;  /* 0x00000000031a7212 */ /* 0x000fce00078efe07 */
.L_x_3241:
[----:B------:R-:W-:Y:S05]  /*0e70*/  BSYNC.RECONVERGENT B0 ;  /* 0x0000000000007941 */ /* 0x000fea0003800200 */
.L_x_3240:
[----:B------:R-:W0:Y:S01]  /*0e80*/  F2I.S64.TRUNC R26, R26 ;  /* 0x0000001a001a7311 */ /* 0x000e22000020d900 */
[----:B------:R-:W-:Y:S05]  /*0e90*/  BRA `(.L_x_3221) ;  /* 0x00000000009c7947 */ /* 0x000fea0003800000 */
.L_x_3233:
[----:B------:R-:W-:-:S09]  /*0ea0*/  UISETP.NE.AND UP0, UPT, UR4, 0x1c, UPT ;  /* 0x0000001c0400788c */ /* 0x000fd2000bf05270 */
[----:B------:R-:W-:Y:S05]  /*0eb0*/  BRA.U !UP0, `(.L_x_3244) ;  /* 0x00000001088c7547 */ /* 0x000fea000b800000 */
[----:B------:R-:W-:-:S09]  /*0ec0*/  UISETP.NE.AND UP0, UPT, UR4, 0x1d, UPT ;  /* 0x0000001d0400788c */ /* 0x000fd2000bf05270 */
[----:B------:R-:W-:Y:S05]  /*0ed0*/  BRA.U !UP0, `(.L_x_3245) ;  /* 0x00000001087c7547 */ /* 0x000fea000b800000 */
[----:B------:R-:W-:-:S09]  /*0ee0*/  UISETP.NE.AND UP0, UPT, UR4, 0x2c, UPT ;  /* 0x0000002c0400788c */ /* 0x000fd2000bf05270 */
[----:B------:R-:W-:Y:S05]  /*0ef0*/  BRA.U !UP0, `(.L_x_3246) ;  /* 0x0000000108487547 */ /* 0x000fea000b800000 */
.L_x_3220:
        /* <DEDUP_REMOVED lines=16> */
.L_x_3247:
[----:B------:R-:W-:Y:S01]  /*1000*/  CS2R R26, SRZ ;  /* 0x00000000001a7805 */ /* 0x000fe2000001ff00 */
[----:B------:R-:W-:Y:S06]  /*1010*/  BRA `(.L_x_3221) ;  /* 0x00000000003c7947 */ /* 0x000fec0003800000 */
.L_x_3246:
        /* <DEDUP_REMOVED lines=8> */
.L_x_3249:
[----:B------:R-:W-:Y:S05]  /*10a0*/  BSYNC.RECONVERGENT B0 ;  /* 0x0000000000007941 */ /* 0x000fea0003800200 */
.L_x_3248:
[----:B------:R-:W0:Y:S01]  /*10b0*/  F2I.S64.TRUNC R26, R26 ;  /* 0x0000001a001a7311 */ /* 0x000e22000020d900 */
[----:B------:R-:W-:Y:S05]  /*10c0*/  BRA `(.L_x_3221) ;  /* 0x0000000000107947 */ /* 0x000fea0003800000 */
.L_x_3245:
[----:B------:R0:W5:Y:S01]  /*10d0*/  LDG.E.64 R26, desc[UR36][R4.64] ;  /* 0x00000024041a7981 */ /* 0x000162000c1e1b00 */
[----:B------:R-:W-:Y:S05]  /*10e0*/  BRA `(.L_x_3221) ;  /* 0x0000000000087947 */ /* 0x000fea0003800000 */
.L_x_3244:
[----:B------:R0:W5:Y:S01]  /*10f0*/  LDG.E R26, desc[UR36][R4.64] ;  /* 0x00000024041a7981 */ /* 0x000162000c1e1900 */
[----:B------:R-:W-:-:S07]  /*1100*/  IMAD.MOV.U32 R27, RZ, RZ, RZ ;  /* 0x000000ffff1b7224 */ /* 0x000fce00078e00ff */
.L_x_3221:
[----:B------:R-:W-:-:S07]  /*1110*/  VIADD R25, R2, 0x80 ;  /* 0x0000008002197836 */ /* 0x000fce0000000000 */
.L_x_3215:
[----:B------:R-:W-:Y:S05]  /*1120*/  BSYNC.RECONVERGENT B6 ;  /* 0x0000000000067941 */ /* 0x000fea0003800200 */
.L_x_3214:
        /* <DEDUP_REMOVED lines=25> */
.L_x_3255:
[----:B------:R0:W5:Y:S01]  /*12c0*/  LDG.E.U8 R18, desc[UR36][R4.64] ;  /* 0x0000002404127981 */ /* 0x000162000c1e1100 */
[----:B------:R-:W-:Y:S01]  /*12d0*/  IMAD.MOV.U32 R19, RZ, RZ, RZ ;  /* 0x000000ffff137224 */ /* 0x000fe200078e00ff */
[----:B------:R-:W-:Y:S06]  /*12e0*/  BRA `(.L_x_3257) ;  /* 0x0000000c00447947 */ /* 0x000fec0003800000 */
.L_x_3254:
        /* <DEDUP_REMOVED lines=8> */
.L_x_3259:
[----:B------:R-:W2:Y:S02]  /*1370*/  LDG.E R18, desc[UR36][R4.64] ;  /* 0x0000002404127981 */ /* 0x000ea4000c1e1900 */
[----:B--2---:R-:W-:Y:S01]  /*1380*/  SHF.R.S32.HI R19, RZ, 0x1f, R18 ;  /* 0x0000001fff137819 */ /* 0x004fe20000011412 */
[----:B------:R-:W-:Y:S06]  /*1390*/  BRA `(.L_x_3257) ;  /* 0x0000000c00187947 */ /* 0x000fec0003800000 */
.L_x_3258:
[----:B------:R-:W2:Y:S02]  /*13a0*/  LDG.E.S16 R18, desc[UR36][R4.64] ;  /* 0x0000002404127981 */ /* 0x000ea4000c1e1700 */
[----:B--2---:R-:W-:Y:S01]  /*13b0*/  SHF.R.S32.HI R19, RZ, 0x1f, R18 ;  /* 0x0000001fff137819 */ /* 0x004fe20000011412 */
[----:B------:R-:W-:Y:S06]  /*13c0*/  BRA `(.L_x_3257) ;  /* 0x0000000c000c7947 */ /* 0x000fec0003800000 */
.L_x_3253:
        /* <DEDUP_REMOVED lines=9> */
.L_x_3261:
[----:B------:R-:W2:Y:S02]  /*1460*/  LDG.E.U16 R4, desc[UR36][R4.64] ;  /* 0x0000002404047981 */ /* 0x000ea4000c1e1500 */
[----:B--2---:R-:W-:-:S06]  /*1470*/  HADD2.F32 R18, -RZ, R4.H0_H0 ;  /* 0x20000004ff127230 */ /* 0x004fcc0000004100 */
[----:B------:R-:W0:Y:S01]  /*1480*/  F2I.S64.TRUNC R18, R18 ;  /* 0x0000001200127311 */ /* 0x000e22000020d900 */
[----:B------:R-:W-:Y:S05]  /*1490*/  BRA `(.L_x_3257) ;  /* 0x0000000800d87947 */ /* 0x000fea0003800000 */
.L_x_3260:
        /* <DEDUP_REMOVED lines=9> */
.L_x_3263:
[----:B------:R-:W2:Y:S02]  /*1530*/  LDG.E.U16 R4, desc[UR36][R4.64] ;  /* 0x0000002404047981 */ /* 0x000ea4000c1e1500 */
[----:B--2---:R-:W-:-:S06]  /*1540*/  HADD2.F32 R18, -RZ, R4.H0_H0 ;  /* 0x20000004ff127230 */ /* 0x004fcc0000004100 */
[----:B------:R-:W0:Y:S01]  /*1550*/  F2I.S64.TRUNC R18, R18 ;  /* 0x0000001200127311 */ /* 0x000e22000020d900 */
[----:B------:R-:W-:Y:S05]  /*1560*/  BRA `(.L_x_3257) ;  /* 0x0000000800a47947 */ /* 0x000fea0003800000 */
.L_x_3262:
[----:B------:R-:W2:Y:S02]  /*1570*/  LDG.E.64 R4, desc[UR36][R4.64] ;  /* 0x0000002404047981 */ /* 0x000ea4000c1e1b00 */
[----:B--2---:R0:W1:Y:S01]  /*1580*/  F2I.S64.F64.TRUNC R18, R4 ;  /* 0x0000000400127311 */ /* 0x004062000030d900 */
[----:B------:R-:W-:Y:S05]  /*1590*/  BRA `(.L_x_3257) ;  /* 0x0000000800987947 */ /* 0x000fea0003800000 */
.L_x_3252:
        /* <DEDUP_REMOVED lines=13> */
.L_x_3266:
[----:B------:R-:W2:Y:S02]  /*1670*/  LDG.E.64 R4, desc[UR36][R4.64] ;  /* 0x0000002404047981 */ /* 0x000ea4000c1e1b00 */
[----:B--2---:R0:W1:Y:S01]  /*1680*/  F2I.S64.F64.TRUNC R18, R4 ;  /* 0x0000000400127311 */ /* 0x004062000030d900 */
[----:B------:R-:W-:Y:S05]  /*1690*/  BRA `(.L_x_3257) ;  /* 0x0000000800587947 */ /* 0x000fea0003800000 */
.L_x_3265:
        /* <DEDUP_REMOVED lines=26> */
.L_x_3268:
        /* <DEDUP_REMOVED lines=14> */
.L_x_3267:
[----:B------:R-:W2:Y:S02]  /*1920*/  LDG.E.U16 R18, desc[UR36][R4.64] ;  /* 0x0000002404127981 */ /* 0x000ea4000c1e1500 */
[----:B--2---:R-:W-:-:S06]  /*1930*/  IMAD.U32 R18, R18, 0x10000, RZ ;  /* 0x0001000012127824 */ /* 0x004fcc00078e00ff */
[----:B------:R-:W0:Y:S01]  /*1940*/  F2I.S64.TRUNC R18, R18 ;  /* 0x0000001200127311 */ /* 0x000e22000020d900 */
[----:B------:R-:W-:Y:S05]  /*1950*/  BRA `(.L_x_3257) ;  /* 0x0000000400a87947 */ /* 0x000fea0003800000 */
.L_x_3264:
        /* <DEDUP_REMOVED lines=11> */
.L_x_3271:
        /* <DEDUP_REMOVED lines=21> */
.L_x_3275:
[----:B------:R-:W-:Y:S05]  /*1b60*/  BSYNC.RECONVERGENT B1 ;  /* 0x0000000000017941 */ /* 0x000fea0003800200 */
.L_x_3274:
[----:B------:R-:W-:Y:S01]  /*1b70*/  IMAD.SHL.U32 R0, R0, 0x100000, RZ ;  /* 0x0010000000007824 */ /* 0x000fe200078e00ff */
[----:B------:R-:W-:-:S04]  /*1b80*/  LEA R3, R3, 0x3b800000, 0x17 ;  /* 0x3b80000003037811 */ /* 0x000fc800078eb8ff */
[----:B------:R-:W-:-:S07]  /*1b90*/  LOP3.LUT R18, R3, R0, R7, 0xfe, !PT ;  /* 0x0000000003127212 */ /* 0x000fce00078efe07 */
.L_x_3273:
[----:B------:R-:W-:Y:S05]  /*1ba0*/  BSYNC.RECONVERGENT B0 ;  /* 0x0000000000007941 */ /* 0x000fea0003800200 */
.L_x_3272:
[----:B------:R-:W0:Y:S01]  /*1bb0*/  F2I.S64.TRUNC R18, R18 ;  /* 0x0000001200127311 */ /* 0x000e22000020d900 */
[----:B------:R-:W-:Y:S05]  /*1bc0*/  BRA `(.L_x_3257) ;  /* 0x00000004000c7947 */ /* 0x000fea0003800000 */
.L_x_3270:
        /* <DEDUP_REMOVED lines=21> */
.L_x_3279:
[----:B------:R-:W-:Y:S05]  /*1d20*/  BSYNC.RECONVERGENT B1 ;  /* 0x0000000000017941 */ /* 0x000fea0003800200 */
.L_x_3278:
[----:B------:R-:W-:Y:S01]  /*1d30*/  IMAD.SHL.U32 R0, R0, 0x200000, RZ ;  /* 0x0020000000007824 */ /* 0x000fe200078e00ff */
[----:B------:R-:W-:-:S04]  /*1d40*/  LEA R3, R3, 0x37800000, 0x17 ;  /* 0x3780000003037811 */ /* 0x000fc800078eb8ff */
[----:B------:R-:W-:-:S07]  /*1d50*/  LOP3.LUT R18, R3, R0, R7, 0xfe, !PT ;  /* 0x0000000003127212 */ /* 0x000fce00078efe07 */
.L_x_3277:
[----:B------:R-:W-:Y:S05]  /*1d60*/  BSYNC.RECONVERGENT B0 ;  /* 0x0000000000007941 */ /* 0x000fea0003800200 */
.L_x_3276:
[----:B------:R-:W0:Y:S01]  /*1d70*/  F2I.S64.TRUNC R18, R18 ;  /* 0x0000001200127311 */ /* 0x000e22000020d900 */
[----:B------:R-:W-:Y:S05]  /*1d80*/  BRA `(.L_x_3257) ;  /* 0x00000000009c7947 */ /* 0x000fea0003800000 */
.L_x_3269:
        /* <DEDUP_REMOVED lines=14> */
.L_x_3283:
[----:B------:R-:W-:Y:S05]  /*1e70*/  BSYNC.RECONVERGENT B0 ;  /* 0x0000000000007941 */ /* 0x000fea0003800200 */
.L_x_3282:
[----:B------:R-:W0:Y:S01]  /*1e80*/  F2I.S64.TRUNC R18, R18 ;  /* 0x0000001200127311 */ /* 0x000e22000020d900 */
[----:B------:R-:W-:Y:S05]  /*1e90*/  BRA `(.L_x_3257) ;  /* 0x0000000000587947 */ /* 0x000fea0003800000 */
.L_x_3256:
        /* <DEDUP_REMOVED lines=16> */
.L_x_3284:
[----:B------:R-:W-:Y:S01]  /*1fa0*/  CS2R R18, SRZ ;  /* 0x0000000000127805 */ /* 0x000fe2000001ff00 */
[----:B------:R-:W-:Y:S06]  /*1fb0*/  BRA `(.L_x_3257) ;  /* 0x0000000000107947 */ /* 0x000fec0003800000 */
.L_x_3281:
[----:B------:R0:W5:Y:S01]  /*1fc0*/  LDG.E.64 R18, desc[UR36][R4.64] ;  /* 0x0000002404127981 */ /* 0x000162000c1e1b00 */
[----:B------:R-:W-:Y:S05]  /*1fd0*/  BRA `(.L_x_3257) ;  /* 0x0000000000087947 */ /* 0x000fea0003800000 */
.L_x_3280:
[----:B------:R0:W5:Y:S01]  /*1fe0*/  LDG.E R18, desc[UR36][R4.64] ;  /* 0x0000002404127981 */ /* 0x000162000c1e1900 */
[----:B------:R-:W-:-:S07]  /*1ff0*/  IMAD.MOV.U32 R19, RZ, RZ, RZ ;  /* 0x000000ffff137224 */ /* 0x000fce00078e00ff */
.L_x_3257:
[----:B------:R-:W-:-:S07]  /*2000*/  VIADD R25, R25, 0x80 ;  /* 0x0000008019197836 */ /* 0x000fce0000000000 */
.L_x_3251:
[----:B------:R-:W-:Y:S05]  /*2010*/  BSYNC.RECONVERGENT B6 ;  /* 0x0000000000067941 */ /* 0x000fea0003800200 */
.L_x_3250:
        /* <DEDUP_REMOVED lines=25> */
.L_x_3290:
[----:B------:R0:W5:Y:S01]  /*21b0*/  LDG.E.U8 R16, desc[UR36][R4.64] ;  /* 0x0000002404107981 */ /* 0x000162000c1e1100 */
[----:B------:R-:W-:Y:S01]  /*21c0*/  IMAD.MOV.U32 R17, RZ, RZ, RZ ;  /* 0x000000ffff117224 */ /* 0x000fe200078e00ff */
[----:B------:R-:W-:Y:S06]  /*21d0*/  BRA `(.L_x_3292) ;  /* 0x0000000c00447947 */ /* 0x000fec0003800000 */
.L_x_3289:
        /* <DEDUP_REMOVED lines=8> */
.L_x_3294:
[----:B------:R-:W2:Y:S02]  /*2260*/  LDG.E R16, desc[UR36][R4.64] ;  /* 0x0000002404107981 */ /* 0x000ea4000c1e1900 */
[----:B--2---:R-:W-:Y:S01]  /*2270*/  SHF.R.S32.HI R17, RZ, 0x1f, R16 ;  /* 0x0000001fff117819 */ /* 0x004fe20000011410 */
[----:B------:R-:W-:Y:S06]  /*2280*/  BRA `(.L_x_3292) ;  /* 0x0000000c00187947 */ /* 0x000fec0003800000 */
.L_x_3293:
[----:B------:R-:W2:Y:S02]  /*2290*/  LDG.E.S16 R16, desc[UR36][R4.64] ;  /* 0x0000002404107981 */ /* 0x000ea4000c1e1700 */
[----:B--2---:R-:W-:Y:S01]  /*22a0*/  SHF.R.S32.HI R17, RZ, 0x1f, R16 ;  /* 0x0000001fff117819 */ /* 0x004fe20000011410 */
[----:B------:R-:W-:Y:S06]  /*22b0*/  BRA `(.L_x_3292) ;  /* 0x0000000c000c7947 */ /* 0x000fec0003800000 */
.L_x_3288:
        /* <DEDUP_REMOVED lines=9> */
.L_x_3296:
[----:B------:R-:W2:Y:S02]  /*2350*/  LDG.E.U16 R4, desc[UR36][R4.64] ;  /* 0x0000002404047981 */ /* 0x000ea4000c1e1500 */
[----:B--2---:R-:W-:-:S06]  /*2360*/  HADD2.F32 R16, -RZ, R4.H0_H0 ;  /* 0x20000004ff107230 */ /* 0x004fcc0000004100 */
[----:B------:R-:W0:Y:S01]  /*2370*/  F2I.S64.TRUNC R16, R16 ;  /* 0x0000001000107311 */ /* 0x000e22000020d900 */
[----:B------:R-:W-:Y:S05]  /*2380*/  BRA `(.L_x_3292) ;  /* 0x0000000800d87947 */ /* 0x000fea0003800000 */
.L_x_3295:
        /* <DEDUP_REMOVED lines=9> */
.L_x_3298:
[----:B------:R-:W2:Y:S02]  /*2420*/  LDG.E.U16 R4, desc[UR36][R4.64] ;  /* 0x0000002404047981 */ /* 0x000ea4000c1e1500 */
[----:B--2---:R-:W-:-:S06]  /*2430*/  HADD2.F32 R16, -RZ, R4.H0_H0 ;  /* 0x20000004ff107230 */ /* 0x004fcc0000004100 */
[----:B------:R-:W0:Y:S01]  /*2440*/  F2I.S64.TRUNC R16, R16 ;  /* 0x0000001000107311 */ /* 0x000e22000020d900 */
[----:B------:R-:W-:Y:S05]  /*2450*/  BRA `(.L_x_3292) ;  /* 0x0000000800a47947 */ /* 0x000fea0003800000 */
.L_x_3297:
[----:B------:R-:W2:Y:S02]  /*2460*/  LDG.E.64 R4, desc[UR36][R4.64] ;  /* 0x0000002404047981 */ /* 0x000ea4000c1e1b00 */
[----:B--2---:R0:W1:Y:S01]  /*2470*/  F2I.S64.F64.TRUNC R16, R4 ;  /* 0x0000000400107311 */ /* 0x004062000030d900 */
[----:B------:R-:W-:Y:S05]  /*2480*/  BRA `(.L_x_3292) ;  /* 0x0000000800987947 */ /* 0x000fea0003800000 */
.L_x_3287:
        /* <DEDUP_REMOVED lines=13> */
.L_x_3301:
[----:B------:R-:W2:Y:S02]  /*2560*/  LDG.E.64 R4, desc[UR36][R4.64] ;  /* 0x0000002404047981 */ /* 0x000ea4000c1e1b00 */
[----:B--2---:R0:W1:Y:S01]  /*2570*/  F2I.S64.F64.TRUNC R16, R4 ;  /* 0x0000000400107311 */ /* 0x004062000030d900 */
[----:B------:R-:W-:Y:S05]  /*2580*/  BRA `(.L_x_3292) ;  /* 0x0000000800587947 */ /* 0x000fea0003800000 */
.L_x_3300:
        /* <DEDUP_REMOVED lines=26> */
.L_x_3303:
        /* <DEDUP_REMOVED lines=14> */
.L_x_3302:
[----:B------:R-:W2:Y:S02]  /*2810*/  LDG.E.U16 R16, desc[UR36][R4.64] ;  /* 0x0000002404107981 */ /* 0x000ea4000c1e1500 */
[----:B--2---:R-:W-:-:S06]  /*2820*/  IMAD.U32 R16, R16, 0x10000, RZ ;  /* 0x0001000010107824 */ /* 0x004fcc00078e00ff */
[----:B------:R-:W0:Y:S01]  /*2830*/  F2I.S64.TRUNC R16, R16 ;  /* 0x0000001000107311 */ /* 0x000e22000020d900 */
[----:B------:R-:W-:Y:S05]  /*2840*/  BRA `(.L_x_3292) ;  /* 0x0000000400a87947 */ /* 0x000fea0003800000 */
.L_x_3299:
        /* <DEDUP_REMOVED lines=11> */
.L_x_3306:
        /* <DEDUP_REMOVED lines=21> */
.L_x_3310:
[----:B------:R-:W-:Y:S05]  /*2a50*/  BSYNC.RECONVERGENT B1 ;  /* 0x0000000000017941 */ /* 0x000fea0003800200 */
.L_x_3309:
[----:B------:R-:W-:Y:S01]  /*2a60*/  IMAD.SHL.U32 R0, R0, 0x100000, RZ ;  /* 0x0010000000007824 */ /* 0x000fe200078e00ff */
[----:B------:R-:W-:-:S04]  /*2a70*/  LEA R3, R3, 0x3b800000, 0x17 ;  /* 0x3b80000003037811 */ /* 0x000fc800078eb8ff */
[----:B------:R-:W-:-:S07]  /*2a80*/  LOP3.LUT R16, R3, R0, R7, 0xfe, !PT ;  /* 0x0000000003107212 */ /* 0x000fce00078efe07 */
.L_x_3308:
[----:B------:R-:W-:Y:S05]  /*2a90*/  BSYNC.RECONVERGENT B0 ;  /* 0x0000000000007941 */ /* 0x000fea0003800200 */
.L_x_3307:
[----:B------:R-:W1:Y:S01]  /*2aa0*/  F2I.S64.TRUNC R16, R16 ;  /* 0x0000001000107311 */ /* 0x000e62000020d900 */
[----:B------:R-:W-:Y:S05]  /*2ab0*/  BRA `(.L_x_3292) ;  /* 0x00000004000c7947 */ /* 0x000fea0003800000 */
.L_x_3305:
        /* <DEDUP_REMOVED lines=21> */
.L_x_3314:
[----:B------:R-:W-:Y:S05]  /*2c10*/  BSYNC.RECONVERGENT B1 ;  /* 0x0000000000017941 */ /* 0x000fea0003800200 */
.L_x_3313:
[----:B------:R-:W-:Y:S01]  /*2c20*/  IMAD.SHL.U32 R0, R0, 0x200000, RZ ;  /* 0x0020000000007824 */ /* 0x000fe200078e00ff */
[----:B------:R-:W-:-:S04]  /*2c30*/  LEA R3, R3, 0x37800000, 0x17 ;  /* 0x3780000003037811 */ /* 0x000fc800078eb8ff */
[----:B------:R-:W-:-:S07]  /*2c40*/  LOP3.LUT R16, R3, R0, R7, 0xfe, !PT ;  /* 0x0000000003107212 */ /* 0x000fce00078efe07 */
.L_x_3312:
[----:B------:R-:W-:Y:S05]  /*2c50*/  BSYNC.RECONVERGENT B0 ;  /* 0x0000000000007941 */ /* 0x000fea0003800200 */
.L_x_3311:
[----:B------:R-:W2:Y:S01]  /*2c60*/  F2I.S64.TRUNC R16, R16 ;  /* 0x0000001000107311 */ /* 0x000ea2000020d900 */
[----:B------:R-:W-:Y:S05]  /*2c70*/  BRA `(.L_x_3292) ;  /* 0x00000000009c7947 */ /* 0x000fea0003800000 */
.L_x_3304:
        /* <DEDUP_REMOVED lines=14> */
.L_x_3318:
[----:B------:R-:W-:Y:S05]  /*2d60*/  BSYNC.RECONVERGENT B0 ;  /* 0x0000000000007941 */ /* 0x000fea0003800200 */
.L_x_3317:
[----:B------:R-:W0:Y:S01]  /*2d70*/  F2I.S64.TRUNC R16, R16 ;  /* 0x0000001000107311 */ /* 0x000e22000020d900 */
[----:B------:R-:W-:Y:S05]  /*2d80*/  BRA `(.L_x_3292) ;  /* 0x0000000000587947 */ /* 0x000fea0003800000 */
.L_x_3291:
        /* <DEDUP_REMOVED lines=16> */
.L_x_3319:
[----:B------:R-:W-:Y:S01]  /*2e90*/  CS2R R16, SRZ ;  /* 0x0000000000107805 */ /* 0x000fe2000001ff00 */
[----:B------:R-:W-:Y:S06]  /*2ea0*/  BRA `(.L_x_3292) ;  /* 0x0000000000107947 */ /* 0x000fec0003800000 */
.L_x_3316:
[----:B------:R0:W5:Y:S01]  /*2eb0*/  LDG.E.64 R16, desc[UR36][R4.64] ;  /* 0x0000002404107981 */ /* 0x000162000c1e1b00 */
[----:B------:R-:W-:Y:S05]  /*2ec0*/  BRA `(.L_x_3292) ;  /* 0x0000000000087947 */ /* 0x000fea0003800000 */
.L_x_3315:
[----:B------:R0:W5:Y:S01]  /*2ed0*/  LDG.E R16, desc[UR36][R4.64] ;  /* 0x0000002404107981 */ /* 0x000162000c1e1900 */
[----:B------:R-:W-:-:S07]  /*2ee0*/  IMAD.MOV.U32 R17, RZ, RZ, RZ ;  /* 0x000000ffff117224 */ /* 0x000fce00078e00ff */
.L_x_3292:
[----:B------:R-:W-:-:S07]  /*2ef0*/  VIADD R25, R25, 0x80 ;  /* 0x0000008019197836 */ /* 0x000fce0000000000 */
.L_x_3286:
[----:B------:R-:W-:Y:S05]  /*2f00*/  BSYNC.RECONVERGENT B6 ;  /* 0x0000000000067941 */ /* 0x000fea0003800200 */
.L_x_3285:
        /* <DEDUP_REMOVED lines=25> */
.L_x_3325:
[----:B------:R0:W5:Y:S01]  /*30a0*/  LDG.E.U8 R22, desc[UR36][R4.64] ;  /* 0x0000002404167981 */ /* 0x000162000c1e1100 */
[----:B------:R-:W-:Y:S01]  /*30b0*/  IMAD.MOV.U32 R23, RZ, RZ, RZ ;  /* 0x000000ffff177224 */ /* 0x000fe200078e00ff */
[----:B------:R-:W-:Y:S06]  /*30c0*/  BRA `(.L_x_3321) ;  /* 0x0000000c00407947 */ /* 0x000fec0003800000 */
.L_x_3324:
        /* <DEDUP_REMOVED lines=8> */
.L_x_3328:
[----:B------:R-:W2:Y:S02]  /*3150*/  LDG.E R22, desc[UR36][R4.64] ;  /* 0x0000002404167981 */ /* 0x000ea4000c1e1900 */
[----:B--2---:R-:W-:Y:S01]  /*3160*/  SHF.R.S32.HI R23, RZ, 0x1f, R22 ;  /* 0x0000001fff177819 */ /* 0x004fe20000011416 */
[----:B------:R-:W-:Y:S06]  /*3170*/  BRA `(.L_x_3321) ;  /* 0x0000000c00147947 */ /* 0x000fec0003800000 */
.L_x_3327:
[----:B------:R-:W2:Y:S02]  /*3180*/  LDG.E.S16 R22, desc[UR36][R4.64] ;  /* 0x0000002404167981 */ /* 0x000ea4000c1e1700 */
[----:B--2---:R-:W-:Y:S01]  /*3190*/  SHF.R.S32.HI R23, RZ, 0x1f, R22 ;  /* 0x0000001fff177819 */ /* 0x004fe20000011416 */
[----:B------:R-:W-:Y:S06]  /*31a0*/  BRA `(.L_x_3321) ;  /* 0x0000000c00087947 */ /* 0x000fec0003800000 */
.L_x_3323:
        /* <DEDUP_REMOVED lines=9> */
.L_x_3330:
[----:B------:R-:W2:Y:S02]  /*3240*/  LDG.E.U16 R4, desc[UR36][R4.64] ;  /* 0x0000002404047981 */ /* 0x000ea4000c1e1500 */
[----:B--2---:R-:W-:-:S06]  /*3250*/  HADD2.F32 R22, -RZ, R4.H0_H0 ;  /* 0x20000004ff167230 */ /* 0x004fcc0000004100 */
[----:B------:R-:W0:Y:S01]  /*3260*/  F2I.S64.TRUNC R22, R22 ;  /* 0x0000001600167311 */ /* 0x000e22000020d900 */
[----:B------:R-:W-:Y:S05]  /*3270*/  BRA `(.L_x_3321) ;  /* 0x0000000800d47947 */ /* 0x000fea0003800000 */
.L_x_3329:
        /* <DEDUP_REMOVED lines=9> */
.L_x_3332:
[----:B------:R-:W2:Y:S02]  /*3310*/  LDG.E.U16 R4, desc[UR36][R4.64] ;  /* 0x0000002404047981 */ /* 0x000ea4000c1e1500 */
[----:B--2---:R-:W-:-:S06]  /*3320*/  HADD2.F32 R22, -RZ, R4.H0_H0 ;  /* 0x20000004ff167230 */ /* 0x004fcc0000004100 */
[----:B------:R-:W0:Y:S01]  /*3330*/  F2I.S64.TRUNC R22, R22 ;  /* 0x0000001600167311 */ /* 0x000e22000020d900 */
[----:B------:R-:W-:Y:S05]  /*3340*/  BRA `(.L_x_3321) ;  /* 0x0000000800a07947 */ /* 0x000fea0003800000 */
.L_x_3331:
[----:B------:R-:W2:Y:S02]  /*3350*/  LDG.E.64 R4, desc[UR36][R4.64] ;  /* 0x0000002404047981 */ /* 0x000ea4000c1e1b00 */
[----:B--2---:R0:W1:Y:S01]  /*3360*/  F2I.S64.F64.TRUNC R22, R4 ;  /* 0x0000000400167311 */ /* 0x004062000030d900 */
[----:B------:R-:W-:Y:S05]  /*3370*/  BRA `(.L_x_3321) ;  /* 0x0000000800947947 */ /* 0x000fea0003800000 */
.L_x_3322:
        /* <DEDUP_REMOVED lines=13> */
.L_x_3335:
[----:B------:R-:W2:Y:S02]  /*3450*/  LDG.E.64 R4, desc[UR36][R4.64] ;  /* 0x0000002404047981 */ /* 0x000ea4000c1e1b00 */
[----:B--2---:R0:W1:Y:S01]  /*3460*/  F2I.S64.F64.TRUNC R22, R4 ;  /* 0x0000000400167311 */ /* 0x004062000030d900 */
[----:B------:R-:W-:Y:S05]  /*3470*/  BRA `(.L_x_3321) ;  /* 0x0000000800547947 */ /* 0x000fea0003800000 */
.L_x_3334:
        /* <DEDUP_REMOVED lines=26> */
.L_x_3337:
        /* <DEDUP_REMOVED lines=14> */
.L_x_3336:
[----:B------:R-:W2:Y:S02]  /*3700*/  LDG.E.U16 R22, desc[UR36][R4.64] ;  /* 0x0000002404167981 */ /* 0x000ea4000c1e1500 */
[----:B--2---:R-:W-:-:S06]  /*3710*/  IMAD.U32 R22, R22, 0x10000, RZ ;  /* 0x0001000016167824 */ /* 0x004fcc00078e00ff */
[----:B------:R-:W0:Y:S01]  /*3720*/  F2I.S64.TRUNC R22, R22 ;  /* 0x0000001600167311 */ /* 0x000e22000020d900 */
[----:B------:R-:W-:Y:S05]  /*3730*/  BRA `(.L_x_3321) ;  /* 0x0000000400a47947 */ /* 0x000fea0003800000 */
.L_x_3333:
        /* <DEDUP_REMOVED lines=11> */
.L_x_3340:
        /* <DEDUP_REMOVED lines=21> */
.L_x_3344:
[----:B------:R-:W-:Y:S05]  /*3940*/  BSYNC.RECONVERGENT B1 ;  /* 0x0000000000017941 */ /* 0x000fea0003800200 */
.L_x_3343:
[----:B------:R-:W-:Y:S01]  /*3950*/  IMAD.SHL.U32 R0, R0, 0x100000, RZ ;  /* 0x0010000000007824 */ /* 0x000fe200078e00ff */
[----:B------:R-:W-:-:S04]  /*3960*/  LEA R3, R3, 0x3b800000, 0x17 ;  /* 0x3b80000003037811 */ /* 0x000fc800078eb8ff */
[----:B------:R-:W-:-:S07]  /*3970*/  LOP3.LUT R22, R3, R0, R7, 0xfe, !PT ;  /* 0x0000000003167212 */ /* 0x000fce00078efe07 */
.L_x_3342:
[----:B------:R-:W-:Y:S05]  /*3980*/  BSYNC.RECONVERGENT B0 ;  /* 0x0000000000007941 */ /* 0x000fea0003800200 */
.L_x_3341:
[----:B------:R-:W0:Y:S01]  /*3990*/  F2I.S64.TRUNC R22, R22 ;  /* 0x0000001600167311 */ /* 0x000e22000020d900 */
[----:B------:R-:W-:Y:S05]  /*39a0*/  BRA `(.L_x_3321) ;  /* 0x0000000400087947 */ /* 0x000fea0003800000 */
.L_x_3339:
        /* <DEDUP_REMOVED lines=21> */
.L_x_3348:
[----:B------:R-:W-:Y:S05]  /*3b00*/  BSYNC.RECONVERGENT B1 ;  /* 0x0000000000017941 */ /* 0x000fea0003800200 */
.L_x_3347:
[----:B------:R-:W-:Y:S01]  /*3b10*/  IMAD.SHL.U32 R0, R0, 0x200000, RZ ;  /* 0x0020000000007824 */ /* 0x000fe200078e00ff */
[----:B------:R-:W-:-:S04]  /*3b20*/  LEA R3, R3, 0x37800000, 0x17 ;  /* 0x3780000003037811 */ /* 0x000fc800078eb8ff */
[----:B------:R-:W-:-:S07]  /*3b30*/  LOP3.LUT R22, R3, R0, R7, 0xfe, !PT ;  /* 0x0000000003167212 */ /* 0x000fce00078efe07 */
.L_x_3346:
[----:B------:R-:W-:Y:S05]  /*3b40*/  BSYNC.RECONVERGENT B0 ;  /* 0x0000000000007941 */ /* 0x000fea0003800200 */
.L_x_3345:
[----:B------:R-:W0:Y:S01]  /*3b50*/  F2I.S64.TRUNC R22, R22 ;  /* 0x0000001600167311 */ /* 0x000e22000020d900 */
[----:B------:R-:W-:Y:S05]  /*3b60*/  BRA `(.L_x_3321) ;  /* 0x0000000000987947 */ /* 0x000fea0003800000 */
.L_x_3338:
        /* <DEDUP_REMOVED lines=14> */
.L_x_3352:
[----:B------:R-:W-:Y:S05]  /*3c50*/  BSYNC.RECONVERGENT B0 ;  /* 0x0000000000007941 */ /* 0x000fea0003800200 */
.L_x_3351:
[----:B------:R-:W0:Y:S01]  /*3c60*/  F2I.S64.TRUNC R22, R22 ;  /* 0x0000001600167311 */ /* 0x000e22000020d900 */
[----:B------:R-:W-:Y:S05]  /*3c70*/  BRA `(.L_x_3321) ;  /* 0x0000000000547947 */ /* 0x000fea0003800000 */
.L_x_3326:
        /* <DEDUP_REMOVED lines=16> */
.L_x_3353:
[----:B------:R-:W-:Y:S05]  /*3d80*/  BRA `(.L_x_3321) ;  /* 0x0000000000107947 */ /* 0x000fea0003800000 */
.L_x_3350:
[----:B------:R0:W5:Y:S01]  /*3d90*/  LDG.E.64 R22, desc[UR36][R4.64] ;  /* 0x0000002404167981 */ /* 0x000162000c1e1b00 */
[----:B------:R-:W-:Y:S05]  /*3da0*/  BRA `(.L_x_3321) ;  /* 0x0000000000087947 */ /* 0x000fea0003800000 */
.L_x_3349:
[----:B------:R0:W5:Y:S01]  /*3db0*/  LDG.E R22, desc[UR36][R4.64] ;  /* 0x0000002404167981 */ /* 0x000162000c1e1900 */
[----:B------:R-:W-:-:S07]  /*3dc0*/  IMAD.MOV.U32 R23, RZ, RZ, RZ ;  /* 0x000000ffff177224 */ /* 0x000fce00078e00ff */
.L_x_3321:
[----:B------:R-:W-:Y:S05]  /*3dd0*/  BSYNC.RECONVERGENT B6 ;  /* 0x0000000000067941 */ /* 0x000fea0003800200 */
.L_x_3320:
[----:B0-----:R-:W1:Y:S01]  /*3de0*/  LDC R3, c[0x0][0x398] ;  /* 0x0000e600ff037b82 */ /* 0x001e620000000800 */
[----:B------:R-:W-:Y:S01]  /*3df0*/  ISETP.GE.AND P0, PT, R2, UR38, PT ;  /* 0x0000002602007c0c */ /* 0x000fe2000bf06270 */
[----:B------:R-:W-:Y:S01]  /*3e00*/  BSSY.RECONVERGENT B0, `(.L_x_3354) ;  /* 0x00000e3000007945 */ /* 0x000fe20003800200 */
[C---:B-12---:R-:W-:Y:S02]  /*3e10*/  LOP3.LUT R4, R3.reuse, 0x7, RZ, 0xc0, !PT ;  /* 0x0000000703047812 */ /* 0x046fe400078ec0ff */
[----:B------:R-:W-:-:S09]  /*3e20*/  LOP3.LUT R5, R3, 0x3, RZ, 0xc0, !PT ;  /* 0x0000000303057812 */ /* 0x000fd200078ec0ff */
[----:B------:R-:W-:Y:S05]  /*3e30*/  @P0 BRA `(.L_x_3355) ;  /* 0x0000000c007c0947 */ /* 0x000fea0003800000 */
[----:B------:R-:W0:Y:S01]  /*3e40*/  LDCU UR4, c[0x0][0x39c] ;  /* 0x00007380ff0477ac */ /* 0x000e220008000800 */
[----:B------:R-:W-:Y:S02]  /*3e50*/  ISETP.GE.U32.AND P0, PT, R3, 0x1, PT ;  /* 0x000000010300780c */ /* 0x000fe40003f06070 */
[----:B------:R-:W-:Y:S01]  /*3e60*/  CS2R R8, SRZ ;  /* 0x0000000000087805 */ /* 0x000fe2000001ff00 */
[----:B------:R-:W3:Y:S01]  /*3e70*/  LDCU.64 UR6, c[0x0][0x390] ;  /* 0x00007200ff0677ac */ /* 0x000ee20008000a00 */
[----:B0-----:R-:W-:Y:S02]  /*3e80*/  IMAD.U32 R0, RZ, RZ, UR4 ;  /* 0x00000004ff007e24 */ /* 0x001fe4000f8e00ff */
[----:B---345:R-:W-:-:S03]  /*3e90*/  IMAD R7, R27, UR6, RZ ;  /* 0x000000061b077c24 */ /* 0x038fc6000f8e02ff */
        /* <DEDUP_REMOVED lines=29> */
.L_x_3357:
[----:B------:R-:W-:Y:S01]  /*4070*/  IMAD.MOV.U32 R28, RZ, RZ, R7 ;  /* 0x000000ffff1c7224 */ /* 0x000fe200078e0007 */
[----:B------:R-:W2:Y:S01]  /*4080*/  LDL.64 R20, [R6+-0x10] ;  /* 0xfffff00006147983 */ /* 0x000ea20000100a00 */
[----:B------:R-:W-:Y:S01]  /*4090*/  IMAD.MOV.U32 R29, RZ, RZ, R31 ;  /* 0x000000ffff1d7224 */ /* 0x000fe200078e001f */
[----:B------:R-:W-:-:S04]  /*40a0*/  IADD3 R26, P1, PT, R7, R15, RZ ;  /* 0x0000000f071a7210 */ /* 0x000fc80007f3e0ff */
[----:B------:R-:W2:Y:S01]  /*40b0*/  LDG.E R35, desc[UR36][R28.64] ;  /* 0x000000241c237981 */ /* 0x000ea2000c1e1900 */
[----:B------:R-:W-:-:S05]  /*40c0*/  IMAD.X R27, R31, 0x1, R33, P1 ;  /* 0x000000011f1b7824 */ /* 0x000fca00008e0621 */
[----:B------:R-:W3:Y:S04]  /*40d0*/  LDG.E R37, desc[UR36][R26.64] ;  /* 0x000000241a257981 */ /* 0x000ee8000c1e1900 */
[----:B------:R-:W3:Y:S01]  /*40e0*/  LDL.64 R28, [R6+-0x8] ;  /* 0xfffff800061c7983 */ /* 0x000ee20000100a00 */
[----:B--2---:R-:W-:Y:S01]  /*40f0*/  IMAD.WIDE.U32 R8, R20, R35, R8 ;  /* 0x0000002314087225 */ /* 0x004fe200078e0008 */
[----:B------:R-:W-:-:S03]  /*4100*/  SHF.R.S32.HI R36, RZ, 0x1f, R35 ;  /* 0x0000001fff247819 */ /* 0x000fc60000011423 */
[----:B------:R-:W-:-:S04]  /*4110*/  IMAD R35, R21, R35, RZ ;  /* 0x0000002315237224 */ /* 0x000fc800078e02ff */
[----:B------:R-:W-:Y:S01]  /*4120*/  IMAD R35, R20, R36, R35 ;  /* 0x0000002414237224 */ /* 0x000fe200078e0223 */
[----:B------:R-:W-:Y:S01]  /*4130*/  IADD3 R20, P1, PT, R26, R15, RZ ;  /* 0x0000000f1a147210 */ /* 0x000fe20007f3e0ff */
[----:B---3--:R-:W-:Y:S02]  /*4140*/  IMAD R26, R29, R37, RZ ;  /* 0x000000251d1a7224 */ /* 0x008fe400078e02ff */
[----:B------:R-:W-:Y:S01]  /*4150*/  IMAD.IADD R9, R9, 0x1, R35 ;  /* 0x0000000109097824 */ /* 0x000fe200078e0223 */
[----:B------:R-:W-:Y:S01]  /*4160*/  SHF.R.S32.HI R35, RZ, 0x1f, R37 ;  /* 0x0000001fff237819 */ /* 0x000fe20000011425 */
[----:B------:R-:W-:-:S04]  /*4170*/  IMAD.X R21, R27, 0x1, R33, P1 ;  /* 0x000000011b157824 */ /* 0x000fc800008e0621 */
[----:B------:R-:W-:Y:S01]  /*4180*/  IMAD R35, R28, R35, R26 ;  /* 0x000000231c237224 */ /* 0x000fe200078e021a */
[----:B------:R-:W2:Y:S04]  /*4190*/  LDG.E R29, desc[UR36][R20.64] ;  /* 0x00000024141d7981 */ /* 0x000ea8000c1e1900 */
[----:B------:R-:W2:Y:S01]  /*41a0*/  LDL.64 R26, [R6] ;  /* 0x00000000061a7983 */ /* 0x000ea20000100a00 */
[----:B------:R-:W-:Y:S01]  /*41b0*/  IADD3 R36, P1, PT, R20, R15, RZ ;  /* 0x0000000f14247210 */ /* 0x000fe20007f3e0ff */
[----:B------:R-:W-:-:S04]  /*41c0*/  IMAD.WIDE.U32 R8, R28, R37, R8 ;  /* 0x000000251c087225 */ /* 0x000fc800078e0008 */
[----:B------:R-:W-:Y:S02]  /*41d0*/  IMAD.X R37, R21, 0x1, R33, P1 ;  /* 0x0000000115257824 */ /* 0x000fe400008e0621 */
[----:B------:R-:W3:Y:S01]  /*41e0*/  LDL.64 R20, [R6+0x8] ;  /* 0x0000080006147983 */ /* 0x000ee20000100a00 */
[----:B------:R-:W-:Y:S02]  /*41f0*/  IMAD.IADD R9, R9, 0x1, R35 ;  /* 0x0000000109097824 */ /* 0x000fe400078e0223 */
[-C--:B--2---:R-:W-:Y:S02]  /*4200*/  IMAD R28, R27, R29.reuse, RZ ;  /* 0x0000001d1b1c7224 */ /* 0x084fe400078e02ff */
[----:B------:R-:W3:Y:S01]  /*4210*/  LDG.E R27, desc[UR36][R36.64] ;  /* 0x00000024241b7981 */ /* 0x000ee2000c1e1900 */
[----:B------:R-:W-:Y:S01]  /*4220*/  SHF.R.S32.HI R35, RZ, 0x1f, R29 ;  /* 0x0000001fff237819 */ /* 0x000fe2000001141d */
[----:B------:R-:W-:-:S04]  /*4230*/  IMAD.WIDE.U32 R8, R26, R29, R8 ;  /* 0x0000001d1a087225 */ /* 0x000fc800078e0008 */
[----:B------:R-:W-:-:S04]  /*4240*/  IMAD R28, R26, R35, R28 ;  /* 0x000000231a1c7224 */ /* 0x000fc800078e021c */
[----:B------:R-:W-:Y:S01]  /*4250*/  IMAD.IADD R9, R9, 0x1, R28 ;  /* 0x0000000109097824 */ /* 0x000fe200078e021c */
[----:B------:R-:W-:-:S05]  /*4260*/  IADD3 R28, P1, PT, R36, R15, RZ ;  /* 0x0000000f241c7210 */ /* 0x000fca0007f3e0ff */
[----:B------:R-:W-:Y:S02]  /*4270*/  IMAD.X R29, R37, 0x1, R33, P1 ;  /* 0x00000001251d7824 */ /* 0x000fe400008e0621 */
[----:B------:R-:W2:Y:S01]  /*4280*/  LDL.64 R36, [R6+0x10] ;  /* 0x0000100006247983 */ /* 0x000ea20000100a00 */
[----:B---3--:R-:W-:-:S03]  /*4290*/  IMAD R26, R21, R27, RZ ;  /* 0x0000001b151a7224 */ /* 0x008fc600078e02ff */
[----:B------:R-:W3:Y:S01]  /*42a0*/  LDG.E R21, desc[UR36][R28.64] ;  /* 0x000000241c157981 */ /* 0x000ee2000c1e1900 */
[----:B------:R-:W-:Y:S01]  /*42b0*/  SHF.R.S32.HI R35, RZ, 0x1f, R27 ;  /* 0x0000001fff237819 */ /* 0x000fe2000001141b */
[----:B------:R-:W-:-:S04]  /*42c0*/  IMAD.WIDE.U32 R8, R20, R27, R8 ;  /* 0x0000001b14087225 */ /* 0x000fc800078e0008 */
[----:B------:R-:W-:-:S04]  /*42d0*/  IMAD R26, R20, R35, R26 ;  /* 0x00000023141a7224 */ /* 0x000fc800078e021a */
[----:B------:R-:W-:Y:S01]  /*42e0*/  IMAD.IADD R9, R9, 0x1, R26 ;  /* 0x0000000109097824 */ /* 0x000fe200078e021a */
[----:B------:R-:W-:-:S05]  /*42f0*/  IADD3 R26, P1, PT, R28, R15, RZ ;  /* 0x0000000f1c1a7210 */ /* 0x000fca0007f3e0ff */
[----:B------:R-:W-:Y:S02]  /*4300*/  IMAD.X R27, R29, 0x1, R33, P1 ;  /* 0x000000011d1b7824 */ /* 0x000fe400008e0621 */
[----:B------:R-:W4:Y:S01]  /*4310*/  LDL.64 R28, [R6+0x18] ;  /* 0x00001800061c7983 */ /* 0x000f220000100a00 */
[----:B---3--:R-:W-:Y:S01]  /*4320*/  SHF.R.S32.HI R35, RZ, 0x1f, R21 ;  /* 0x0000001fff237819 */ /* 0x008fe20000011415 */
[----:B--2---:R-:W-:-:S04]  /*4330*/  IMAD R20, R37, R21, RZ ;  /* 0x0000001525147224 */ /* 0x004fc800078e02ff */
[C---:B------:R-:W-:Y:S02]  /*4340*/  IMAD R20, R36.reuse, R35, R20 ;  /* 0x0000002324147224 */ /* 0x040fe400078e0214 */
[----:B------:R-:W2:Y:S01]  /*4350*/  LDG.E R35, desc[UR36][R26.64] ;  /* 0x000000241a237981 */ /* 0x000ea2000c1e1900 */
[----:B------:R-:W-:-:S04]  /*4360*/  IMAD.WIDE.U32 R8, R36, R21, R8 ;  /* 0x0000001524087225 */ /* 0x000fc800078e0008 */
[----:B------:R-:W-:Y:S01]  /*4370*/  IMAD.IADD R9, R9, 0x1, R20 ;  /* 0x0000000109097824 */ /* 0x000fe200078e0214 */
[----:B------:R-:W-:-:S05]  /*4380*/  IADD3 R20, P1, PT, R26, R15, RZ ;  /* 0x0000000f1a147210 */ /* 0x000fca0007f3e0ff */
[----:B------:R-:W-:Y:S01]  /*4390*/  IMAD.X R21, R27, 0x1, R33, P1 ;  /* 0x000000011b157824 */ /* 0x000fe200008e0621 */
[----:B------:R-:W-:Y:S01]  /*43a0*/  IADD3 R36, P1, PT, R20, R15, RZ ;  /* 0x0000000f14247210 */ /* 0x000fe20007f3e0ff */
[----:B------:R-:W3:Y:S01]  /*43b0*/  LDL.64 R26, [R6+0x20] ;  /* 0x00002000061a7983 */ /* 0x000ee20000100a00 */
[----:B--2---:R-:W-:Y:S01]  /*43c0*/  SHF.R.S32.HI R37, RZ, 0x1f, R35 ;  /* 0x0000001fff257819 */ /* 0x004fe20000011423 */
[-C--:B----4-:R-:W-:Y:S02]  /*43d0*/  IMAD R29, R29, R35.reuse, RZ ;  /* 0x000000231d1d7224 */ /* 0x090fe400078e02ff */
[C---:B------:R-:W-:Y:S02]  /*43e0*/  IMAD.WIDE.U32 R8, R28.reuse, R35, R8 ;  /* 0x000000231c087225 */ /* 0x040fe400078e0008 */
[----:B------:R-:W2:Y:S02]  /*43f0*/  LDG.E R35, desc[UR36][R20.64] ;  /* 0x0000002414237981 */ /* 0x000ea4000c1e1900 */
[----:B------:R-:W-:-:S02]  /*4400*/  IMAD R29, R28, R37, R29 ;  /* 0x000000251c1d7224 */ /* 0x000fc400078e021d */
[----:B------:R-:W-:-:S06]  /*4410*/  IMAD.X R37, R21, 0x1, R33, P1 ;  /* 0x0000000115257824 */ /* 0x000fcc00008e0621 */
[----:B------:R-:W4:Y:S04]  /*4420*/  LDG.E R37, desc[UR36][R36.64] ;  /* 0x0000002424257981 */ /* 0x000f28000c1e1900 */
[----:B------:R0:W5:Y:S01]  /*4430*/  LDL.64 R20, [R6+0x28] ;  /* 0x0000280006147983 */ /* 0x0001620000100a00 */
[----:B------:R-:W-:Y:S01]  /*4440*/  IADD3 R30, P1, PT, R30, -0x8, RZ ;  /* 0xfffffff81e1e7810 */ /* 0x000fe20007f3e0ff */
[----:B------:R-:W-:-:S03]  /*4450*/  IMAD.IADD R9, R9, 0x1, R29 ;  /* 0x0000000109097824 */ /* 0x000fc600078e021d */
[----:B------:R-:W-:Y:S02]  /*4460*/  IADD3.X R32, PT, PT, R32, -0x1, RZ, P1, !PT ;  /* 0xffffffff20207810 */ /* 0x000fe40000ffe4ff */
[----:B------:R-:W-:-:S04]  /*4470*/  ISETP.NE.U32.AND P1, PT, R30, RZ, PT ;  /* 0x000000ff1e00720c */ /* 0x000fc80003f25070 */
[----:B------:R-:W-:Y:S02]  /*4480*/  ISETP.NE.AND.EX P1, PT, R32, RZ, PT, P1 ;  /* 0x000000ff2000720c */ /* 0x000fe40003f25310 */
[----:B------:R-:W-:Y:S01]  /*4490*/  LEA R7, P2, R14, R7, 0x5 ;  /* 0x000000070e077211 */ /* 0x000fe200078428ff */
[----:B0-----:R-:W-:-:S04]  /*44a0*/  VIADD R6, R6, 0x40 ;  /* 0x0000004006067836 */ /* 0x001fc80000000000 */
[----:B------:R-:W-:Y:S01]  /*44b0*/  IMAD.X R31, R31, 0x1, R34, P2 ;  /* 0x000000011f1f7824 */ /* 0x000fe200010e0622 */
[----:B--2---:R-:W-:Y:S01]  /*44c0*/  SHF.R.S32.HI R29, RZ, 0x1f, R35 ;  /* 0x0000001fff1d7819 */ /* 0x004fe20000011423 */
[-C--:B---3--:R-:W-:Y:S02]  /*44d0*/  IMAD R27, R27, R35.reuse, RZ ;  /* 0x000000231b1b7224 */ /* 0x088fe400078e02ff */
[----:B------:R-:W-:-:S04]  /*44e0*/  IMAD.WIDE.U32 R8, R26, R35, R8 ;  /* 0x000000231a087225 */ /* 0x000fc800078e0008 */
[----:B------:R-:W-:-:S04]  /*44f0*/  IMAD R27, R26, R29, R27 ;  /* 0x0000001d1a1b7224 */ /* 0x000fc800078e021b */
[----:B------:R-:W-:Y:S01]  /*4500*/  IMAD.IADD R9, R9, 0x1, R27 ;  /* 0x0000000109097824 */ /* 0x000fe200078e021b */
[----:B----4-:R-:W-:Y:S01]  /*4510*/  SHF.R.S32.HI R27, RZ, 0x1f, R37 ;  /* 0x0000001fff1b7819 */ /* 0x010fe20000011425 */
[-C--:B-----5:R-:W-:Y:S02]  /*4520*/  IMAD R21, R21, R37.reuse, RZ ;  /* 0x0000002515157224 */ /* 0x0a0fe400078e02ff */
[----:B------:R-:W-:-:S04]  /*4530*/  IMAD.WIDE.U32 R8, R20, R37, R8 ;  /* 0x0000002514087225 */ /* 0x000fc800078e0008 */
[----:B------:R-:W-:-:S04]  /*4540*/  IMAD R21, R20, R27, R21 ;  /* 0x0000001b14157224 */ /* 0x000fc800078e0215 */
[----:B------:R-:W-:Y:S01]  /*4550*/  IMAD.IADD R9, R9, 0x1, R21 ;  /* 0x0000000109097824 */ /* 0x000fe200078e0215 */
[----:B------:R-:W-:Y:S06]  /*4560*/  @P1 BRA `(.L_x_3357) ;  /* 0xfffffff800c01947 */ /* 0x000fec000383ffff */
[----:B------:R-:W-:Y:S05]  /*4570*/  BSYNC.RECONVERGENT B1 ;  /* 0x0000000000017941 */ /* 0x000fea0003800200 */
.L_x_3356:
        /* <DEDUP_REMOVED lines=19> */
[-C--:B------:R-:W-:Y:S01]  /*46b0*/  IADD3 R20, P1, PT, R36, R26.reuse, RZ ;  /* 0x0000001a24147210 */ /* 0x080fe20007f3e0ff */
[----:B------:R-:W2:Y:S04]  /*46c0*/  LDL.64 R28, [R34+0x18] ;  /* 0x00001800221c7983 */ /* 0x000ea80000100a00 */
[----:B------:R-:W3:Y:S01]  /*46d0*/  LDG.E R30, desc[UR36][R36.64] ;  /* 0x00000024241e7981 */ /* 0x000ee2000c1e1900 */
[----:B------:R-:W-:Y:S01]  /*46e0*/  IMAD.X R21, R27, 0x1, R37, P1 ;  /* 0x000000011b157824 */ /* 0x000fe200008e0625 */
[-C--:B------:R-:W-:Y:S02]  /*46f0*/  IADD3 R32, P1, PT, R20, R26.reuse, RZ ;  /* 0x0000001a14207210 */ /* 0x080fe40007f3e0ff */
[----:B------:R-:W4:Y:S04]  /*4700*/  LDL.64 R14, [R34+0x20] ;  /* 0x00002000220e7983 */ /* 0x000f280000100a00 */
[----:B------:R-:W4:Y:S01]  /*4710*/  LDG.E R35, desc[UR36][R20.64] ;  /* 0x0000002414237981 */ /* 0x000f22000c1e1900 */
[----:B------:R-:W-:Y:S01]  /*4720*/  IADD3 R26, P2, PT, R32, R26, RZ ;  /* 0x0000001a201a7210 */ /* 0x000fe20007f5e0ff */
[----:B------:R-:W-:-:S04]  /*4730*/  IMAD.X R33, R21, 0x1, R27, P1 ;  /* 0x0000000115217824 */ /* 0x000fc800008e061b */
[----:B------:R-:W-:Y:S02]  /*4740*/  IMAD.X R27, R33, 0x1, R27, P2 ;  /* 0x00000001211b7824 */ /* 0x000fe400010e061b */
[----:B------:R-:W5:Y:S04]  /*4750*/  LDG.E R33, desc[UR36][R32.64] ;  /* 0x0000002420217981 */ /* 0x000f68000c1e1900 */
[----:B------:R-:W5:Y:S04]  /*4760*/  LDL.64 R20, [R34+0x28] ;  /* 0x0000280022147983 */ /* 0x000f680000100a00 */
[----:B------:R-:W5:Y:S04]  /*4770*/  LDG.E R31, desc[UR36][R26.64] ;  /* 0x000000241a1f7981 */ /* 0x000f68000c1e1900 */
[----:B------:R-:W5:Y:S01]  /*4780*/  LDL.64 R26, [R34+0x30] ;  /* 0x00003000221a7983 */ /* 0x000f620000100a00 */
[----:B------:R-:W-:-:S05]  /*4790*/  IADD3 R0, P1, PT, R0, 0x4, RZ ;  /* 0x0000000400007810 */ /* 0x000fca0007f3e0ff */
[----:B------:R-:W-:Y:S01]  /*47a0*/  IMAD.X R25, RZ, RZ, R25, P1 ;  /* 0x000000ffff197224 */ /* 0x000fe200008e0619 */
[----:B---3--:R-:W-:Y:S01]  /*47b0*/  SHF.R.S32.HI R37, RZ, 0x1f, R30 ;  /* 0x0000001fff257819 */ /* 0x008fe2000001141e */
[-C--:B--2---:R-:W-:Y:S02]  /*47c0*/  IMAD R29, R29, R30.reuse, RZ ;  /* 0x0000001e1d1d7224 */ /* 0x084fe400078e02ff */
[----:B------:R-:W-:-:S04]  /*47d0*/  IMAD.WIDE.U32 R8, R28, R30, R8 ;  /* 0x0000001e1c087225 */ /* 0x000fc800078e0008 */
[----:B------:R-:W-:Y:S02]  /*47e0*/  IMAD R29, R28, R37, R29 ;  /* 0x000000251c1d7224 */ /* 0x000fe400078e021d */
[-C--:B----4-:R-:W-:Y:S02]  /*47f0*/  IMAD R15, R15, R35.reuse, RZ ;  /* 0x000000230f0f7224 */ /* 0x090fe400078e02ff */
[----:B------:R-:W-:Y:S01]  /*4800*/  IMAD.IADD R9, R9, 0x1, R29 ;  /* 0x0000000109097824 */ /* 0x000fe200078e021d */
[----:B------:R-:W-:Y:S01]  /*4810*/  SHF.R.S32.HI R29, RZ, 0x1f, R35 ;  /* 0x0000001fff1d7819 */ /* 0x000fe20000011423 */
[----:B------:R-:W-:-:S04]  /*4820*/  IMAD.WIDE.U32 R8, R14, R35, R8 ;  /* 0x000000230e087225 */ /* 0x000fc800078e0008 */
[----:B------:R-:W-:Y:S02]  /*4830*/  IMAD R15, R14, R29, R15 ;  /* 0x0000001d0e0f7224 */ /* 0x000fe400078e020f */
[-C--:B-----5:R-:W-:Y:S02]  /*4840*/  IMAD R14, R21, R33.reuse, RZ ;  /* 0x00000021150e7224 */ /* 0x0a0fe400078e02ff */
[----:B------:R-:W-:Y:S01]  /*4850*/  IMAD.IADD R9, R9, 0x1, R15 ;  /* 0x0000000109097824 */ /* 0x000fe200078e020f */
[----:B------:R-:W-:Y:S01]  /*4860*/  SHF.R.S32.HI R15, RZ, 0x1f, R33 ;  /* 0x0000001fff0f7819 */ /* 0x000fe20000011421 */
        /* <DEDUP_REMOVED lines=8> */
.L_x_3358:
        /* <DEDUP_REMOVED lines=17> */
[C---:B------:R-:W-:Y:S01]  /*4a00*/  LEA R28, P1, R6.reuse, R26, 0x2 ;  /* 0x0000001a061c7211 */ /* 0x040fe200078210ff */
[----:B------:R-:W2:Y:S04]  /*4a10*/  LDL.64 R14, [R30+0x18] ;  /* 0x000018001e0e7983 */ /* 0x000ea80000100a00 */
[----:B------:R-:W3:Y:S01]  /*4a20*/  LDG.E R31, desc[UR36][R26.64] ;  /* 0x000000241a1f7981 */ /* 0x000ee2000c1e1900 */
[----:B------:R-:W-:-:S03]  /*4a30*/  LEA.HI.X R29, R6, R27, R7, 0x2, P1 ;  /* 0x0000001b061d7211 */ /* 0x000fc600008f1407 */
[----:B------:R-:W4:Y:S04]  /*4a40*/  LDL.64 R20, [R30+0x20] ;  /* 0x000020001e147983 */ /* 0x000f280000100a00 */
[----:B------:R-:W5:Y:S01]  /*4a50*/  LDG.E R29, desc[UR36][R28.64] ;  /* 0x000000241c1d7981 */ /* 0x000f62000c1e1900 */
[----:B------:R-:W-:-:S05]  /*4a60*/  IADD3 R0, P1, PT, R0, 0x2, RZ ;  /* 0x0000000200007810 */ /* 0x000fca0007f3e0ff */
[----:B------:R-:W-:Y:S01]  /*4a70*/  IMAD.X R25, RZ, RZ, R25, P1 ;  /* 0x000000ffff197224 */ /* 0x000fe200008e0619 */
        /* <DEDUP_REMOVED lines=10> */
.L_x_3359:
        /* <DEDUP_REMOVED lines=11> */
[----:B------:R-:W3:Y:S02]  /*4bd0*/  LDG.E R13, desc[UR36][R12.64] ;  /* 0x000000240c0d7981 */ /* 0x000ee4000c1e1900 */
[----:B---3--:R-:W-:Y:S01]  /*4be0*/  SHF.R.S32.HI R11, RZ, 0x1f, R13 ;  /* 0x0000001fff0b7819 */ /* 0x008fe2000001140d */
[-C--:B--2---:R-:W-:Y:S02]  /*4bf0*/  IMAD R0, R7, R13.reuse, RZ ;  /* 0x0000000d07007224 */ /* 0x084fe400078e02ff */
[----:B------:R-:W-:-:S04]  /*4c00*/  IMAD.WIDE.U32 R8, R6, R13, R8 ;  /* 0x0000000d06087225 */ /* 0x000fc800078e0008 */
[----:B------:R-:W-:-:S04]  /*4c10*/  IMAD R11, R6, R11, R0 ;  /* 0x0000000b060b7224 */ /* 0x000fc800078e0200 */
[----:B------:R-:W-:-:S07]  /*4c20*/  IMAD.IADD R9, R9, 0x1, R11 ;  /* 0x0000000109097824 */ /* 0x000fce00078e020b */
.L_x_3355:
[----:B------:R-:W-:Y:S05]  /*4c30*/  BSYNC.RECONVERGENT B0 ;  /* 0x0000000000007941 */ /* 0x000fea0003800200 */
.L_x_3354:
[----:B------:R-:W-:Y:S01]  /*4c40*/  VIADD R25, R2, 0x80 ;  /* 0x0000008002197836 */ /* 0x000fe20000000000 */
[----:B------:R-:W-:Y:S04]  /*4c50*/  BSSY.RECONVERGENT B0, `(.L_x_3360) ;  /* 0x00000e3000007945 */ /* 0x000fe80003800200 */
[----:B------:R-:W-:-:S13]  /*4c60*/  ISETP.GE.AND P0, PT, R25, UR38, PT ;  /* 0x0000002619007c0c */ /* 0x000fda000bf06270 */
[----:B------:R-:W-:Y:S05]  /*4c70*/  @P0 BRA `(.L_x_3361) ;  /* 0x0000000c00800947 */ /* 0x000fea0003800000 */
[----:B------:R-:W1:Y:S01]  /*4c80*/  LDCU UR4, c[0x0][0x39c] ;  /* 0x00007380ff0477ac */ /* 0x000e620008000800 */
[----:B------:R-:W-:Y:S02]  /*4c90*/  ISETP.GE.U32.AND P0, PT, R3, 0x1, PT ;  /* 0x000000010300780c */ /* 0x000fe40003f06070 */
[----:B------:R-:W-:Y:S01]  /*4ca0*/  CS2R R20, SRZ ;  /* 0x0000000000147805 */ /* 0x000fe2000001ff00 */
[----:B------:R-:W0:Y:S01]  /*4cb0*/  LDCU.64 UR6, c[0x0][0x390] ;  /* 0x00007200ff0677ac */ /* 0x000e220008000a00 */
[----:B-1----:R-:W-:Y:S02]  /*4cc0*/  IMAD.U32 R0, RZ, RZ, UR4 ;  /* 0x00000004ff007e24 */ /* 0x002fe4000f8e00ff */
[----:B0----5:R-:W-:-:S03]  /*4cd0*/  IMAD R7, R19, UR6, RZ ;  /* 0x0000000613077c24 */ /* 0x021fc6000f8e02ff */
        /* <DEDUP_REMOVED lines=25> */
[----:B------:R-:W-:Y:S01]  /*4e70*/  LEA.HI.X R30, R10, UR7, R13, 0x2, P1 ;  /* 0x000000070a1e7c11 */ /* 0x000fe200088f140d */
[C---:B0-----:R-:W-:Y:S01]  /*4e80*/  IMAD.SHL.U32 R32, R14.reuse, 0x4, RZ ;  /* 0x000000040e207824 */ /* 0x041fe200078e00ff */
[C-C-:B------:R-:W-:Y:S02]  /*4e90*/  SHF.L.U64.HI R33, R14.reuse, 0x2, R15.reuse ;  /* 0x000000020e217819 */ /* 0x140fe4000001020f */
[----:B------:R-:W-:-:S07]  /*4ea0*/  SHF.L.U64.HI R15, R14, 0x5, R15 ;  /* 0x000000050e0f7819 */ /* 0x000fce000001020f */
.L_x_3363:
[----:B------:R-:W-:Y:S01]  /*4eb0*/  IMAD.MOV.U32 R36, RZ, RZ, R29 ;  /* 0x000000ffff247224 */ /* 0x000fe200078e001d */
[----:B------:R-:W2:Y:S01]  /*4ec0*/  LDL.64 R18, [R28+-0x10] ;  /* 0xfffff0001c127983 */ /* 0x000ea20000100a00 */
[----:B------:R-:W-:-:S05]  /*4ed0*/  IMAD.MOV.U32 R37, RZ, RZ, R30 ;  /* 0x000000ffff257224 */ /* 0x000fca00078e001e */
[----:B---34-:R-:W3:Y:S02]  /*4ee0*/  LDG.E R27, desc[UR36][R36.64] ;  /* 0x00000024241b7981 */ /* 0x018ee4000c1e1900 */
[----:B---3--:R-:W-:Y:S01]  /*4ef0*/  SHF.R.S32.HI R35, RZ, 0x1f, R27 ;  /* 0x0000001fff237819 */ /* 0x008fe2000001141b */
[-C--:B--2---:R-:W-:Y:S02]  /*4f00*/  IMAD R19, R19, R27.reuse, RZ ;  /* 0x0000001b13137224 */ /* 0x084fe400078e02ff */
[C---:B------:R-:W-:Y:S02]  /*4f10*/  IMAD.WIDE.U32 R26, R18.reuse, R27, R20 ;  /* 0x0000001b121a7225 */ /* 0x040fe400078e0014 */
[----:B------:R-:W2:Y:S02]  /*4f20*/  LDL.64 R20, [R28+-0x8] ;  /* 0xfffff8001c147983 */ /* 0x000ea40000100a00 */
[----:B------:R-:W-:Y:S01]  /*4f30*/  IMAD R34, R18, R35, R19 ;  /* 0x0000002312227224 */ /* 0x000fe200078e0213 */
[----:B------:R-:W-:-:S05]  /*4f40*/  IADD3 R18, P1, PT, R29, R32, RZ ;  /* 0x000000201d127210 */ /* 0x000fca0007f3e0ff */
[----:B------:R-:W-:-:S05]  /*4f50*/  IMAD.X R19, R30, 0x1, R33, P1 ;  /* 0x000000011e137824 */ /* 0x000fca00008e0621 */
[----:B------:R-:W2:Y:S01]  /*4f60*/  LDG.E R35, desc[UR36][R18.64] ;  /* 0x0000002412237981 */ /* 0x000ea2000c1e1900 */
[----:B------:R-:W-:Y:S02]  /*4f70*/  IMAD.IADD R27, R27, 0x1, R34 ;  /* 0x000000011b1b7824 */ /* 0x000fe400078e0222 */
[----:B--2---:R-:W-:Y:S01]  /*4f80*/  IMAD.WIDE.U32 R26, R20, R35, R26 ;  /* 0x00000023141a7225 */ /* 0x004fe200078e001a */
[----:B------:R-:W-:-:S03]  /*4f90*/  SHF.R.S32.HI R37, RZ, 0x1f, R35 ;  /* 0x0000001fff257819 */ /* 0x000fc60000011423 */
[----:B------:R-:W-:-:S04]  /*4fa0*/  IMAD R35, R21, R35, RZ ;  /* 0x0000002315237224 */ /* 0x000fc800078e02ff */
[----:B------:R-:W-:Y:S01]  /*4fb0*/  IMAD R37, R20, R37, R35 ;  /* 0x0000002514257224 */ /* 0x000fe200078e0223 */
[----:B------:R-:W-:-:S05]  /*4fc0*/  IADD3 R20, P1, PT, R18, R32, RZ ;  /* 0x0000002012147210 */ /* 0x000fca0007f3e0ff */
[----:B------:R-:W-:Y:S02]  /*4fd0*/  IMAD.X R21, R19, 0x1, R33, P1 ;  /* 0x0000000113157824 */ /* 0x000fe400008e0621 */
[----:B------:R-:W2:Y:S04]  /*4fe0*/  LDL.64 R18, [R28] ;  /* 0x000000001c127983 */ /* 0x000ea80000100a00 */
        /* <DEDUP_REMOVED lines=8> */
[----:B------:R-:W2:Y:S04]  /*5070*/  LDL.64 R20, [R28+0x8] ;  /* 0x000008001c147983 */ /* 0x000ea80000100a00 */
[----:B------:R-:W2:Y:S01]  /*5080*/  LDG.E R35, desc[UR36][R18.64] ;  /* 0x0000002412237981 */ /* 0x000ea2000c1e1900 */
[----:B------:R-:W-:Y:S01]  /*5090*/  IMAD.IADD R27, R27, 0x1, R37 ;  /* 0x000000011b1b7824 */ /* 0x000fe200078e0225 */
[----:B------:R-:W-:Y:S01]  /*50a0*/  IADD3 R34, P1, PT, R18, R32, RZ ;  /* 0x0000002012227210 */ /* 0x000fe20007f3e0ff */
[----:B--2---:R-:W-:Y:S01]  /*50b0*/  IMAD.WIDE.U32 R26, R20, R35, R26 ;  /* 0x00000023141a7225 */ /* 0x004fe200078e001a */
[----:B------:R-:W-:-:S03]  /*50c0*/  SHF.R.S32.HI R37, RZ, 0x1f, R35 ;  /* 0x0000001fff257819 */ /* 0x000fc60000011423 */
[----:B------:R-:W-:-:S04]  /*50d0*/  IMAD R35, R21, R35, RZ ;  /* 0x0000002315237224 */ /* 0x000fc800078e02ff */
[----:B------:R-:W-:Y:S02]  /*50e0*/  IMAD R37, R20, R37, R35 ;  /* 0x0000002514257224 */ /* 0x000fe400078e0223 */
[----:B------:R-:W-:Y:S02]  /*50f0*/  IMAD.X R35, R19, 0x1, R33, P1 ;  /* 0x0000000113237824 */ /* 0x000fe400008e0621 */
[----:B------:R-:W2:Y:S04]  /*5100*/  LDL.64 R18, [R28+0x10] ;  /* 0x000010001c127983 */ /* 0x000ea80000100a00 */
        /* <DEDUP_REMOVED lines=16> */
[--C-:B------:R-:W-:Y:S01]  /*5210*/  IMAD.X R37, R19, 0x1, R33.reuse, P1 ;  /* 0x0000000113257824 */ /* 0x100fe200008e0621 */
[----:B------:R-:W-:Y:S01]  /*5220*/  IADD3 R20, P1, PT, R36, R32, RZ ;  /* 0x0000002024147210 */ /* 0x000fe20007f3e0ff */
[----:B------:R-:W2:Y:S04]  /*5230*/  LDL.64 R18, [R28+0x20] ;  /* 0x000020001c127983 */ /* 0x000ea80000100a00 */
[----:B------:R-:W3:Y:S01]  /*5240*/  LDG.E R35, desc[UR36][R36.64] ;  /* 0x0000002424237981 */ /* 0x000ee2000c1e1900 */
        /* <DEDUP_REMOVED lines=11> */
[----:B---3--:R-:W-:Y:S01]  /*5300*/  SHF.R.S32.HI R34, RZ, 0x1f, R35 ;  /* 0x0000001fff227819 */ /* 0x008fe20000011423 */
[-C--:B--2---:R-:W-:Y:S02]  /*5310*/  IMAD R19, R19, R35.reuse, RZ ;  /* 0x0000002313137224 */ /* 0x084fe400078e02ff */
        /* <DEDUP_REMOVED lines=10> */
.L_x_3362:
[----:B------:R-:W-:Y:S05]  /*53c0*/  @!P0 BRA `(.L_x_3361) ;  /* 0x0000000400ac8947 */ /* 0x000fea0003800000 */
[----:B------:R-:W0:Y:S01]  /*53d0*/  LDC.64 R14, c[0x0][0x3e0] ;  /* 0x0000f800ff0e7b82 */ /* 0x000e220000000a00 */
[----:B------:R-:W-:Y:S02]  /*53e0*/  ISETP.GE.U32.AND P0, PT, R4, 0x4, PT ;  /* 0x000000040400780c */ /* 0x000fe40003f06070 */
[----:B------:R-:W-:Y:S02]  /*53f0*/  ISETP.NE.U32.AND P2, PT, R5, RZ, PT ;  /* 0x000000ff0500720c */ /* 0x000fe40003f45070 */
[----:B------:R-:W-:Y:S02]  /*5400*/  ISETP.GE.U32.AND.EX P1, PT, RZ, RZ, PT, P0 ;  /* 0x000000ffff00720c */ /* 0x000fe40003f26100 */
[----:B------:R-:W-:-:S11]  /*5410*/  ISETP.NE.AND.EX P0, PT, RZ, RZ, PT, P2 ;  /* 0x000000ffff00720c */ /* 0x000fd60003f05320 */
[----:B------:R-:W-:Y:S05]  /*5420*/  @!P1 BRA `(.L_x_3364) ;  /* 0x0000000000c09947 */ /* 0x000fea0003800000 */
[----:B------:R-:W3:Y:S01]  /*5430*/  LDCU.64 UR4, c[0x0][0x388] ;  /* 0x00007100ff0477ac */ /* 0x000ee20008000a00 */
[-C--:B0-----:R-:W-:Y:S02]  /*5440*/  IMAD R18, R31, R14.reuse, RZ ;  /* 0x0000000e1f127224 */ /* 0x081fe400078e02ff */
[----:B------:R-:W-:Y:S02]  /*5450*/  IMAD.MOV.U32 R12, RZ, RZ, R10 ;  /* 0x000000ffff0c7224 */ /* 0x000fe400078e000a */
[C---:B------:R-:W-:Y:S02]  /*5460*/  IMAD R19, R0.reuse, R15, R18 ;  /* 0x0000000f00137224 */ /* 0x040fe400078e0212 */
[----:B------:R-:W-:-:S04]  /*5470*/  IMAD.WIDE.U32 R6, R0, R14, R12 ;  /* 0x0000000e00067225 */ /* 0x000fc800078e000c */
[----:B------:R-:W-:Y:S02]  /*5480*/  IMAD.IADD R7, R7, 0x1, R19 ;  /* 0x0000000107077824 */ /* 0x000fe400078e0213 */
[----:B------:R-:W-:-:S04]  /*5490*/  IMAD.WIDE.U32 R18, R14, 0x4, RZ ;  /* 0x000000040e127825 */ /* 0x000fc800078e00ff */
[----:B------:R-:W-:Y:S01]  /*54a0*/  IMAD.U32 R30, R0, 0x8, R1 ;  /* 0x00000008001e7824 */ /* 0x000fe200078e0001 */
[----:B---34-:R-:W-:-:S04]  /*54b0*/  LEA R26, P1, R6, UR4, 0x2 ;  /* 0x00000004061a7c11 */ /* 0x018fc8000f8210ff */
[----:B------:R-:W-:Y:S01]  /*54c0*/  LEA.HI.X R27, R6, UR5, R7, 0x2, P1 ;  /* 0x00000005061b7c11 */ /* 0x000fe200088f1407 */
[----:B------:R-:W-:Y:S01]  /*54d0*/  IMAD.SHL.U32 R7, R15, 0x4, RZ ;  /* 0x000000040f077824 */ /* 0x000fe200078e00ff */
[-C--:B------:R-:W-:Y:S01]  /*54e0*/  IADD3 R36, P1, PT, R26, R18.reuse, RZ ;  /* 0x000000121a247210 */ /* 0x080fe20007f3e0ff */
[----:B------:R-:W2:Y:S02]  /*54f0*/  LDL.64 R28, [R30+0x18] ;  /* 0x000018001e1c7983 */ /* 0x000ea40000100a00 */
[----:B------:R-:W-:Y:S02]  /*5500*/  IMAD.IADD R19, R19, 0x1, R7 ;  /* 0x0000000113137824 */ /* 0x000fe400078e0207 */
[----:B------:R-:W2:Y:S02]  /*5510*/  LDG.E R33, desc[UR36][R26.64] ;  /* 0x000000241a217981 */ /* 0x000ea4000c1e1900 */
[----:B------:R-:W-:Y:S01]  /*5520*/  IMAD.X R37, R27, 0x1, R19, P1 ;  /* 0x000000011b257824 */ /* 0x000fe200008e0613 */
[----:B------:R-:W-:-:S04]  /*5530*/  IADD3 R6, P1, PT, R36, R18, RZ ;  /* 0x0000001224067210 */ /* 0x000fc80007f3e0ff */
[----:B------:R0:W3:Y:S04]  /*5540*/  LDG.E R35, desc[UR36][R36.64] ;  /* 0x0000002424237981 */ /* 0x0000e8000c1e1900 */
[----:B------:R-:W4:Y:S01]  /*5550*/  LDL.64 R26, [R30+0x20] ;  /* 0x000020001e1a7983 */ /* 0x000f220000100a00 */
[----:B------:R-:W-:Y:S01]  /*5560*/  IADD3 R18, P2, PT, R6, R18, RZ ;  /* 0x0000001206127210 */ /* 0x000fe20007f5e0ff */
[----:B------:R-:W-:-:S04]  /*5570*/  IMAD.X R7, R37, 0x1, R19, P1 ;  /* 0x0000000125077824 */ /* 0x000fc800008e0613 */
[----:B------:R-:W-:Y:S01]  /*5580*/  IMAD.X R19, R7, 0x1, R19, P2 ;  /* 0x0000000107137824 */ /* 0x000fe200010e0613 */
[----:B------:R-:W5:Y:S04]  /*5590*/  LDG.E R32, desc[UR36][R6.64] ;  /* 0x0000002406207981 */ /* 0x000f68000c1e1900 */
[----:B------:R-:W5:Y:S04]  /*55a0*/  LDG.E R34, desc[UR36][R18.64] ;  /* 0x0000002412227981 */ /* 0x000f68000c1e1900 */
[----:B------:R-:W5:Y:S04]  /*55b0*/  LDL.64 R6, [R30+0x28] ;  /* 0x000028001e067983 */ /* 0x000f680000100a00 */
[----:B------:R-:W5:Y:S01]  /*55c0*/  LDL.64 R18, [R30+0x30] ;  /* 0x000030001e127983 */ /* 0x000f620000100a00 */
[----:B------:R-:W-:-:S05]  /*55d0*/  IADD3 R0, P1, PT, R0, 0x4, RZ ;  /* 0x0000000400007810 */ /* 0x000fca0007f3e0ff */
[----:B------:R-:W-:Y:S02]  /*55e0*/  IMAD.X R31, RZ, RZ, R31, P1 ;  /* 0x000000ffff1f7224 */ /* 0x000fe400008e061f */
[----:B--2---:R-:W-:Y:S01]  /*55f0*/  IMAD.WIDE.U32 R20, R28, R33, R20 ;  /* 0x000000211c147225 */ /* 0x004fe200078e0014 */
[----:B0-----:R-:W-:-:S03]  /*5600*/  SHF.R.S32.HI R37, RZ, 0x1f, R33 ;  /* 0x0000001fff257819 */ /* 0x001fc60000011421 */
[----:B------:R-:W-:-:S04]  /*5610*/  IMAD R33, R29, R33, RZ ;  /* 0x000000211d217224 */ /* 0x000fc800078e02ff */
[----:B------:R-:W-:Y:S01]  /*5620*/  IMAD R33, R28, R37, R33 ;  /* 0x000000251c217224 */ /* 0x000fe200078e0221 */
[----:B---3--:R-:W-:Y:S01]  /*5630*/  SHF.R.S32.HI R29, RZ, 0x1f, R35 ;  /* 0x0000001fff1d7819 */ /* 0x008fe20000011423 */
[----:B----4-:R-:W-:Y:S02]  /*5640*/  IMAD R27, R27, R35, RZ ;  /* 0x000000231b1b7224 */ /* 0x010fe400078e02ff */
[----:B------:R-:W-:Y:S02]  /*5650*/  IMAD.IADD R21, R21, 0x1, R33 ;  /* 0x0000000115157824 */ /* 0x000fe400078e0221 */
[C---:B------:R-:W-:Y:S02]  /*5660*/  IMAD R27, R26.reuse, R29, R27 ;  /* 0x0000001d1a1b7224 */ /* 0x040fe400078e021b */
[----:B------:R-:W-:-:S04]  /*5670*/  IMAD.WIDE.U32 R20, R26, R35, R20 ;  /* 0x000000231a147225 */ /* 0x000fc800078e0014 */
[----:B------:R-:W-:Y:S01]  /*5680*/  IMAD.IADD R21, R21, 0x1, R27 ;  /* 0x0000000115157824 */ /* 0x000fe200078e021b */
[----:B-----5:R-:W-:Y:S01]  /*5690*/  SHF.R.S32.HI R27, RZ, 0x1f, R32 ;  /* 0x0000001fff1b7819 */ /* 0x020fe20000011420 */
[----:B------:R-:W-:-:S04]  /*56a0*/  IMAD R7, R7, R32, RZ ;  /* 0x0000002007077224 */ /* 0x000fc800078e02ff */
[C---:B------:R-:W-:Y:S02]  /*56b0*/  IMAD R27, R6.reuse, R27, R7 ;  /* 0x0000001b061b7224 */ /* 0x040fe400078e0207 */
[----:B------:R-:W-:Y:S01]  /*56c0*/  IMAD.WIDE.U32 R6, R6, R32, R20 ;  /* 0x0000002006067225 */ /* 0x000fe200078e0014 */
[----:B------:R-:W-:-:S03]  /*56d0*/  SHF.R.S32.HI R21, RZ, 0x1f, R34 ;  /* 0x0000001fff157819 */ /* 0x000fc60000011422 */
[-C--:B------:R-:W-:Y:S02]  /*56e0*/  IMAD R19, R19, R34.reuse, RZ ;  /* 0x0000002213137224 */ /* 0x080fe400078e02ff */
[----:B------:R-:W-:Y:S02]  /*56f0*/  IMAD.IADD R7, R7, 0x1, R27 ;  /* 0x0000000107077824 */ /* 0x000fe400078e021b */
[C---:B------:R-:W-:Y:S02]  /*5700*/  IMAD R19, R18.reuse, R21, R19 ;  /* 0x0000001512137224 */ /* 0x040fe400078e0213 */
[----:B------:R-:W-:-:S04]  /*5710*/  IMAD.WIDE.U32 R20, R18, R34, R6 ;  /* 0x0000002212147225 */ /* 0x000fc800078e0006 */
[----:B------:R-:W-:-:S07]  /*5720*/  IMAD.IADD R21, R21, 0x1, R19 ;  /* 0x0000000115157824 */ /* 0x000fce00078e0213 */
.L_x_3364:
        /* <DEDUP_REMOVED lines=18> */
[C---:B---34-:R-:W-:Y:S01]  /*5850*/  LEA R26, P1, R14.reuse, R6, 0x2 ;  /* 0x000000060e1a7211 */ /* 0x058fe200078210ff */
[----:B------:R-:W3:Y:S04]  /*5860*/  LDL.64 R18, [R30+0x18] ;  /* 0x000018001e127983 */ /* 0x000ee80000100a00 */
[----:B------:R-:W4:Y:S01]  /*5870*/  LDG.E R33, desc[UR36][R6.64] ;  /* 0x0000002406217981 */ /* 0x000f22000c1e1900 */
[----:B------:R-:W-:-:S06]  /*5880*/  LEA.HI.X R27, R14, R7, R15, 0x2, P1 ;  /* 0x000000070e1b7211 */ /* 0x000fcc00008f140f */
[----:B------:R-:W5:Y:S01]  /*5890*/  LDG.E R27, desc[UR36][R26.64] ;  /* 0x000000241a1b7981 */ /* 0x000f62000c1e1900 */
[----:B------:R-:W-:-:S05]  /*58a0*/  IADD3 R0, P1, PT, R0, 0x2, RZ ;  /* 0x0000000200007810 */ /* 0x000fca0007f3e0ff */
[----:B------:R-:W-:Y:S01]  /*58b0*/  IMAD.X R31, RZ, RZ, R31, P1 ;  /* 0x000000ffff1f7224 */ /* 0x000fe200008e061f */
[----:B----4-:R-:W-:Y:S01]  /*58c0*/  SHF.R.S32.HI R35, RZ, 0x1f, R33 ;  /* 0x0000001fff237819 */ /* 0x010fe20000011421 */
[-C--:B---3--:R-:W-:Y:S02]  /*58d0*/  IMAD R19, R19, R33.reuse, RZ ;  /* 0x0000002113137224 */ /* 0x088fe400078e02ff */
[----:B------:R-:W-:-:S04]  /*58e0*/  IMAD.WIDE.U32 R20, R18, R33, R20 ;  /* 0x0000002112147225 */ /* 0x000fc800078e0014 */
[----:B------:R-:W-:Y:S01]  /*58f0*/  IMAD R35, R18, R35, R19 ;  /* 0x0000002312237224 */ /* 0x000fe200078e0213 */
[----:B-----5:R-:W-:Y:S01]  /*5900*/  SHF.R.S32.HI R19, RZ, 0x1f, R27 ;  /* 0x0000001fff137819 */ /* 0x020fe2000001141b */
[----:B--2---:R-:W-:Y:S02]  /*5910*/  IMAD R6, R29, R27, RZ ;  /* 0x0000001b1d067224 */ /* 0x004fe400078e02ff */
[----:B------:R-:W-:Y:S02]  /*5920*/  IMAD.IADD R21, R21, 0x1, R35 ;  /* 0x0000000115157824 */ /* 0x000fe400078e0223 */
[C---:B------:R-:W-:Y:S02]  /*5930*/  IMAD R19, R28.reuse, R19, R6 ;  /* 0x000000131c137224 */ /* 0x040fe400078e0206 */
[----:B------:R-:W-:-:S04]  /*5940*/  IMAD.WIDE.U32 R20, R28, R27, R20 ;  /* 0x0000001b1c147225 */ /* 0x000fc800078e0014 */
[----:B------:R-:W-:-:S07]  /*5950*/  IMAD.IADD R21, R21, 0x1, R19 ;  /* 0x0000000115157824 */ /* 0x000fce00078e0213 */
.L_x_3365:
[----:B------:R-:W-:Y:S05]  /*5960*/  @P0 BRA `(.L_x_3361) ;  /* 0x0000000000440947 */ /* 0x000fea0003800000 */
[----:B------:R-:W1:Y:S01]  /*5970*/  LDCU.64 UR4, c[0x0][0x388] ;  /* 0x00007100ff0477ac */ /* 0x000e620008000a00 */
[-C--:B0-----:R-:W-:Y:S02]  /*5980*/  IMAD R31, R31, R14.reuse, RZ ;  /* 0x0000000e1f1f7224 */ /* 0x081fe400078e02ff */
[----:B------:R-:W-:Y:S02]  /*5990*/  IMAD.MOV.U32 R6, RZ, RZ, R10 ;  /* 0x000000ffff067224 */ /* 0x000fe400078e000a */
[----:B------:R-:W-:Y:S02]  /*59a0*/  IMAD.MOV.U32 R7, RZ, RZ, R13 ;  /* 0x000000ffff077224 */ /* 0x000fe400078e000d */
[C---:B------:R-:W-:Y:S02]  /*59b0*/  IMAD R31, R0.reuse, R15, R31 ;  /* 0x0000000f001f7224 */ /* 0x040fe400078e021f */
[----:B------:R-:W-:-:S04]  /*59c0*/  IMAD.WIDE.U32 R6, R0, R14, R6 ;  /* 0x0000000e00067225 */ /* 0x000fc800078e0006 */
[----:B------:R-:W-:Y:S01]  /*59d0*/  IMAD.IADD R7, R7, 0x1, R31 ;  /* 0x0000000107077824 */ /* 0x000fe200078e021f */
[----:B-1----:R-:W-:-:S04]  /*59e0*/  LEA R10, P0, R6, UR4, 0x2 ;  /* 0x00000004060a7c11 */ /* 0x002fc8000f8010ff */
[----:B------:R-:W-:Y:S01]  /*59f0*/  LEA.HI.X R11, R6, UR5, R7, 0x2, P0 ;  /* 0x00000005060b7c11 */ /* 0x000fe200080f1407 */
[----:B------:R-:W-:-:S05]  /*5a00*/  IMAD.U32 R6, R0, 0x8, R1 ;  /* 0x0000000800067824 */ /* 0x000fca00078e0001 */
[----:B------:R-:W2:Y:S04]  /*5a10*/  LDG.E R11, desc[UR36][R10.64] ;  /* 0x000000240a0b7981 */ /* 0x000ea8000c1e1900 */
[----:B------:R-:W5:Y:S01]  /*5a20*/  LDL.64 R6, [R6+0x18] ;  /* 0x0000180006067983 */ /* 0x000f620000100a00 */
[----:B--2---:R-:W-:Y:S01]  /*5a30*/  SHF.R.S32.HI R13, RZ, 0x1f, R11 ;  /* 0x0000001fff0d7819 */ /* 0x004fe2000001140b */
[-C--:B-----5:R-:W-:Y:S02]  /*5a40*/  IMAD R0, R7, R11.reuse, RZ ;  /* 0x0000000b07007224 */ /* 0x0a0fe400078e02ff */
[----:B------:R-:W-:-:S04]  /*5a50*/  IMAD.WIDE.U32 R20, R6, R11, R20 ;  /* 0x0000000b06147225 */ /* 0x000fc800078e0014 */
[----:B------:R-:W-:-:S04]  /*5a60*/  IMAD R13, R6, R13, R0 ;  /* 0x0000000d060d7224 */ /* 0x000fc800078e0200 */
[----:B------:R-:W-:-:S07]  /*5a70*/  IMAD.IADD R21, R21, 0x1, R13 ;  /* 0x0000000115157824 */ /* 0x000fce00078e020d */
.L_x_3361:
[----:B------:R-:W-:Y:S05]  /*5a80*/  BSYNC.RECONVERGENT B0 ;  /* 0x0000000000007941 */ /* 0x000fea0003800200 */
.L_x_3360:
[----:B------:R-:W-:Y:S01]  /*5a90*/  VIADD R0, R2, 0x100 ;  /* 0x0000010002007836 */ /* 0x000fe20000000000 */
[----:B------:R-:W-:Y:S01]  /*5aa0*/  BSSY.RECONVERGENT B0, `(.L_x_3366) ;  /* 0x00000e5000007945 */ /* 0x000fe20003800200 */
[----:B-----5:R-:W-:Y:S02]  /*5ab0*/  IMAD.MOV.U32 R18, RZ, RZ, R20 ;  /* 0x000000ffff127224 */ /* 0x020fe400078e0014 */
        /* <DEDUP_REMOVED lines=38> */
.L_x_3369:
        /* <DEDUP_REMOVED lines=81> */
.L_x_3368:
        /* <DEDUP_REMOVED lines=55> */
.L_x_3370:
        /* <DEDUP_REMOVED lines=35> */
.L_x_3371:
        /* <DEDUP_REMOVED lines=18> */
.L_x_3367:
[----:B------:R-:W-:Y:S05]  /*68f0*/  BSYNC.RECONVERGENT B0 ;  /* 0x0000000000007941 */ /* 0x000fea0003800200 */
.L_x_3366:
        /* <DEDUP_REMOVED lines=40> */
.L_x_3375:
[----:B------:R-:W2:Y:S01]  /*6b80*/  LDL.64 R20, [R24+-0x10] ;  /* 0xfffff00018147983 */ /* 0x000ea20000100a00 */
[----:B------:R-:W-:-:S03]  /*6b90*/  IADD3 R22, P1, PT, R6, R15, RZ ;  /* 0x0000000f06167210 */ /* 0x000fc60007f3e0ff */
[----:B------:R-:W2:Y:S02]  /*6ba0*/  LDG.E R37, desc[UR36][R6.64] ;  /* 0x0000002406257981 */ /* 0x000ea4000c1e1900 */
[----:B------:R-:W-:Y:S02]  /*6bb0*/  IMAD.X R23, R7, 0x1, R33, P1 ;  /* 0x0000000107177824 */ /* 0x000fe400008e0621 */
[----:B---34-:R-:W3:Y:S04]  /*6bc0*/  LDL.64 R26, [R24+-0x8] ;  /* 0xfffff800181a7983 */ /* 0x018ee80000100a00 */
[----:B------:R-:W3:Y:S01]  /*6bd0*/  LDG.E R35, desc[UR36][R22.64] ;  /* 0x0000002416237981 */ /* 0x000ee2000c1e1900 */
[----:B--2---:R-:W-:Y:S01]  /*6be0*/  IMAD.WIDE.U32 R28, R20, R37, R28 ;  /* 0x00000025141c7225 */ /* 0x004fe200078e001c */
[----:B------:R-:W-:-:S03]  /*6bf0*/  SHF.R.S32.HI R36, RZ, 0x1f, R37 ;  /* 0x0000001fff247819 */ /* 0x000fc60000011425 */
[----:B------:R-:W-:-:S04]  /*6c00*/  IMAD R37, R21, R37, RZ ;  /* 0x0000002515257224 */ /* 0x000fc800078e02ff */
[----:B------:R-:W-:Y:S01]  /*6c10*/  IMAD R37, R20, R36, R37 ;  /* 0x0000002414257224 */ /* 0x000fe200078e0225 */
[----:B------:R-:W-:Y:S01]  /*6c20*/  IADD3 R20, P1, PT, R22, R15, RZ ;  /* 0x0000000f16147210 */ /* 0x000fe20007f3e0ff */
[----:B---3--:R-:W-:-:S04]  /*6c30*/  IMAD R36, R27, R35, RZ ;  /* 0x000000231b247224 */ /* 0x008fc800078e02ff */
[----:B------:R-:W-:Y:S01]  /*6c40*/  IMAD.X R21, R23, 0x1, R33, P1 ;  /* 0x0000000117157824 */ /* 0x000fe200008e0621 */
[----:B------:R-:W-:-:S04]  /*6c50*/  SHF.R.S32.HI R23, RZ, 0x1f, R35 ;  /* 0x0000001fff177819 */ /* 0x000fc80000011423 */
[----:B------:R-:W2:Y:S01]  /*6c60*/  LDG.E R27, desc[UR36][R20.64] ;  /* 0x00000024141b7981 */ /* 0x000ea2000c1e1900 */
[----:B------:R-:W-:-:S03]  /*6c70*/  IMAD R36, R26, R23, R36 ;  /* 0x000000171a247224 */ /* 0x000fc600078e0224 */
[----:B------:R-:W2:Y:S01]  /*6c80*/  LDL.64 R22, [R24] ;  /* 0x0000000018167983 */ /* 0x000ea20000100a00 */
[----:B------:R-:W-:Y:S02]  /*6c90*/  IMAD.IADD R29, R29, 0x1, R37 ;  /* 0x000000011d1d7824 */ /* 0x000fe400078e0225 */
[----:B------:R-:W-:-:S04]  /*6ca0*/  IMAD.WIDE.U32 R28, R26, R35, R28 ;  /* 0x000000231a1c7225 */ /* 0x000fc800078e001c */
[----:B------:R-:W-:Y:S01]  /*6cb0*/  IMAD.IADD R29, R29, 0x1, R36 ;  /* 0x000000011d1d7824 */ /* 0x000fe200078e0224 */
[----:B------:R-:W-:-:S05]  /*6cc0*/  IADD3 R36, P1, PT, R20, R15, RZ ;  /* 0x0000000f14247210 */ /* 0x000fca0007f3e0ff */
[----:B------:R-:W-:Y:S02]  /*6cd0*/  IMAD.X R37, R21, 0x1, R33, P1 ;  /* 0x0000000115257824 */ /* 0x000fe400008e0621 */
[----:B------:R-:W3:Y:S01]  /*6ce0*/  LDL.64 R20, [R24+0x8] ;  /* 0x0000080018147983 */ /* 0x000ee20000100a00 */
[----:B--2---:R-:W-:-:S03]  /*6cf0*/  IMAD R26, R23, R27, RZ ;  /* 0x0000001b171a7224 */ /* 0x004fc600078e02ff */
        /* <DEDUP_REMOVED lines=24> */
[----:B------:R-:W-:Y:S02]  /*6e80*/  IMAD.X R21, R23, 0x1, R33, P1 ;  /* 0x0000000117157824 */ /* 0x000fe400008e0621 */
[----:B------:R-:W3:Y:S01]  /*6e90*/  LDL.64 R22, [R24+0x20] ;  /* 0x0000200018167983 */ /* 0x000ee20000100a00 */
[----:B--2---:R-:W-:Y:S01]  /*6ea0*/  SHF.R.S32.HI R37, RZ, 0x1f, R35 ;  /* 0x0000001fff257819 */ /* 0x004fe20000011423 */
[----:B----4-:R-:W-:-:S04]  /*6eb0*/  IMAD R27, R27, R35, RZ ;  /* 0x000000231b1b7224 */ /* 0x010fc800078e02ff */
[C---:B------:R-:W-:Y:S02]  /*6ec0*/  IMAD R37, R26.reuse, R37, R27 ;  /* 0x000000251a257224 */ /* 0x040fe400078e021b */
[----:B------:R-:W-:Y:S01]  /*6ed0*/  IMAD.WIDE.U32 R26, R26, R35, R28 ;  /* 0x000000231a1a7225 */ /* 0x000fe200078e001c */
[----:B------:R-:W-:Y:S01]  /*6ee0*/  IADD3 R28, P1, PT, R20, R15, RZ ;  /* 0x0000000f141c7210 */ /* 0x000fe20007f3e0ff */
[----:B------:R-:W2:Y:S04]  /*6ef0*/  LDG.E R35, desc[UR36][R20.64] ;  /* 0x0000002414237981 */ /* 0x000ea8000c1e1900 */
        /* <DEDUP_REMOVED lines=12> */
[----:B---3--:R-:W-:-:S04]  /*6fc0*/  IMAD R23, R23, R35, RZ ;  /* 0x0000002317177224 */ /* 0x008fc800078e02ff */
[C---:B------:R-:W-:Y:S02]  /*6fd0*/  IMAD R37, R22.reuse, R37, R23 ;  /* 0x0000002516257224 */ /* 0x040fe400078e0217 */
[----:B------:R-:W-:Y:S01]  /*6fe0*/  IMAD.WIDE.U32 R22, R22, R35, R26 ;  /* 0x0000002316167225 */ /* 0x000fe200078e001a */
[----:B----4-:R-:W-:-:S03]  /*6ff0*/  SHF.R.S32.HI R27, RZ, 0x1f, R29 ;  /* 0x0000001fff1b7819 */ /* 0x010fc6000001141d */
[----:B------:R-:W-:Y:S02]  /*7000*/  IMAD.IADD R23, R23, 0x1, R37 ;  /* 0x0000000117177824 */ /* 0x000fe400078e0225 */
[-C--:B-----5:R-:W-:Y:S02]  /*7010*/  IMAD R21, R21, R29.reuse, RZ ;  /* 0x0000001d15157224 */ /* 0x0a0fe400078e02ff */
[----:B------:R-:W-:-:S04]  /*7020*/  IMAD.WIDE.U32 R28, R20, R29, R22 ;  /* 0x0000001d141c7225 */ /* 0x000fc800078e0016 */
[----:B------:R-:W-:-:S04]  /*7030*/  IMAD R21, R20, R27, R21 ;  /* 0x0000001b14157224 */ /* 0x000fc800078e0215 */
[----:B------:R-:W-:Y:S01]  /*7040*/  IMAD.IADD R29, R29, 0x1, R21 ;  /* 0x000000011d1d7824 */ /* 0x000fe200078e0215 */
[----:B------:R-:W-:Y:S06]  /*7050*/  @P1 BRA `(.L_x_3375) ;  /* 0xfffffff800c81947 */ /* 0x000fec000383ffff */
[----:B------:R-:W-:Y:S05]  /*7060*/  BSYNC.RECONVERGENT B1 ;  /* 0x0000000000017941 */ /* 0x000fea0003800200 */
.L_x_3374:
        /* <DEDUP_REMOVED lines=19> */
[-C--:B---34-:R-:W-:Y:S01]  /*71a0*/  IADD3 R26, P1, PT, R14, R22.reuse, RZ ;  /* 0x000000160e1a7210 */ /* 0x098fe20007f3e0ff */
[----:B------:R-:W2:Y:S04]  /*71b0*/  LDL.64 R32, [R4+0x18] ;  /* 0x0000180004207983 */ /* 0x000ea80000100a00 */
[----:B------:R-:W3:Y:S01]  /*71c0*/  LDG.E R35, desc[UR36][R14.64] ;  /* 0x000000240e237981 */ /* 0x000ee2000c1e1900 */
[----:B------:R-:W-:Y:S01]  /*71d0*/  IMAD.X R27, R15, 0x1, R23, P1 ;  /* 0x000000010f1b7824 */ /* 0x000fe200008e0617 */
[----:B------:R-:W-:-:S04]  /*71e0*/  IADD3 R20, P1, PT, R26, R22, RZ ;  /* 0x000000161a147210 */ /* 0x000fc80007f3e0ff */
[----:B------:R-:W4:Y:S01]  /*71f0*/  LDG.E R37, desc[UR36][R26.64] ;  /* 0x000000241a257981 */ /* 0x000f22000c1e1900 */
[----:B------:R-:W-:-:S03]  /*7200*/  IMAD.X R21, R27, 0x1, R23, P1 ;  /* 0x000000011b157824 */ /* 0x000fc600008e0617 */
[----:B------:R-:W4:Y:S01]  /*7210*/  LDL.64 R14, [R4+0x20] ;  /* 0x00002000040e7983 */ /* 0x000f220000100a00 */
[----:B------:R-:W-:-:S03]  /*7220*/  IADD3 R22, P1, PT, R20, R22, RZ ;  /* 0x0000001614167210 */ /* 0x000fc60007f3e0ff */
[----:B------:R-:W5:Y:S02]  /*7230*/  LDG.E R24, desc[UR36][R20.64] ;  /* 0x0000002414187981 */ /* 0x000f64000c1e1900 */
[----:B------:R-:W-:Y:S02]  /*7240*/  IMAD.X R23, R21, 0x1, R23, P1 ;  /* 0x0000000115177824 */ /* 0x000fe400008e0617 */
[----:B------:R-:W5:Y:S04]  /*7250*/  LDL.64 R26, [R4+0x28] ;  /* 0x00002800041a7983 */ /* 0x000f680000100a00 */
[----:B------:R-:W5:Y:S04]  /*7260*/  LDG.E R23, desc[UR36][R22.64] ;  /* 0x0000002416177981 */ /* 0x000f68000c1e1900 */
[----:B------:R0:W5:Y:S01]  /*7270*/  LDL.64 R20, [R4+0x30] ;  /* 0x0000300004147983 */ /* 0x0001620000100a00 */
[----:B------:R-:W-:-:S05]  /*7280*/  IADD3 R0, P1, PT, R0, 0x4, RZ ;  /* 0x0000000400007810 */ /* 0x000fca0007f3e0ff */
[----:B------:R-:W-:Y:S01]  /*7290*/  IMAD.X R31, RZ, RZ, R31, P1 ;  /* 0x000000ffff1f7224 */ /* 0x000fe200008e061f */
[----:B---3--:R-:W-:Y:S01]  /*72a0*/  SHF.R.S32.HI R30, RZ, 0x1f, R35 ;  /* 0x0000001fff1e7819 */ /* 0x008fe20000011423 */
[-C--:B--2---:R-:W-:Y:S02]  /*72b0*/  IMAD R33, R33, R35.reuse, RZ ;  /* 0x0000002321217224 */ /* 0x084fe400078e02ff */
        /* <DEDUP_REMOVED lines=8> */
[----:B------:R-:W-:Y:S02]  /*7340*/  IMAD.IADD R15, R15, 0x1, R33 ;  /* 0x000000010f0f7824 */ /* 0x000fe400078e0221 */
[-C--:B0-----:R-:W-:Y:S01]  /*7350*/  IMAD R4, R27, R24.reuse, RZ ;  /* 0x000000181b047224 */ /* 0x081fe200078e02ff */
[----:B------:R-:W-:Y:S01]  /*7360*/  SHF.R.S32.HI R27, RZ, 0x1f, R23 ;  /* 0x0000001fff1b7819 */ /* 0x000fe20000011417 */
[----:B------:R-:W-:-:S04]  /*7370*/  IMAD.WIDE.U32 R14, R26, R24, R14 ;  /* 0x000000181a0e7225 */ /* 0x000fc800078e000e */
[----:B------:R-:W-:Y:S02]  /*7380*/  IMAD R29, R26, R29, R4 ;  /* 0x0000001d1a1d7224 */ /* 0x000fe400078e0204 */
[----:B------:R-:W-:Y:S02]  /*7390*/  IMAD R4, R21, R23, RZ ;  /* 0x0000001715047224 */ /* 0x000fe400078e02ff */
[----:B------:R-:W-:Y:S02]  /*73a0*/  IMAD.IADD R15, R15, 0x1, R29 ;  /* 0x000000010f0f7824 */ /* 0x000fe400078e021d */
[C---:B------:R-:W-:Y:S02]  /*73b0*/  IMAD R27, R20.reuse, R27, R4 ;  /* 0x0000001b141b7224 */ /* 0x040fe400078e0204 */
[----:B------:R-:W-:-:S04]  /*73c0*/  IMAD.WIDE.U32 R28, R20, R23, R14 ;  /* 0x00000017141c7225 */ /* 0x000fc800078e000e */
[----:B------:R-:W-:-:S07]  /*73d0*/  IMAD.IADD R29, R29, 0x1, R27 ;  /* 0x000000011d1d7824 */ /* 0x000fce00078e021b */
.L_x_3376:
        /* <DEDUP_REMOVED lines=35> */
.L_x_3377:
        /* <DEDUP_REMOVED lines=18> */
.L_x_3373:
[----:B------:R-:W-:Y:S05]  /*7730*/  BSYNC.RECONVERGENT B0 ;  /* 0x0000000000007941 */ /* 0x000fea0003800200 */
.L_x_3372:
[----:B------:R-:W1:Y:S01]  /*7740*/  LDC.U8 R22, c[0x0][0x40c] ;  /* 0x00010300ff167b82 */ /* 0x000e620000000000 */
[----:B------:R-:W-:Y:S01]  /*7750*/  ISETP.GE.AND P0, PT, R2, UR38, PT ;  /* 0x0000002602007c0c */ /* 0x000fe2000bf06270 */
[----:B------:R-:W-:Y:S04]  /*7760*/  BSSY.RECONVERGENT B7, `(.L_x_3378) ;  /* 0x00002cf000077945 */ /* 0x000fe80003800200 */
[----:B------:R-:W-:Y:S08]  /*7770*/  BSSY.RELIABLE B6, `(.L_x_3379) ;  /* 0x00001e8000067945 */ /* 0x000ff00003800100 */
[----:B------:R-:W-:Y:S05]  /*7780*/  @P0 BRA `(.L_x_3380) ;  /* 0x0000001c008c0947 */ /* 0x000fea0003800000 */
[----:B------:R-:W2:Y:S01]  /*7790*/  LDCU UR4, c[0x0][0x410] ;  /* 0x00008200ff0477ac */ /* 0x000ea20008000800 */
[----:B------:R-:W-:Y:S01]  /*77a0*/  IMAD.U32 R3, RZ, RZ, UR39 ;  /* 0x00000027ff037e24 */ /* 0x000fe2000f8e00ff */
[----:B------:R-:W5:Y:S03]  /*77b0*/  LDC.64 R4, c[0x0][0x3f0] ;  /* 0x0000fc00ff047b82 */ /* 0x000f660000000a00 */
[----:B------:R-:W-:Y:S01]  /*77c0*/  IMAD R0, R3, 0x200, R2 ;  /* 0x0000020003007824 */ /* 0x000fe200078e0202 */
[----:B-1----:R-:W-:-:S03]  /*77d0*/  PRMT R2, R22, 0x9910, RZ ;  /* 0x0000991016027816 */ /* 0x002fc600000000ff */
[----:B--2---:R-:W-:Y:S02]  /*77e0*/  IMAD R3, R0, UR4, RZ ;  /* 0x0000000400037c24 */ /* 0x004fe4000f8e02ff */
[----:B------:R-:W-:-:S05]  /*77f0*/  IMAD.MOV.U32 R0, RZ, RZ, R2 ;  /* 0x000000ffff007224 */ /* 0x000fca00078e0002 */
[----:B------:R-:W-:Y:S02]  /*7800*/  ISETP.GT.AND P0, PT, R0, 0x9, PT ;  /* 0x000000090000780c */ /* 0x000fe40003f04270 */
[----:B-----5:R-:W-:-:S05]  /*7810*/  IADD3 R4, P1, PT, R3, R4, RZ ;  /* 0x0000000403047210 */ /* 0x020fca0007f3e0ff */
        /* <DEDUP_REMOVED lines=13> */
.L_x_3384:
[----:B------:R1:W-:Y:S01]  /*78f0*/  STG.E.U8 desc[UR36][R4.64], R8 ;  /* 0x0000000804007986 */ /* 0x0003e2000c101124 */
[----:B------:R-:W-:Y:S01]  /*7900*/  IMAD.MOV.U32 R2, RZ, RZ, R25 ;  /* 0x000000ffff027224 */ /* 0x000fe200078e0019 */
[----:B------:R-:W-:Y:S06]  /*7910*/  BRA `(.L_x_3386) ;  /* 0x0000000c00887947 */ /* 0x000fec0003800000 */
.L_x_3383:
        /* <DEDUP_REMOVED lines=9> */
.L_x_3388:
[----:B------:R1:W-:Y:S01]  /*79b0*/  STG.E desc[UR36][R4.64], R8 ;  /* 0x0000000804007986 */ /* 0x0003e2000c101924 */
[----:B------:R-:W-:Y:S01]  /*79c0*/  IMAD.MOV.U32 R2, RZ, RZ, R25 ;  /* 0x000000ffff027224 */ /* 0x000fe200078e0019 */
[----:B------:R-:W-:Y:S06]  /*79d0*/  BRA `(.L_x_3386) ;  /* 0x0000000c00587947 */ /* 0x000fec0003800000 */
.L_x_3387:
[----:B------:R1:W-:Y:S01]  /*79e0*/  STG.E.U16 desc[UR36][R4.64], R8 ;  /* 0x0000000804007986 */ /* 0x0003e2000c101524 */
[----:B------:R-:W-:Y:S01]  /*79f0*/  IMAD.MOV.U32 R2, RZ, RZ, R25 ;  /* 0x000000ffff027224 */ /* 0x000fe200078e0019 */
[----:B------:R-:W-:Y:S06]  /*7a00*/  BRA `(.L_x_3386) ;  /* 0x0000000c004c7947 */ /* 0x000fec0003800000 */
.L_x_3382:
        /* <DEDUP_REMOVED lines=10> */
.L_x_3390:
[----:B------:R-:W1:Y:S01]  /*7ab0*/  I2F.S64 R0, R8 ;  /* 0x0000000800007312 */ /* 0x000e620000301400 */
[----:B------:R-:W-:Y:S01]  /*7ac0*/  IMAD.MOV.U32 R2, RZ, RZ, R25 ;  /* 0x000000ffff027224 */ /* 0x000fe200078e0019 */
[----:B-1----:R-:W-:-:S05]  /*7ad0*/  F2FP.F16.F32.PACK_AB R0, RZ, R0 ;  /* 0x00000000ff00723e */ /* 0x002fca00000000ff */
[----:B------:R1:W-:Y:S01]  /*7ae0*/  STG.E.U16 desc[UR36][R4.64], R0 ;  /* 0x0000000004007986 */ /* 0x0003e2000c101524 */
[----:B------:R-:W-:Y:S05]  /*7af0*/  BRA `(.L_x_3386) ;  /* 0x0000000c00107947 */ /* 0x000fea0003800000 */
.L_x_3389:
        /* <DEDUP_REMOVED lines=11> */
.L_x_3392:
[----:B------:R-:W1:Y:S01]  /*7bb0*/  I2F.S64 R8, R8 ;  /* 0x0000000800087312 */ /* 0x000e620000301400 */
[----:B------:R-:W-:Y:S01]  /*7bc0*/  IMAD.MOV.U32 R2, RZ, RZ, R25 ;  /* 0x000000ffff027224 */ /* 0x000fe200078e0019 */
[----:B-1----:R-:W-:-:S04]  /*7bd0*/  F2FP.F16.F32.PACK_AB R3, RZ, R8 ;  /* 0x00000008ff03723e */ /* 0x002fc800000000ff */
[----:B------:R-:W-:-:S05]  /*7be0*/  PRMT R3, R3, 0x5410, RZ ;  /* 0x0000541003037816 */ /* 0x000fca00000000ff */
[----:B------:R1:W-:Y:S01]  /*7bf0*/  STG.E desc[UR36][R4.64], R3 ;  /* 0x0000000304007986 */ /* 0x0003e2000c101924 */
[----:B------:R-:W-:Y:S05]  /*7c00*/  BRA `(.L_x_3386) ;  /* 0x0000000800cc7947 */ /* 0x000fea0003800000 */
.L_x_3391:
[----:B------:R-:W1:Y:S01]  /*7c10*/  I2F.F64.S64 R8, R8 ;  /* 0x0000000800087312 */ /* 0x000e620000301c00 */
[----:B------:R-:W-:Y:S01]  /*7c20*/  IMAD.MOV.U32 R2, RZ, RZ, R25 ;  /* 0x000000ffff027224 */ /* 0x000fe200078e0019 */
[----:B-1----:R1:W-:Y:S01]  /*7c30*/  STG.E.64 desc[UR36][R4.64], R8 ;  /* 0x0000000804007986 */ /* 0x0023e2000c101b24 */
[----:B------:R-:W-:Y:S05]  /*7c40*/  BRA `(.L_x_3386) ;  /* 0x0000000800bc7947 */ /* 0x000fea0003800000 */
.L_x_3381:
        /* <DEDUP_REMOVED lines=14> */
.L_x_3395:
[----:B------:R-:W1:Y:S01]  /*7d30*/  I2F.F64.S64 R8, R8 ;  /* 0x0000000800087312 */ /* 0x000e620000301c00 */
[----:B------:R-:W-:Y:S01]  /*7d40*/  CS2R R10, SRZ ;  /* 0x00000000000a7805 */ /* 0x000fe2000001ff00 */
[----:B------:R-:W-:-:S04]  /*7d50*/  IMAD.MOV.U32 R2, RZ, RZ, R25 ;  /* 0x000000ffff027224 */ /* 0x000fc800078e0019 */
[----:B-1----:R1:W-:Y:S01]  /*7d60*/  STG.E.128 desc[UR36][R4.64], R8 ;  /* 0x0000000804007986 */ /* 0x0023e2000c101d24 */
[----:B------:R-:W-:Y:S05]  /*7d70*/  BRA `(.L_x_3386) ;  /* 0x0000000800707947 */ /* 0x000fea0003800000 */
.L_x_3394:
        /* <DEDUP_REMOVED lines=19> */
.L_x_3399:
[----:B------:R-:W-:Y:S05]  /*7eb0*/  BSYNC.RECONVERGENT B0 ;  /* 0x0000000000007941 */ /* 0x000fea0003800200 */
.L_x_3398:
[----:B------:R-:W-:Y:S01]  /*7ec0*/  LOP3.LUT R3, R0, 0x80, R3, 0xf8, !PT ;  /* 0x0000008000037812 */ /* 0x000fe200078ef803 */
[----:B------:R-:W-:-:S04]  /*7ed0*/  IMAD.MOV.U32 R2, RZ, RZ, R25 ;  /* 0x000000ffff027224 */ /* 0x000fc800078e0019 */
[----:B------:R0:W-:Y:S01]  /*7ee0*/  STG.E.U8 desc[UR36][R4.64], R3 ;  /* 0x0000000304007986 */ /* 0x0001e2000c101124 */
[----:B------:R-:W-:Y:S05]  /*7ef0*/  BRA `(.L_x_3386) ;  /* 0x0000000800107947 */ /* 0x000fea0003800000 */
.L_x_3397:
        /* <DEDUP_REMOVED lines=15> */
.L_x_3401:
[----:B------:R-:W-:Y:S05]  /*7ff0*/  BSYNC.RECONVERGENT B0 ;  /* 0x0000000000007941 */ /* 0x000fea0003800200 */
.L_x_3400:
[----:B------:R-:W-:Y:S01]  /*8000*/  LOP3.LUT R3, R0, 0x80, R3, 0xf8, !PT ;  /* 0x0000008000037812 */ /* 0x000fe200078ef803 */
[----:B------:R-:W-:-:S04]  /*8010*/  IMAD.MOV.U32 R2, RZ, RZ, R25 ;  /* 0x000000ffff027224 */ /* 0x000fc800078e0019 */
[----:B------:R0:W-:Y:S01]  /*8020*/  STG.E.U8 desc[UR36][R4.64], R3 ;  /* 0x0000000304007986 */ /* 0x0001e2000c101124 */
[----:B------:R-:W-:Y:S05]  /*8030*/  BRA `(.L_x_3386) ;  /* 0x0000000400c07947 */ /* 0x000fea0003800000 */
.L_x_3396:
[----:B------:R-:W1:Y:S01]  /*8040*/  I2F.S64 R0, R8 ;  /* 0x0000000800007312 */ /* 0x000e620000301400 */
[----:B------:R-:W-:Y:S01]  /*8050*/  IMAD.MOV.U32 R2, RZ, RZ, R25 ;  /* 0x000000ffff027224 */ /* 0x000fe200078e0019 */
[----:B-1----:R-:W-:-:S05]  /*8060*/  F2FP.BF16.F32.PACK_AB R0, RZ, R0 ;  /* 0x00000000ff00723e */ /* 0x002fca00000010ff */
[----:B------:R1:W-:Y:S01]  /*8070*/  STG.E.U16 desc[UR36][R4.64], R0 ;  /* 0x0000000004007986 */ /* 0x0003e2000c101524 */
[----:B------:R-:W-:Y:S05]  /*8080*/  BRA `(.L_x_3386) ;  /* 0x0000000400ac7947 */ /* 0x000fea0003800000 */
.L_x_3393:
        /* <DEDUP_REMOVED lines=11> */
.L_x_3404:
        /* <DEDUP_REMOVED lines=13> */
.L_x_3407:
[----:B------:R-:W-:-:S04]  /*8210*/  SHF.R.U32.HI R0, RZ, 0x14, R3 ;  /* 0x00000014ff007819 */ /* 0x000fc80000011603 */
[----:B------:R-:W-:-:S04]  /*8220*/  LOP3.LUT R0, R0, 0x1, RZ, 0xc0, !PT ;  /* 0x0000000100007812 */ /* 0x000fc800078ec0ff */
[----:B------:R-:W-:-:S04]  /*8230*/  IADD3 R0, PT, PT, R3, 0x487ffff, R0 ;  /* 0x0487ffff03007810 */ /* 0x000fc80007ffe000 */
[----:B------:R-:W-:-:S04]  /*8240*/  SHF.R.U32.HI R0, RZ, 0x14, R0 ;  /* 0x00000014ff007819 */ /* 0x000fc80000011600 */
[----:B------:R-:W-:-:S07]  /*8250*/  LOP3.LUT R2, R0, 0xff, RZ, 0xc0, !PT ;  /* 0x000000ff00027812 */ /* 0x000fce00078ec0ff */
.L_x_3408:
[----:B------:R-:W-:-:S04]  /*8260*/  SHF.R.U32.HI R3, RZ, 0x18, R3 ;  /* 0x00000018ff037819 */ /* 0x000fc80000011603 */
[----:B------:R-:W-:-:S04]  /*8270*/  LOP3.LUT R2, R2, 0x80, R3, 0xf8, !PT ;  /* 0x0000008002027812 */ /* 0x000fc800078ef803 */
[----:B------:R-:W-:-:S07]  /*8280*/  PRMT R0, R2, 0x7610, R0 ;  /* 0x0000761002007816 */ /* 0x000fce0000000000 */
.L_x_3406:
[----:B------:R-:W-:Y:S05]  /*8290*/  BSYNC.RECONVERGENT B0 ;  /* 0x0000000000007941 */ /* 0x000fea0003800200 */
.L_x_3405:
[----:B------:R1:W-:Y:S01]  /*82a0*/  STG.E.U8 desc[UR36][R4.64], R0 ;  /* 0x0000000004007986 */ /* 0x0003e2000c101124 */
[----:B------:R-:W-:Y:S01]  /*82b0*/  IMAD.MOV.U32 R2, RZ, RZ, R25 ;  /* 0x000000ffff027224 */ /* 0x000fe200078e0019 */
[----:B------:R-:W-:Y:S06]  /*82c0*/  BRA `(.L_x_3386) ;  /* 0x00000004001c7947 */ /* 0x000fec0003800000 */
.L_x_3403:
        /* <DEDUP_REMOVED lines=13> */
.L_x_3411:
[----:B------:R-:W-:-:S04]  /*83a0*/  SHF.R.U32.HI R0, RZ, 0x15, R3 ;  /* 0x00000015ff007819 */ /* 0x000fc80000011603 */
[----:B------:R-:W-:-:S04]  /*83b0*/  LOP3.LUT R0, R0, 0x1, RZ, 0xc0, !PT ;  /* 0x0000000100007812 */ /* 0x000fc800078ec0ff */
[----:B------:R-:W-:-:S04]  /*83c0*/  IADD3 R0, PT, PT, R3, 0x88fffff, R0 ;  /* 0x088fffff03007810 */ /* 0x000fc80007ffe000 */
[----:B------:R-:W-:-:S04]  /*83d0*/  SHF.R.U32.HI R0, RZ, 0x15, R0 ;  /* 0x00000015ff007819 */ /* 0x000fc80000011600 */
[----:B------:R-:W-:-:S07]  /*83e0*/  LOP3.LUT R2, R0, 0xff, RZ, 0xc0, !PT ;  /* 0x000000ff00027812 */ /* 0x000fce00078ec0ff */
.L_x_3412:
[----:B------:R-:W-:-:S04]  /*83f0*/  SHF.R.U32.HI R3, RZ, 0x18, R3 ;  /* 0x00000018ff037819 */ /* 0x000fc80000011603 */
[----:B------:R-:W-:-:S04]  /*8400*/  LOP3.LUT R2, R2, 0x80, R3, 0xf8, !PT ;  /* 0x0000008002027812 */ /* 0x000fc800078ef803 */
[----:B------:R-:W-:-:S07]  /*8410*/  PRMT R0, R2, 0x7610, R0 ;  /* 0x0000761002007816 */ /* 0x000fce0000000000 */
.L_x_3410:
[----:B------:R-:W-:Y:S05]  /*8420*/  BSYNC.RECONVERGENT B0 ;  /* 0x0000000000007941 */ /* 0x000fea0003800200 */
.L_x_3409:
[----:B------:R1:W-:Y:S01]  /*8430*/  STG.E.U8 desc[UR36][R4.64], R0 ;  /* 0x0000000004007986 */ /* 0x0003e2000c101124 */
[----:B------:R-:W-:Y:S01]  /*8440*/  IMAD.MOV.U32 R2, RZ, RZ, R25 ;  /* 0x000000ffff027224 */ /* 0x000fe200078e0019 */
[----:B------:R-:W-:Y:S06]  /*8450*/  BRA `(.L_x_3386) ;  /* 0x0000000000b87947 */ /* 0x000fec0003800000 */
.L_x_3402:
[----:B------:R-:W-:-:S13]  /*8460*/  ISETP.NE.AND P0, PT, R0, 0x1c, PT ;  /* 0x0000001c0000780c */ /* 0x000fda0003f05270 */
[----:B------:R-:W-:Y:S05]  /*8470*/  @!P0 BRA `(.L_x_3413) ;  /* 0x0000000000a88947 */ /* 0x000fea0003800000 */
[----:B------:R-:W-:-:S13]  /*8480*/  ISETP.NE.AND P0, PT, R0, 0x1d, PT ;  /* 0x0000001d0000780c */ /* 0x000fda0003f05270 */
[----:B------:R-:W-:Y:S05]  /*8490*/  @!P0 BRA `(.L_x_3414) ;  /* 0x0000000000948947 */ /* 0x000fea0003800000 */
[----:B------:R-:W-:-:S13]  /*84a0*/  ISETP.NE.AND P0, PT, R0, 0x2c, PT ;  /* 0x0000002c0000780c */ /* 0x000fda0003f05270 */
[----:B------:R-:W-:Y:S05]  /*84b0*/  @!P0 BRA `(.L_x_3415) ;  /* 0x0000000000488947 */ /* 0x000fea0003800000 */
.L_x_3385:
[----:B------:R-:W-:Y:S01]  /*84c0*/  MOV R0, 0x0 ;  /* 0x0000000000007802 */ /* 0x000fe20000000f00 */
[----:B------:R-:W1:Y:S01]  /*84d0*/  LDCU.64 UR6, c[0x4][0xf8] ;  /* 0x01001f00ff0677ac */ /* 0x000e620008000a00 */
[----:B------:R-:W-:Y:S02]  /*84e0*/  IMAD.MOV.U32 R8, RZ, RZ, 0x65 ;  /* 0x00000065ff087424 */ /* 0x000fe400078e00ff */
[----:B------:R2:W2:Y:S01]  /*84f0*/  LDC.64 R2, c[0x4][R0] ;  /* 0x0100000000027b82 */ /* 0x0004a20000000a00 */
[----:B------:R-:W0:Y:S01]  /*8500*/  LDCU.64 UR8, c[0x4][0x100] ;  /* 0x01002000ff0877ac */ /* 0x000e220008000a00 */
[----:B------:R-:W-:Y:S02]  /*8510*/  IMAD.MOV.U32 R12, RZ, RZ, 0x1 ;  /* 0x00000001ff0c7424 */ /* 0x000fe400078e00ff */
[----:B------:R-:W-:Y:S01]  /*8520*/  IMAD.MOV.U32 R13, RZ, RZ, RZ ;  /* 0x000000ffff0d7224 */ /* 0x000fe200078e00ff */
[----:B------:R-:W5:Y:S01]  /*8530*/  LDCU.64 UR4, c[0x4][0x10] ;  /* 0x01000200ff0477ac */ /* 0x000f620008000a00 */
[----:B-1----:R-:W-:-:S02]  /*8540*/  IMAD.U32 R4, RZ, RZ, UR6 ;  /* 0x00000006ff047e24 */ /* 0x002fc4000f8e00ff */
[----:B------:R-:W-:Y:S02]  /*8550*/  IMAD.U32 R5, RZ, RZ, UR7 ;  /* 0x00000007ff057e24 */ /* 0x000fe4000f8e00ff */
[----:B0-----:R-:W-:Y:S02]  /*8560*/  IMAD.U32 R6, RZ, RZ, UR8 ;  /* 0x00000008ff067e24 */ /* 0x001fe4000f8e00ff */
[----:B------:R-:W-:Y:S02]  /*8570*/  IMAD.U32 R7, RZ, RZ, UR9 ;  /* 0x00000009ff077e24 */ /* 0x000fe4000f8e00ff */
[----:B-----5:R-:W-:Y:S02]  /*8580*/  IMAD.U32 R10, RZ, RZ, UR4 ;  /* 0x00000004ff0a7e24 */ /* 0x020fe4000f8e00ff */
[----:B------:R-:W-:-:S07]  /*8590*/  IMAD.U32 R11, RZ, RZ, UR5 ;  /* 0x00000005ff0b7e24 */ /* 0x000fce000f8e00ff */
[----:B------:R-:W-:-:S07]  /*85a0*/  LEPC R20, `(.L_x_3416) ;  /* 0x000000001014794e */ /* 0x000fce0000000000 */
[----:B--234-:R-:W-:Y:S05]  /*85b0*/  CALL.ABS.NOINC R2 ;  /* 0x0000000002007343 */ /* 0x01cfea0003c00000 */
.L_x_3416:
[----:B------:R-:W-:Y:S01]  /*85c0*/  IMAD.MOV.U32 R2, RZ, RZ, R25 ;  /* 0x000000ffff027224 */ /* 0x000fe200078e0019 */
[----:B------:R-:W-:Y:S06]  /*85d0*/  BRA `(.L_x_3386) ;  /* 0x0000000000587947 */ /* 0x000fec0003800000 */
.L_x_3415:
        /* <DEDUP_REMOVED lines=17> */
.L_x_3414:
[----:B------:R1:W-:Y:S01]  /*86f0*/  STG.E.64 desc[UR36][R4.64], R8 ;  /* 0x0000000804007986 */ /* 0x0003e2000c101b24 */
[----:B------:R-:W-:Y:S01]  /*8700*/  IMAD.MOV.U32 R2, RZ, RZ, R25 ;  /* 0x000000ffff027224 */ /* 0x000fe200078e0019 */
[----:B------:R-:W-:Y:S06]  /*8710*/  BRA `(.L_x_3386) ;  /* 0x0000000000087947 */ /* 0x000fec0003800000 */
.L_x_3413:
[----:B------:R1:W-:Y:S01]  /*8720*/  STG.E desc[UR36][R4.64], R8 ;  /* 0x0000000804007986 */ /* 0x0003e2000c101924 */
[----:B------:R-:W-:-:S07]  /*8730*/  IMAD.MOV.U32 R2, RZ, RZ, R25 ;  /* 0x000000ffff027224 */ /* 0x000fce00078e0019 */
.L_x_3386:
[----:B------:R-:W-:-:S13]  /*8740*/  ISETP.GE.AND P0, PT, R2, UR38, PT ;  /* 0x0000002602007c0c */ /* 0x000fda000bf06270 */
[----:B------:R-:W-:Y:S05]  /*8750*/  @P0 BREAK.RELIABLE B6 ;  /* 0x0000000000060942 */ /* 0x000fea0003800100 */
[----:B------:R-:W-:Y:S05]  /*8760*/  @P0 BRA `(.L_x_3417) ;  /* 0x0000001c00380947 */ /* 0x000fea0003800000 */
[----:B------:R-:W5:Y:S01]  /*8770*/  LDCU UR4, c[0x0][0x410] ;  /* 0x00008200ff0477ac */ /* 0x000f620008000800 */
[----:B012---:R-:W0:Y:S01]  /*8780*/  LDC.64 R4, c[0x0][0x3f0] ;  /* 0x0000fc00ff047b82 */ /* 0x007e220000000a00 */
        /* <DEDUP_REMOVED lines=19> */
.L_x_3421:
[----:B------:R0:W-:Y:S01]  /*88c0*/  STG.E.U8 desc[UR36][R4.64], R18 ;  /* 0x0000001204007986 */ /* 0x0001e2000c101124 */
[----:B------:R-:W-:Y:S05]  /*88d0*/  BRA `(.L_x_3423) ;  /* 0x0000000c00347947 */ /* 0x000fea0003800000 */
.L_x_3420:
        /* <DEDUP_REMOVED lines=8> */
.L_x_3425:
[----:B------:R0:W-:Y:S01]  /*8960*/  STG.E desc[UR36][R4.64], R18 ;  /* 0x0000001204007986 */ /* 0x0001e2000c101924 */
[----:B------:R-:W-:Y:S05]  /*8970*/  BRA `(.L_x_3423) ;  /* 0x0000000c000c7947 */ /* 0x000fea0003800000 */
.L_x_3424:
[----:B------:R0:W-:Y:S01]  /*8980*/  STG.E.U16 desc[UR36][R4.64], R18 ;  /* 0x0000001204007986 */ /* 0x0001e2000c101524 */
[----:B------:R-:W-:Y:S05]  /*8990*/  BRA `(.L_x_3423) ;  /* 0x0000000c00047947 */ /* 0x000fea0003800000 */
.L_x_3419:
        /* <DEDUP_REMOVED lines=9> */
.L_x_3427:
[----:B------:R-:W0:Y:S02]  /*8a30*/  I2F.S64 R0, R18 ;  /* 0x0000001200007312 */ /* 0x000e240000301400 */
[----:B0-----:R-:W-:-:S05]  /*8a40*/  F2FP.F16.F32.PACK_AB R0, RZ, R0 ;  /* 0x00000000ff00723e */ /* 0x001fca00000000ff */
[----:B------:R0:W-:Y:S01]  /*8a50*/  STG.E.U16 desc[UR36][R4.64], R0 ;  /* 0x0000000004007986 */ /* 0x0001e2000c101524 */
[----:B------:R-:W-:Y:S05]  /*8a60*/  BRA `(.L_x_3423) ;  /* 0x0000000800d07947 */ /* 0x000fea0003800000 */
.L_x_3426:
        /* <DEDUP_REMOVED lines=10> */
.L_x_3429:
[----:B------:R-:W0:Y:S02]  /*8b10*/  I2F.S64 R18, R18 ;  /* 0x0000001200127312 */ /* 0x000e240000301400 */
[----:B0-----:R-:W-:-:S04]  /*8b20*/  F2FP.F16.F32.PACK_AB R3, RZ, R18 ;  /* 0x00000012ff03723e */ /* 0x001fc800000000ff */
[----:B------:R-:W-:-:S05]  /*8b30*/  PRMT R3, R3, 0x5410, RZ ;  /* 0x0000541003037816 */ /* 0x000fca00000000ff */
[----:B------:R0:W-:Y:S01]  /*8b40*/  STG.E desc[UR36][R4.64], R3 ;  /* 0x0000000304007986 */ /* 0x0001e2000c101924 */
[----:B------:R-:W-:Y:S05]  /*8b50*/  BRA `(.L_x_3423) ;  /* 0x0000000800947947 */ /* 0x000fea0003800000 */
.L_x_3428:
[----:B------:R-:W0:Y:S02]  /*8b60*/  I2F.F64.S64 R18, R18 ;  /* 0x0000001200127312 */ /* 0x000e240000301c00 */
[----:B0-----:R0:W-:Y:S01]  /*8b70*/  STG.E.64 desc[UR36][R4.64], R18 ;  /* 0x0000001204007986 */ /* 0x0011e2000c101b24 */
[----:B------:R-:W-:Y:S05]  /*8b80*/  BRA `(.L_x_3423) ;  /* 0x0000000800887947 */ /* 0x000fea0003800000 */
.L_x_3418:
        /* <DEDUP_REMOVED lines=12> */
.L_x_3433:
        /* <DEDUP_REMOVED lines=18> */
.L_x_3436:
[----:B------:R-:W-:-:S04]  /*8d70*/  SHF.R.U32.HI R3, RZ, 0x18, R19 ;  /* 0x00000018ff037819 */ /* 0x000fc80000011613 */
[----:B------:R-:W-:-:S07]  /*8d80*/  LOP3.LUT R0, R0, 0x80, R3, 0xf8, !PT ;  /* 0x0000008000007812 */ /* 0x000fce00078ef803 */
.L_x_3435:
[----:B------:R-:W-:Y:S05]  /*8d90*/  BSYNC.RECONVERGENT B0 ;  /* 0x0000000000007941 */ /* 0x000fea0003800200 */
.L_x_3434:
[----:B------:R0:W-:Y:S01]  /*8da0*/  STG.E.U8 desc[UR36][R4.64], R0 ;  /* 0x0000000004007986 */ /* 0x0001e2000c101124 */
[----:B------:R-:W-:Y:S05]  /*8db0*/  BRA `(.L_x_3423) ;  /* 0x0000000400fc7947 */ /* 0x000fea0003800000 */
.L_x_3432:
        /* <DEDUP_REMOVED lines=18> */
.L_x_3439:
[----:B------:R-:W-:-:S04]  /*8ee0*/  SHF.R.U32.HI R3, RZ, 0x18, R19 ;  /* 0x00000018ff037819 */ /* 0x000fc80000011613 */
[----:B------:R-:W-:-:S07]  /*8ef0*/  LOP3.LUT R0, R0, 0x80, R3, 0xf8, !PT ;  /* 0x0000008000007812 */ /* 0x000fce00078ef803 */
.L_x_3438:
[----:B------:R-:W-:Y:S05]  /*8f00*/  BSYNC.RECONVERGENT B0 ;  /* 0x0000000000007941 */ /* 0x000fea0003800200 */
.L_x_3437:
[----:B------:R0:W-:Y:S01]  /*8f10*/  STG.E.U8 desc[UR36][R4.64], R0 ;  /* 0x0000000004007986 */ /* 0x0001e2000c101124 */
[----:B------:R-:W-:Y:S05]  /*8f20*/  BRA `(.L_x_3423) ;  /* 0x0000000400a07947 */ /* 0x000fea0003800000 */
.L_x_3431:
        /* <DEDUP_REMOVED lines=22> */
.L_x_3441:
[----:B------:R0:W-:Y:S01]  /*9090*/  STG.E.64 desc[UR36][R4.64], R18 ;  /* 0x0000001204007986 */ /* 0x0001e2000c101b24 */
[----:B------:R-:W-:Y:S05]  /*90a0*/  BRA `(.L_x_3423) ;  /* 0x0000000400407947 */ /* 0x000fea0003800000 */
.L_x_3440:
[----:B------:R0:W-:Y:S01]  /*90b0*/  STG.E desc[UR36][R4.64], R18 ;  /* 0x0000001204007986 */ /* 0x0001e2000c101924 */
[----:B------:R-:W-:Y:S05]  /*90c0*/  BRA `(.L_x_3423) ;  /* 0x0000000400387947 */ /* 0x000fea0003800000 */
.L_x_3430:
        /* <DEDUP_REMOVED lines=11> */
.L_x_3443:
[----:B------:R-:W0:Y:S01]  /*9180*/  I2F.F64.S64 R8, R18 ;  /* 0x0000001200087312 */ /* 0x000e220000301c00 */
[----:B------:R-:W-:-:S05]  /*9190*/  CS2R R10, SRZ ;  /* 0x00000000000a7805 */ /* 0x000fca000001ff00 */
[----:B0-----:R0:W-:Y:S01]  /*91a0*/  STG.E.128 desc[UR36][R4.64], R8 ;  /* 0x0000000804007986 */ /* 0x0011e2000c101d24 */
[----:B------:R-:W-:Y:S05]  /*91b0*/  BRA `(.L_x_3423) ;  /* 0x0000000000fc7947 */ /* 0x000fea0003800000 */
.L_x_3442:
[----:B------:R-:W-:-:S13]  /*91c0*/  ISETP.NE.AND P0, PT, R0, 0xf, PT ;  /* 0x0000000f0000780c */ /* 0x000fda0003f05270 */
[----:B------:R-:W-:Y:S05]  /*91d0*/  @!P0 BRA `(.L_x_3444) ;  /* 0x0000000000e88947 */ /* 0x000fea0003800000 */
[----:B------:R-:W-:-:S13]  /*91e0*/  ISETP.NE.AND P0, PT, R0, 0x17, PT ;  /* 0x000000170000780c */ /* 0x000fda0003f05270 */
[----:B------:R-:W-:Y:S05]  /*91f0*/  @!P0 BRA `(.L_x_3445) ;  /* 0x0000000000908947 */ /* 0x000fea0003800000 */
[----:B------:R-:W-:-:S13]  /*9200*/  ISETP.NE.AND P0, PT, R0, 0x18, PT ;  /* 0x000000180000780c */ /* 0x000fda0003f05270 */
[----:B------:R-:W-:Y:S05]  /*9210*/  @!P0 BRA `(.L_x_3446) ;  /* 0x0000000000448947 */ /* 0x000fea0003800000 */
.L_x_3422:
[----:B------:R-:W-:Y:S01]  /*9220*/  MOV R0, 0x0 ;  /* 0x0000000000007802 */ /* 0x000fe20000000f00 */
[----:B------:R-:W0:Y:S01]  /*9230*/  LDCU.64 UR4, c[0x4][0xf8] ;  /* 0x01001f00ff0477ac */ /* 0x000e220008000a00 */
[----:B------:R-:W-:Y:S02]  /*9240*/  IMAD.MOV.U32 R8, RZ, RZ, 0x65 ;  /* 0x00000065ff087424 */ /* 0x000fe400078e00ff */
[----:B------:R1:W2:Y:S01]  /*9250*/  LDC.64 R14, c[0x4][R0] ;  /* 0x01000000000e7b82 */ /* 0x0002a20000000a00 */
[----:B------:R-:W5:Y:S01]  /*9260*/  LDCU.64 UR6, c[0x4][0x100] ;  /* 0x01002000ff0677ac */ /* 0x000f620008000a00 */
[----:B------:R-:W-:Y:S02]  /*9270*/  IMAD.MOV.U32 R12, RZ, RZ, 0x1 ;  /* 0x00000001ff0c7424 */ /* 0x000fe400078e00ff */
[----:B------:R-:W-:Y:S01]  /*9280*/  IMAD.MOV.U32 R13, RZ, RZ, RZ ;  /* 0x000000ffff0d7224 */ /* 0x000fe200078e00ff */
[----:B------:R-:W3:Y:S01]  /*9290*/  LDCU.64 UR8, c[0x4][0x10] ;  /* 0x01000200ff0877ac */ /* 0x000ee20008000a00 */
[----:B0-----:R-:W-:-:S02]  /*92a0*/  IMAD.U32 R4, RZ, RZ, UR4 ;  /* 0x00000004ff047e24 */ /* 0x001fc4000f8e00ff */
[----:B------:R-:W-:Y:S02]  /*92b0*/  IMAD.U32 R5, RZ, RZ, UR5 ;  /* 0x00000005ff057e24 */ /* 0x000fe4000f8e00ff */
[----:B-----5:R-:W-:Y:S02]  /*92c0*/  IMAD.U32 R6, RZ, RZ, UR6 ;  /* 0x00000006ff067e24 */ /* 0x020fe4000f8e00ff */
[----:B------:R-:W-:Y:S02]  /*92d0*/  IMAD.U32 R7, RZ, RZ, UR7 ;  /* 0x00000007ff077e24 */ /* 0x000fe4000f8e00ff */
[----:B---3--:R-:W-:Y:S02]  /*92e0*/  IMAD.U32 R10, RZ, RZ, UR8 ;  /* 0x00000008ff0a7e24 */ /* 0x008fe4000f8e00ff */
[----:B-1----:R-:W-:-:S07]  /*92f0*/  IMAD.U32 R11, RZ, RZ, UR9 ;  /* 0x00000009ff0b7e24 */ /* 0x002fce000f8e00ff */
[----:B------:R-:W-:-:S07]  /*9300*/  LEPC R20, `(.L_x_3447) ;  /* 0x000000001014794e */ /* 0x000fce0000000000 */
[----:B--2-4-:R-:W-:Y:S05]  /*9310*/  CALL.ABS.NOINC R14 ;  /* 0x000000000e007343 */ /* 0x014fea0003c00000 */
.L_x_3447:
[----:B------:R-:W-:Y:S05]  /*9320*/  BRA `(.L_x_3423) ;  /* 0x0000000000a07947 */ /* 0x000fea0003800000 */
.L_x_3446:
        /* <DEDUP_REMOVED lines=13> */
.L_x_3449:
[----:B------:R-:W-:Y:S05]  /*9400*/  BSYNC.RECONVERGENT B0 ;  /* 0x0000000000007941 */ /* 0x000fea0003800200 */
.L_x_3448:
[----:B------:R-:W-:-:S05]  /*9410*/  LOP3.LUT R3, R0, 0x80, R3, 0xf8, !PT ;  /* 0x0000008000037812 */ /* 0x000fca00078ef803 */
[----:B------:R2:W-:Y:S01]  /*9420*/  STG.E.U8 desc[UR36][R4.64], R3 ;  /* 0x0000000304007986 */ /* 0x0005e2000c101124 */
[----:B------:R-:W-:Y:S05]  /*9430*/  BRA `(.L_x_3423) ;  /* 0x00000000005c7947 */ /* 0x000fea0003800000 */
.L_x_3445:
        /* <DEDUP_REMOVED lines=12> */
.L_x_3451:
[----:B------:R-:W-:Y:S01]  /*9500*/  IMAD.MOV.U32 R0, RZ, RZ, 0x7f ;  /* 0x0000007fff007424 */ /* 0x000fe200078e00ff */
[----:B------:R-:W-:-:S04]  /*9510*/  ISETP.GT.U32.AND P0, PT, R3, 0x7f800000, PT ;  /* 0x7f8000000300780c */ /* 0x000fc80003f04070 */
[----:B------:R-:W-:-:S09]  /*9520*/  SEL R0, R0, 0x7c, P0 ;  /* 0x0000007c00007807 */ /* 0x000fd20000000000 */
.L_x_3452:
[----:B------:R-:W-:Y:S05]  /*9530*/  BSYNC.RECONVERGENT B0 ;  /* 0x0000000000007941 */ /* 0x000fea0003800200 */
.L_x_3450:
[----:B------:R-:W-:-:S04]  /*9540*/  SHF.R.U32.HI R3, RZ, 0x18, R19 ;  /* 0x00000018ff037819 */ /* 0x000fc80000011613 */
[----:B------:R-:W-:-:S05]  /*9550*/  LOP3.LUT R3, R0, 0x80, R3, 0xf8, !PT ;  /* 0x0000008000037812 */ /* 0x000fca00078ef803 */
[----:B------:R1:W-:Y:S01]  /*9560*/  STG.E.U8 desc[UR36][R4.64], R3 ;  /* 0x0000000304007986 */ /* 0x0003e2000c101124 */
[----:B------:R-:W-:Y:S05]  /*9570*/  BRA `(.L_x_3423) ;  /* 0x00000000000c7947 */ /* 0x000fea0003800000 */
.L_x_3444:
[----:B------:R-:W0:Y:S02]  /*9580*/  I2F.S64 R0, R18 ;  /* 0x0000001200007312 */ /* 0x000e240000301400 */
[----:B0-----:R-:W-:-:S05]  /*9590*/  F2FP.BF16.F32.PACK_AB R0, RZ, R0 ;  /* 0x00000000ff00723e */ /* 0x001fca00000010ff */
[----:B------:R0:W-:Y:S02]  /*95a0*/  STG.E.U16 desc[UR36][R4.64], R0 ;  /* 0x0000000004007986 */ /* 0x0001e4000c101524 */
.L_x_3423:
[----:B------:R-:W-:-:S07]  /*95b0*/  VIADD R2, R2, 0x80 ;  /* 0x0000008002027836 */ /* 0x000fce0000000000 */
.L_x_3380:
[----:B------:R-:W-:-:S13]  /*95c0*/  ISETP.GE.AND P0, PT, R2, UR38, PT ;  /* 0x0000002602007c0c */ /* 0x000fda000bf06270 */
[----:B------:R-:W-:Y:S05]  /*95d0*/  @P0 BREAK.RELIABLE B6 ;  /* 0x0000000000060942 */ /* 0x000fea0003800100 */
[----:B------:R-:W-:Y:S05]  /*95e0*/  @P0 BRA `(.L_x_3417) ;  /* 0x0000000c00980947 */ /* 0x000fea0003800000 */
[----:B------:R-:W-:Y:S05]  /*95f0*/  BSYNC.RELIABLE B6 ;  /* 0x0000000000067941 */ /* 0x000fea0003800100 */
.L_x_3379:
        /* <DEDUP_REMOVED lines=21> */
.L_x_3456:
[----:B------:R0:W-:Y:S01]  /*9750*/  STG.E.U8 desc[UR36][R4.64], R16 ;  /* 0x0000001004007986 */ /* 0x0001e2000c101124 */
[----:B------:R-:W-:Y:S05]  /*9760*/  BRA `(.L_x_3458) ;  /* 0x0000000c00347947 */ /* 0x000fea0003800000 */
.L_x_3455:
        /* <DEDUP_REMOVED lines=8> */
.L_x_3460:
[----:B------:R0:W-:Y:S01]  /*97f0*/  STG.E desc[UR36][R4.64], R16 ;  /* 0x0000001004007986 */ /* 0x0001e2000c101924 */
[----:B------:R-:W-:Y:S05]  /*9800*/  BRA `(.L_x_3458) ;  /* 0x0000000c000c7947 */ /* 0x000fea0003800000 */
.L_x_3459:
[----:B------:R0:W-:Y:S01]  /*9810*/  STG.E.U16 desc[UR36][R4.64], R16 ;  /* 0x0000001004007986 */ /* 0x0001e2000c101524 */
[----:B------:R-:W-:Y:S05]  /*9820*/  BRA `(.L_x_3458) ;  /* 0x0000000c00047947 */ /* 0x000fea0003800000 */
.L_x_3454:
        /* <DEDUP_REMOVED lines=9> */
.L_x_3462:
[----:B------:R-:W0:Y:S02]  /*98c0*/  I2F.S64 R0, R16 ;  /* 0x0000001000007312 */ /* 0x000e240000301400 */
[----:B0-----:R-:W-:-:S05]  /*98d0*/  F2FP.F16.F32.PACK_AB R0, RZ, R0 ;  /* 0x00000000ff00723e */ /* 0x001fca00000000ff */
[----:B------:R0:W-:Y:S01]  /*98e0*/  STG.E.U16 desc[UR36][R4.64], R0 ;  /* 0x0000000004007986 */ /* 0x0001e2000c101524 */
[----:B------:R-:W-:Y:S05]  /*98f0*/  BRA `(.L_x_3458) ;  /* 0x0000000800d07947 */ /* 0x000fea0003800000 */
.L_x_3461:
        /* <DEDUP_REMOVED lines=10> */
.L_x_3464:
[----:B------:R-:W0:Y:S02]  /*99a0*/  I2F.S64 R16, R16 ;  /* 0x0000001000107312 */ /* 0x000e240000301400 */
[----:B0-----:R-:W-:-:S04]  /*99b0*/  F2FP.F16.F32.PACK_AB R3, RZ, R16 ;  /* 0x00000010ff03723e */ /* 0x001fc800000000ff */
[----:B------:R-:W-:-:S05]  /*99c0*/  PRMT R3, R3, 0x5410, RZ ;  /* 0x0000541003037816 */ /* 0x000fca00000000ff */
[----:B------:R0:W-:Y:S01]  /*99d0*/  STG.E desc[UR36][R4.64], R3 ;  /* 0x0000000304007986 */ /* 0x0001e2000c101924 */
[----:B------:R-:W-:Y:S05]  /*99e0*/  BRA `(.L_x_3458) ;  /* 0x0000000800947947 */ /* 0x000fea0003800000 */
.L_x_3463:
[----:B------:R-:W0:Y:S02]  /*99f0*/  I2F.F64.S64 R16, R16 ;  /* 0x0000001000107312 */ /* 0x000e240000301c00 */
[----:B0-----:R0:W-:Y:S01]  /*9a00*/  STG.E.64 desc[UR36][R4.64], R16 ;  /* 0x0000001004007986 */ /* 0x0011e2000c101b24 */
[----:B------:R-:W-:Y:S05]  /*9a10*/  BRA `(.L_x_3458) ;  /* 0x0000000800887947 */ /* 0x000fea0003800000 */
.L_x_3453:
        /* <DEDUP_REMOVED lines=12> */
.L_x_3468:
        /* <DEDUP_REMOVED lines=18> */
.L_x_3471:
[----:B------:R-:W-:-:S04]  /*9c00*/  SHF.R.U32.HI R3, RZ, 0x18, R17 ;  /* 0x00000018ff037819 */ /* 0x000fc80000011611 */
[----:B------:R-:W-:-:S07]  /*9c10*/  LOP3.LUT R0, R0, 0x80, R3, 0xf8, !PT ;  /* 0x0000008000007812 */ /* 0x000fce00078ef803 */
.L_x_3470:
[----:B------:R-:W-:Y:S05]  /*9c20*/  BSYNC.RECONVERGENT B0 ;  /* 0x0000000000007941 */ /* 0x000fea0003800200 */
.L_x_3469:
[----:B------:R0:W-:Y:S01]  /*9c30*/  STG.E.U8 desc[UR36][R4.64], R0 ;  /* 0x0000000004007986 */ /* 0x0001e2000c101124 */
[----:B------:R-:W-:Y:S05]  /*9c40*/  BRA `(.L_x_3458) ;  /* 0x0000000400fc7947 */ /* 0x000fea0003800000 */
.L_x_3467:
        /* <DEDUP_REMOVED lines=18> */
.L_x_3474:
[----:B------:R-:W-:-:S04]  /*9d70*/  SHF.R.U32.HI R3, RZ, 0x18, R17 ;  /* 0x00000018ff037819 */ /* 0x000fc80000011611 */
[----:B------:R-:W-:-:S07]  /*9d80*/  LOP3.LUT R0, R0, 0x80, R3, 0xf8, !PT ;  /* 0x0000008000007812 */ /* 0x000fce00078ef803 */
.L_x_3473:
[----:B------:R-:W-:Y:S05]  /*9d90*/  BSYNC.RECONVERGENT B0 ;  /* 0x0000000000007941 */ /* 0x000fea0003800200 */
.L_x_3472:
[----:B------:R0:W-:Y:S01]  /*9da0*/  STG.E.U8 desc[UR36][R4.64], R0 ;  /* 0x0000000004007986 */ /* 0x0001e2000c101124 */
[----:B------:R-:W-:Y:S05]  /*9db0*/  BRA `(.L_x_3458) ;  /* 0x0000000400a07947 */ /* 0x000fea0003800000 */
.L_x_3466:
        /* <DEDUP_REMOVED lines=22> */
.L_x_3476:
[----:B------:R0:W-:Y:S01]  /*9f20*/  STG.E.64 desc[UR36][R4.64], R16 ;  /* 0x0000001004007986 */ /* 0x0001e2000c101b24 */
[----:B------:R-:W-:Y:S05]  /*9f30*/  BRA `(.L_x_3458) ;  /* 0x0000000400407947 */ /* 0x000fea0003800000 */
.L_x_3475:
[----:B------:R0:W-:Y:S01]  /*9f40*/  STG.E desc[UR36][R4.64], R16 ;  /* 0x0000001004007986 */ /* 0x0001e2000c101924 */
[----:B------:R-:W-:Y:S05]  /*9f50*/  BRA `(.L_x_3458) ;  /* 0x0000000400387947 */ /* 0x000fea0003800000 */
.L_x_3465:
        /* <DEDUP_REMOVED lines=11> */
.L_x_3478:
[----:B------:R-:W0:Y:S01]  /*a010*/  I2F.F64.S64 R16, R16 ;  /* 0x0000001000107312 */ /* 0x000e220000301c00 */
[----:B------:R-:W-:-:S05]  /*a020*/  CS2R R18, SRZ ;  /* 0x0000000000127805 */ /* 0x000fca000001ff00 */
[----:B0-----:R1:W-:Y:S01]  /*a030*/  STG.E.128 desc[UR36][R4.64], R16 ;  /* 0x0000001004007986 */ /* 0x0013e2000c101d24 */
[----:B------:R-:W-:Y:S05]  /*a040*/  BRA `(.L_x_3458) ;  /* 0x0000000000fc7947 */ /* 0x000fea0003800000 */
.L_x_3477:
[----:B------:R-:W-:-:S13]  /*a050*/  ISETP.NE.AND P0, PT, R0, 0xf, PT ;  /* 0x0000000f0000780c */ /* 0x000fda0003f05270 */
[----:B------:R-:W-:Y:S05]  /*a060*/  @!P0 BRA `(.L_x_3479) ;  /* 0x0000000000e88947 */ /* 0x000fea0003800000 */
[----:B------:R-:W-:-:S13]  /*a070*/  ISETP.NE.AND P0, PT, R0, 0x17, PT ;  /* 0x000000170000780c */ /* 0x000fda0003f05270 */
[----:B------:R-:W-:Y:S05]  /*a080*/  @!P0 BRA `(.L_x_3480) ;  /* 0x0000000000908947 */ /* 0x000fea0003800000 */
[----:B------:R-:W-:-:S13]  /*a090*/  ISETP.NE.AND P0, PT, R0, 0x18, PT ;  /* 0x000000180000780c */ /* 0x000fda0003f05270 */
[----:B------:R-:W-:Y:S05]  /*a0a0*/  @!P0 BRA `(.L_x_3481) ;  /* 0x0000000000448947 */ /* 0x000fea0003800000 */
.L_x_3457:
        /* <DEDUP_REMOVED lines=16> */
.L_x_3482:
[----:B------:R-:W-:Y:S05]  /*a1b0*/  BRA `(.L_x_3458) ;  /* 0x0000000000a07947 */ /* 0x000fea0003800000 */
.L_x_3481:
        /* <DEDUP_REMOVED lines=13> */
.L_x_3484:
[----:B------:R-:W-:Y:S05]  /*a290*/  BSYNC.RECONVERGENT B0 ;  /* 0x0000000000007941 */ /* 0x000fea0003800200 */
.L_x_3483:
[----:B------:R-:W-:-:S05]  /*a2a0*/  LOP3.LUT R3, R0, 0x80, R3, 0xf8, !PT ;  /* 0x0000008000037812 */ /* 0x000fca00078ef803 */
[----:B------:R0:W-:Y:S01]  /*a2b0*/  STG.E.U8 desc[UR36][R4.64], R3 ;  /* 0x0000000304007986 */ /* 0x0001e2000c101124 */
[----:B------:R-:W-:Y:S05]  /*a2c0*/  BRA `(.L_x_3458) ;  /* 0x00000000005c7947 */ /* 0x000fea0003800000 */
.L_x_3480:
        /* <DEDUP_REMOVED lines=12> */
.L_x_3486:
[----:B------:R-:W-:Y:S01]  /*a390*/  IMAD.MOV.U32 R0, RZ, RZ, 0x7f ;  /* 0x0000007fff007424 */ /* 0x000fe200078e00ff */
[----:B------:R-:W-:-:S04]  /*a3a0*/  ISETP.GT.U32.AND P0, PT, R3, 0x7f800000, PT ;  /* 0x7f8000000300780c */ /* 0x000fc80003f04070 */
[----:B------:R-:W-:-:S09]  /*a3b0*/  SEL R0, R0, 0x7c, P0 ;  /* 0x0000007c00007807 */ /* 0x000fd20000000000 */
.L_x_3487:
[----:B------:R-:W-:Y:S05]  /*a3c0*/  BSYNC.RECONVERGENT B0 ;  /* 0x0000000000007941 */ /* 0x000fea0003800200 */
.L_x_3485:
[----:B------:R-:W-:-:S04]  /*a3d0*/  SHF.R.U32.HI R3, RZ, 0x18, R17 ;  /* 0x00000018ff037819 */ /* 0x000fc80000011611 */
[----:B------:R-:W-:-:S05]  /*a3e0*/  LOP3.LUT R3, R0, 0x80, R3, 0xf8, !PT ;  /* 0x0000008000037812 */ /* 0x000fca00078ef803 */
[----:B------:R2:W-:Y:S01]  /*a3f0*/  STG.E.U8 desc[UR36][R4.64], R3 ;  /* 0x0000000304007986 */ /* 0x0005e2000c101124 */
[----:B------:R-:W-:Y:S05]  /*a400*/  BRA `(.L_x_3458) ;  /* 0x00000000000c7947 */ /* 0x000fea0003800000 */
.L_x_3479:
[----:B------:R-:W0:Y:S02]  /*a410*/  I2F.S64 R0, R16 ;  /* 0x0000001000007312 */ /* 0x000e240000301400 */
[----:B0-----:R-:W-:-:S05]  /*a420*/  F2FP.BF16.F32.PACK_AB R0, RZ, R0 ;  /* 0x00000000ff00723e */ /* 0x001fca00000010ff */
[----:B------:R0:W-:Y:S02]  /*a430*/  STG.E.U16 desc[UR36][R4.64], R0 ;  /* 0x0000000004007986 */ /* 0x0001e4000c101524 */
.L_x_3458:
[----:B------:R-:W-:-:S07]  /*a440*/  VIADD R2, R2, 0x80 ;  /* 0x0000008002027836 */ /* 0x000fce0000000000 */
.L_x_3417:
[----:B------:R-:W-:Y:S05]  /*a450*/  BSYNC.RECONVERGENT B7 ;  /* 0x0000000000077941 */ /* 0x000fea0003800200 */
.L_x_3378:
[----:B------:R-:W-:-:S13]  /*a460*/  ISETP.GE.AND P0, PT, R2, UR38, PT ;  /* 0x0000002602007c0c */ /* 0x000fda000bf06270 */
[----:B------:R-:W-:Y:S05]  /*a470*/  @P0 EXIT ;  /* 0x000000000000094d */ /* 0x000fea0003800000 */
[----:B012---:R-:W0:Y:S01]  /*a480*/  LDC.64 R4, c[0x0][0x3f0] ;  /* 0x0000fc00ff047b82 */ /* 0x007e220000000a00 */
        /* <DEDUP_REMOVED lines=19> */
.L_x_3491:
[----:B------:R-:W-:Y:S01]  /*a5c0*/  STG.E.U8 desc[UR36][R2.64], R28 ;  /* 0x0000001c02007986 */ /* 0x000fe2000c101124 */
[----:B------:R-:W-:Y:S05]  /*a5d0*/  EXIT ;  /* 0x000000000000794d */ /* 0x000fea0003800000 */
.L_x_3490:
        /* <DEDUP_REMOVED lines=8> */
.L_x_3494:
[----:B------:R-:W-:Y:S01]  /*a660*/  STG.E desc[UR36][R2.64], R28 ;  /* 0x0000001c02007986 */ /* 0x000fe2000c101924 */
[----:B------:R-:W-:Y:S05]  /*a670*/  EXIT ;  /* 0x000000000000794d */ /* 0x000fea0003800000 */
.L_x_3493:
[----:B------:R-:W-:Y:S01]  /*a680*/  STG.E.U16 desc[UR36][R2.64], R28 ;  /* 0x0000001c02007986 */ /* 0x000fe2000c101524 */
[----:B------:R-:W-:Y:S05]  /*a690*/  EXIT ;  /* 0x000000000000794d */ /* 0x000fea0003800000 */
.L_x_3489:
        /* <DEDUP_REMOVED lines=9> */
.L_x_3496:
[----:B------:R-:W0:Y:S02]  /*a730*/  I2F.S64 R0, R28 ;  /* 0x0000001c00007312 */ /* 0x000e240000301400 */
[----:B0-----:R-:W-:-:S05]  /*a740*/  F2FP.F16.F32.PACK_AB R0, RZ, R0 ;  /* 0x00000000ff00723e */ /* 0x001fca00000000ff */
[----:B------:R-:W-:Y:S01]  /*a750*/  STG.E.U16 desc[UR36][R2.64], R0 ;  /* 0x0000000002007986 */ /* 0x000fe2000c101524 */
[----:B------:R-:W-:Y:S05]  /*a760*/  EXIT ;  /* 0x000000000000794d */ /* 0x000fea0003800000 */
.L_x_3495:
        /* <DEDUP_REMOVED lines=10> */
.L_x_3498:
[----:B------:R-:W0:Y:S02]  /*a810*/  I2F.S64 R28, R28 ;  /* 0x0000001c001c7312 */ /* 0x000e240000301400 */
[----:B0-----:R-:W-:-:S04]  /*a820*/  F2FP.F16.F32.PACK_AB R5, RZ, R28 ;  /* 0x0000001cff05723e */ /* 0x001fc800000000ff */
[----:B------:R-:W-:-:S05]  /*a830*/  PRMT R5, R5, 0x5410, RZ ;  /* 0x0000541005057816 */ /* 0x000fca00000000ff */
[----:B------:R-:W-:Y:S01]  /*a840*/  STG.E desc[UR36][R2.64], R5 ;  /* 0x0000000502007986 */ /* 0x000fe2000c101924 */
[----:B------:R-:W-:Y:S05]  /*a850*/  EXIT ;  /* 0x000000000000794d */ /* 0x000fea0003800000 */
.L_x_3497:
[----:B------:R-:W0:Y:S02]  /*a860*/  I2F.F64.S64 R28, R28 ;  /* 0x0000001c001c7312 */ /* 0x000e240000301c00 */
[----:B0-----:R-:W-:Y:S01]  /*a870*/  STG.E.64 desc[UR36][R2.64], R28 ;  /* 0x0000001c02007986 */ /* 0x001fe2000c101b24 */
[----:B------:R-:W-:Y:S05]  /*a880*/  EXIT ;  /* 0x000000000000794d */ /* 0x000fea0003800000 */
.L_x_3488:
        /* <DEDUP_REMOVED lines=12> */
.L_x_3502:
        /* <DEDUP_REMOVED lines=18> */
.L_x_3505:
[----:B------:R-:W-:-:S04]  /*aa70*/  SHF.R.U32.HI R5, RZ, 0x18, R5 ;  /* 0x00000018ff057819 */ /* 0x000fc80000011605 */
[----:B------:R-:W-:-:S07]  /*aa80*/  LOP3.LUT R0, R0, 0x80, R5, 0xf8, !PT ;  /* 0x0000008000007812 */ /* 0x000fce00078ef805 */
.L_x_3504:
[----:B------:R-:W-:Y:S05]  /*aa90*/  BSYNC.RECONVERGENT B0 ;  /* 0x0000000000007941 */ /* 0x000fea0003800200 */
.L_x_3503:
[----:B------:R-:W-:Y:S01]  /*aaa0*/  STG.E.U8 desc[UR36][R2.64], R0 ;  /* 0x0000000002007986 */ /* 0x000fe2000c101124 */
[----:B------:R-:W-:Y:S05]  /*aab0*/  EXIT ;  /* 0x000000000000794d */ /* 0x000fea0003800000 */
.L_x_3501:
        /* <DEDUP_REMOVED lines=18> */
.L_x_3508:
[----:B------:R-:W-:-:S04]  /*abe0*/  SHF.R.U32.HI R5, RZ, 0x18, R5 ;  /* 0x00000018ff057819 */ /* 0x000fc80000011605 */
[----:B------:R-:W-:-:S07]  /*abf0*/  LOP3.LUT R0, R0, 0x80, R5, 0xf8, !PT ;  /* 0x0000008000007812 */ /* 0x000fce00078ef805 */
.L_x_3507:
[----:B------:R-:W-:Y:S05]  /*ac00*/  BSYNC.RECONVERGENT B0 ;  /* 0x0000000000007941 */ /* 0x000fea0003800200 */
.L_x_3506:
[----:B------:R-:W-:Y:S01]  /*ac10*/  STG.E.U8 desc[UR36][R2.64], R0 ;  /* 0x0000000002007986 */ /* 0x000fe2000c101124 */
[----:B------:R-:W-:Y:S05]  /*ac20*/  EXIT ;  /* 0x000000000000794d */ /* 0x000fea0003800000 */
.L_x_3500:
        /* <DEDUP_REMOVED lines=22> */
.L_x_3510:
[----:B------:R-:W-:Y:S01]  /*ad90*/  STG.E.64 desc[UR36][R2.64], R28 ;  /* 0x0000001c02007986 */ /* 0x000fe2000c101b24 */
[----:B------:R-:W-:Y:S05]  /*ada0*/  EXIT ;  /* 0x000000000000794d */ /* 0x000fea0003800000 */
.L_x_3509:
[----:B------:R-:W-:Y:S01]  /*adb0*/  STG.E desc[UR36][R2.64], R28 ;  /* 0x0000001c02007986 */ /* 0x000fe2000c101924 */
[----:B------:R-:W-:Y:S05]  /*adc0*/  EXIT ;  /* 0x000000000000794d */ /* 0x000fea0003800000 */
.L_x_3499:
        /* <DEDUP_REMOVED lines=11> */
.L_x_3512:
[----:B------:R-:W0:Y:S01]  /*ae80*/  I2F.F64.S64 R28, R28 ;  /* 0x0000001c001c7312 */ /* 0x000e220000301c00 */
[----:B------:R-:W-:-:S05]  /*ae90*/  CS2R R30, SRZ ;  /* 0x00000000001e7805 */ /* 0x000fca000001ff00 */
[----:B0-----:R-:W-:Y:S01]  /*aea0*/  STG.E.128 desc[UR36][R2.64], R28 ;  /* 0x0000001c02007986 */ /* 0x001fe2000c101d24 */
[----:B------:R-:W-:Y:S05]  /*aeb0*/  EXIT ;  /* 0x000000000000794d */ /* 0x000fea0003800000 */
.L_x_3511:
[----:B------:R-:W-:-:S13]  /*aec0*/  ISETP.NE.AND P0, PT, R0, 0xf, PT ;  /* 0x0000000f0000780c */ /* 0x000fda0003f05270 */
[----:B------:R-:W-:Y:S05]  /*aed0*/  @!P0 BRA `(.L_x_3513) ;  /* 0x0000000000e88947 */ /* 0x000fea0003800000 */
[----:B------:R-:W-:-:S13]  /*aee0*/  ISETP.NE.AND P0, PT, R0, 0x17, PT ;  /* 0x000000170000780c */ /* 0x000fda0003f05270 */
[----:B------:R-:W-:Y:S05]  /*aef0*/  @!P0 BRA `(.L_x_3514) ;  /* 0x0000000000908947 */ /* 0x000fea0003800000 */
[----:B------:R-:W-:-:S13]  /*af00*/  ISETP.NE.AND P0, PT, R0, 0x18, PT ;  /* 0x000000180000780c */ /* 0x000fda0003f05270 */
[----:B------:R-:W-:Y:S05]  /*af10*/  @!P0 BRA `(.L_x_3515) ;  /* 0x0000000000448947 */ /* 0x000fea0003800000 */
.L_x_3492:
        /* <DEDUP_REMOVED lines=16> */
.L_x_3516:
[----:B------:R-:W-:Y:S05]  /*b020*/  EXIT ;  /* 0x000000000000794d */ /* 0x000fea0003800000 */
.L_x_3515:
        /* <DEDUP_REMOVED lines=13> */
.L_x_3518:
[----:B------:R-:W-:Y:S05]  /*b100*/  BSYNC.RECONVERGENT B0 ;  /* 0x0000000000007941 */ /* 0x000fea0003800200 */
.L_x_3517:
[----:B------:R-:W-:-:S05]  /*b110*/  LOP3.LUT R5, R0, 0x80, R5, 0xf8, !PT ;  /* 0x0000008000057812 */ /* 0x000fca00078ef805 */
[----:B------:R-:W-:Y:S01]  /*b120*/  STG.E.U8 desc[UR36][R2.64], R5 ;  /* 0x0000000502007986 */ /* 0x000fe2000c101124 */
[----:B------:R-:W-:Y:S05]  /*b130*/  EXIT ;  /* 0x000000000000794d */ /* 0x000fea0003800000 */
.L_x_3514:
        /* <DEDUP_REMOVED lines=12> */
.L_x_3520:
[----:B------:R-:W-:Y:S01]  /*b200*/  IMAD.MOV.U32 R0, RZ, RZ, 0x7f ;  /* 0x0000007fff007424 */ /* 0x000fe200078e00ff */
[----:B------:R-:W-:-:S04]  /*b210*/  ISETP.GT.U32.AND P0, PT, R4, 0x7f800000, PT ;  /* 0x7f8000000400780c */ /* 0x000fc80003f04070 */
[----:B------:R-:W-:-:S09]  /*b220*/  SEL R0, R0, 0x7c, P0 ;  /* 0x0000007c00007807 */ /* 0x000fd20000000000 */
.L_x_3521:
[----:B------:R-:W-:Y:S05]  /*b230*/  BSYNC.RECONVERGENT B0 ;  /* 0x0000000000007941 */ /* 0x000fea0003800200 */
.L_x_3519:
[----:B------:R-:W-:-:S04]  /*b240*/  SHF.R.U32.HI R5, RZ, 0x18, R5 ;  /* 0x00000018ff057819 */ /* 0x000fc80000011605 */
[----:B------:R-:W-:-:S05]  /*b250*/  LOP3.LUT R5, R0, 0x80, R5, 0xf8, !PT ;  /* 0x0000008000057812 */ /* 0x000fca00078ef805 */
[----:B------:R-:W-:Y:S01]  /*b260*/  STG.E.U8 desc[UR36][R2.64], R5 ;  /* 0x0000000502007986 */ /* 0x000fe2000c101124 */
[----:B------:R-:W-:Y:S05]  /*b270*/  EXIT ;  /* 0x000000000000794d */ /* 0x000fea0003800000 */
.L_x_3513:
[----:B------:R-:W0:Y:S02]  /*b280*/  I2F.S64 R0, R28 ;  /* 0x0000001c00007312 */ /* 0x000e240000301400 */
[----:B0-----:R-:W-:-:S05]  /*b290*/  F2FP.BF16.F32.PACK_AB R0, RZ, R0 ;  /* 0x00000000ff00723e */ /* 0x001fca00000010ff */
[----:B------:R-:W-:Y:S01]  /*b2a0*/  STG.E.U16 desc[UR36][R2.64], R0 ;  /* 0x0000000002007986 */ /* 0x000fe2000c101524 */
[----:B------:R-:W-:Y:S05]  /*b2b0*/  EXIT ;  /* 0x000000000000794d */ /* 0x000fea0003800000 */
.L_x_3522:
        /* <DEDUP_REMOVED lines=12> */
.L_x_3902:


//--------------------- .text._ZN2at6native18elementwise_kernelILi128ELi2EZNS0_22gpu_kernel_impl_nocastIZZNS0_61_GLOBAL__N__ae8afa13_23_FlattenIndicesKernel_cu_7dd49032_311621_flatten_indices_implINS3_18CUDAKernelLauncherEiLl8EEENS_6TensorERKS6_N3c108ArrayRefIlEEENKUlvE0_clEvEUllE_EEvRNS_18TensorIteratorBaseERKT_EUliE_EEviT1_ --------------------------
	.section	.text._ZN2at6native18elementwise_kernelILi128ELi2EZNS0_22gpu_kernel_impl_nocastIZZNS0_61_GLOBAL__N__ae8afa13_23_FlattenIndicesKernel_cu_7dd49032_311621_flatten_indices_implINS3_18CUDAKernelLauncherEiLl8EEENS_6TensorERKS6_N3c108ArrayRefIlEEENKUlvE0_clEvEUllE_EEvRNS_18TensorIteratorBaseERKT_EUliE_EEviT1_,"ax",@progbits
	.align	128
        .global         _ZN2at6native18elementwise_kernelILi128ELi2EZNS0_22gpu_kernel_impl_nocastIZZNS0_61_GLOBAL__N__ae8afa13_23_FlattenIndicesKernel_cu_7dd49032_311621_flatten_indices_implINS3_18CUDAKernelLauncherEiLl8EEENS_6TensorERKS6_N3c108ArrayRefIlEEENKUlvE0_clEvEUllE_EEvRNS_18TensorIteratorBaseERKT_EUliE_EEviT1_
        .type           _ZN2at6native18elementwise_kernelILi128ELi2EZNS0_22gpu_kernel_impl_nocastIZZNS0_61_GLOBAL__N__ae8afa13_23_FlattenIndicesKernel_cu_7dd49032_311621_flatten_indices_implINS3_18CUDAKernelLauncherEiLl8EEENS_6TensorERKS6_N3c108ArrayRefIlEEENKUlvE0_clEvEUllE_EEvRNS_18TensorIteratorBaseERKT_EUliE_EEviT1_,@function
        .size           _ZN2at6native18elementwise_kernelILi128ELi2EZNS0_22gpu_kernel_impl_nocastIZZNS0_61_GLOBAL__N__ae8afa13_23_FlattenIndicesKernel_cu_7dd49032_311621_flatten_indices_implINS3_18CUDAKernelLauncherEiLl8EEENS_6TensorERKS6_N3c108ArrayRefIlEEENKUlvE0_clEvEUllE_EEvRNS_18TensorIteratorBaseERKT_EUliE_EEviT1_,(.L_x_3903 - _ZN2at6native18elementwise_kernelILi128ELi2EZNS0_22gpu_kernel_impl_nocastIZZNS0_61_GLOBAL__N__ae8afa13_23_FlattenIndicesKernel_cu_7dd49032_311621_flatten_indices_implINS3_18CUDAKernelLauncherEiLl8EEENS_6TensorERKS6_N3c108ArrayRefIlEEENKUlvE0_clEvEUllE_EEvRNS_18TensorIteratorBaseERKT_EUliE_EEviT1_)
        .other          _ZN2at6native18elementwise_kernelILi128ELi2EZNS0_22gpu_kernel_impl_nocastIZZNS0_61_GLOBAL__N__ae8afa13_23_FlattenIndicesKernel_cu_7dd49032_311621_flatten_indices_implINS3_18CUDAKernelLauncherEiLl8EEENS_6TensorERKS6_N3c108ArrayRefIlEEENKUlvE0_clEvEUllE_EEvRNS_18TensorIteratorBaseERKT_EUliE_EEviT1_,@"STO_CUDA_ENTRY STV_DEFAULT"
_ZN2at6native18elementwise_kernelILi128ELi2EZNS0_22gpu_kernel_impl_nocastIZZNS0_61_GLOBAL__N__ae8afa13_23_FlattenIndicesKernel_cu_7dd49032_311621_flatten_indices_implINS3_18CUDAKernelLauncherEiLl8EEENS_6TensorERKS6_N3c108ArrayRefIlEEENKUlvE0_clEvEUllE_EEvRNS_18TensorIteratorBaseERKT_EUliE_EEviT1_:
.text._ZN2at6native18elementwise_kernelILi128ELi2EZNS0_22gpu_kernel_impl_nocastIZZNS0_61_GLOBAL__N__ae8afa13_23_FlattenIndicesKernel_cu_7dd49032_311621_flatten_indices_implINS3_18CUDAKernelLauncherEiLl8EEENS_6TensorERKS6_N3c108ArrayRefIlEEENKUlvE0_clEvEUllE_EEvRNS_18TensorIteratorBaseERKT_EUliE_EEviT1_:
        /* <DEDUP_REMOVED lines=29> */
[----:B------:R-:W-:Y:S01]  /*01d0*/  UISETP.GE.U32.AND.EX UP1, UPT, UR11, URZ, UPT, UP1 ;  /* 0x000000ff0b00728c */ /* 0x000fe2000bf26110 */
        /* <DEDUP_REMOVED lines=9> */
[----:B------:R-:W-:Y:S01]  /*0270*/  ULOP3.LUT UR4, UR10, 0xfffffff8, URZ, 0xc0, !UPT ;  /* 0xfffffff80a047892 */ /* 0x000fe2000f8ec0ff */
[----:B------:R-:W-:Y:S01]  /*0280*/  IMAD.SHL.U32 R5, R13, 0x4, RZ ;  /* 0x000000040d057824 */ /* 0x000fe200078e00ff */
[----:B------:R-:W-:Y:S01]  /*0290*/  ULOP3.LUT UR5, UR11, 0x7fffffff, URZ, 0xc0, !UPT ;  /* 0x7fffffff0b057892 */ /* 0x000fe2000f8ec0ff */
[----:B------:R-:W-:Y:S01]  /*02a0*/  IMAD.WIDE.U32 R18, R12, 0x4, RZ ;  /* 0x000000040c127825 */ /* 0x000fe200078e00ff */
[----:B------:R-:W-:Y:S02]  /*02b0*/  MOV R0, 0x260 ;  /* 0x0000026000007802 */ /* 0x000fe40000000f00 */
[----:B------:R-:W-:Y:S01]  /*02c0*/  MOV R28, RZ ;  /* 0x000000ff001c7202 */ /* 0x000fe20000000f00 */
[----:B------:R-:W-:Y:S01]  /*02d0*/  IMAD.IADD R5, R19, 0x1, R5 ;  /* 0x0000000113057824 */ /* 0x000fe200078e0205 */
[----:B------:R-:W-:Y:S01]  /*02e0*/  MOV R30, RZ ;  /* 0x000000ff001e7202 */ /* 0x000fe20000000f00 */
[----:B------:R-:W-:Y:S01]  /*02f0*/  UMOV UR6, UR4 ;  /* 0x0000000400067c82 */ /* 0x000fe20008000000 */
[----:B------:R-:W-:Y:S01]  /*0300*/  UMOV UR7, UR5 ;  /* 0x0000000500077c82 */ /* 0x000fe20008000000 */
[----:B0-----:R-:W-:-:S02]  /*0310*/  LEA R2, P0, R14, R6, 0x2 ;  /* 0x000000060e027211 */ /* 0x001fc400078010ff */
[----:B------:R-:W-:Y:S02]  /*0320*/  SHF.L.U64.HI R6, R12, 0x5, R13 ;  /* 0x000000050c067819 */ /* 0x000fe4000001020d */
[----:B------:R-:W-:-:S09]  /*0330*/  LEA.HI.X R7, R14, R7, R17, 0x2, P0 ;  /* 0x000000070e077211 */ /* 0x000fd200000f1411 */
.L_x_3528:
[----:B------:R-:W-:Y:S02]  /*0340*/  MOV R8, R2 ;  /* 0x0000000200087202 */ /* 0x000fe40000000f00 */
[----:B------:R-:W-:Y:S02]  /*0350*/  MOV R9, R7 ;  /* 0x0000000700097202 */ /* 0x000fe40000000f00 */
[----:B------:R-:W-:-:S03]  /*0360*/  IADD3 R20, P0, PT, R2, R18, RZ ;  /* 0x0000001202147210 */ /* 0x000fc60007f1e0ff */
[----:B------:R-:W2:Y:S01]  /*0370*/  LDG.E R37, desc[UR8][R8.64] ;  /* 0x0000000808257981 */ /* 0x000ea2000c1e1900 */
[----:B------:R-:W-:Y:S02]  /*0380*/  IADD3.X R21, PT, PT, R7, R5, RZ, P0, !PT ;  /* 0x0000000507157210 */ /* 0x000fe400007fe4ff */
[----:B------:R-:W-:-:S03]  /*0390*/  IADD3 R22, P0, PT, R20, R18, RZ ;  /* 0x0000001214167210 */ /* 0x000fc60007f1e0ff */
[----:B------:R-:W3:Y:S02]  /*03a0*/  LDG.E R31, desc[UR8][R20.64] ;  /* 0x00000008141f7981 */ /* 0x000ee4000c1e1900 */
[----:B------:R-:W-:Y:S01]  /*03b0*/  IMAD.X R23, R21, 0x1, R5, P0 ;  /* 0x0000000115177824 */ /* 0x000fe200000e0605 */
[----:B------:R-:W-:-:S04]  /*03c0*/  IADD3 R24, P0, PT, R22, R18, RZ ;  /* 0x0000001216187210 */ /* 0x000fc80007f1e0ff */
[----:B------:R0:W4:Y:S01]  /*03d0*/  LDG.E R29, desc[UR8][R22.64] ;  /* 0x00000008161d7981 */ /* 0x000122000c1e1900 */
[----:B------:R-:W-:-:S05]  /*03e0*/  IADD3.X R25, PT, PT, R23, R5, RZ, P0, !PT ;  /* 0x0000000517197210 */ /* 0x000fca00007fe4ff */
[----:B------:R-:W5:Y:S01]  /*03f0*/  LDG.E R10, desc[UR8][R24.64] ;  /* 0x00000008180a7981 */ /* 0x000f62000c1e1900 */
[----:B0-----:R-:W-:-:S04]  /*0400*/  IADD3 R22, P0, PT, R24, R18, RZ ;  /* 0x0000001218167210 */ /* 0x001fc80007f1e0ff */
[----:B------:R-:W-:Y:S02]  /*0410*/  IADD3.X R23, PT, PT, R25, R5, RZ, P0, !PT ;  /* 0x0000000519177210 */ /* 0x000fe400007fe4ff */
[----:B------:R-:W-:-:S03]  /*0420*/  IADD3 R26, P0, PT, R22, R18, RZ ;  /* 0x00000012161a7210 */ /* 0x000fc60007f1e0ff */
[----:B------:R-:W5:Y:S01]  /*0430*/  LDG.E R8, desc[UR8][R22.64] ;  /* 0x0000000816087981 */ /* 0x000f62000c1e1900 */
[----:B------:R-:W-:Y:S02]  /*0440*/  IADD3.X R27, PT, PT, R23, R5, RZ, P0, !PT ;  /* 0x00000005171b7210 */ /* 0x000fe400007fe4ff */
[----:B------:R-:W-:-:S03]  /*0450*/  IADD3 R32, P0, PT, R26, R18, RZ ;  /* 0x000000121a207210 */ /* 0x000fc60007f1e0ff */
[----:B------:R0:W5:Y:S02]  /*0460*/  LDG.E R4, desc[UR8][R26.64] ;  /* 0x000000081a047981 */ /* 0x000164000c1e1900 */
[----:B------:R-:W-:Y:S01]  /*0470*/  IMAD.X R33, R27, 0x1, R5, P0 ;  /* 0x000000011b217824 */ /* 0x000fe200000e0605 */
[----:B------:R-:W-:-:S04]  /*0480*/  IADD3 R34, P0, PT, R32, R18, RZ ;  /* 0x0000001220227210 */ /* 0x000fc80007f1e0ff */
[----:B------:R3:W5:Y:S01]  /*0490*/  LDG.E R11, desc[UR8][R32.64] ;  /* 0x00000008200b7981 */ /* 0x000762000c1e1900 */
[----:B------:R-:W-:-:S05]  /*04a0*/  IADD3.X R35, PT, PT, R33, R5, RZ, P0, !PT ;  /* 0x0000000521237210 */ /* 0x000fca00007fe4ff */
[----:B------:R-:W5:Y:S01]  /*04b0*/  LDG.E R9, desc[UR8][R34.64] ;  /* 0x0000000822097981 */ /* 0x000f62000c1e1900 */
[----:B------:R-:W1:Y:S01]  /*04c0*/  LDC.64 R20, c[0x0][R0+0x348] ;  /* 0x0000d20000147b82 */ /* 0x000e620000000a00 */
[----:B0-----:R-:W-:Y:S01]  /*04d0*/  MOV R26, R28 ;  /* 0x0000001c001a7202 */ /* 0x001fe20000000f00 */
[----:B------:R-:W-:Y:S01]  /*04e0*/  UIADD3 UR6, UP1, UPT, UR6, -0x8, URZ ;  /* 0xfffffff806067890 */ /* 0x000fe2000ff3e0ff */
[----:B------:R-:W-:Y:S02]  /*04f0*/  MOV R27, R30 ;  /* 0x0000001e001b7202 */ /* 0x000fe40000000f00 */
[----:B------:R-:W-:Y:S01]  /*0500*/  LEA R2, P0, R12, R2, 0x5 ;  /* 0x000000020c027211 */ /* 0x000fe200078028ff */
[----:B------:R-:W-:Y:S02]  /*0510*/  UIADD3.X UR7, UPT, UPT, UR7, -0x1, URZ, UP1, !UPT ;  /* 0xffffffff07077890 */ /* 0x000fe40008ffe4ff */
[----:B------:R-:W0:Y:S01]  /*0520*/  LDC.64 R24, c[0x0][R0+0x350] ;  /* 0x0000d40000187b82 */ /* 0x000e220000000a00 */
[----:B------:R-:W-:Y:S01]  /*0530*/  UISETP.NE.U32.AND UP1, UPT, UR6, URZ, UPT ;  /* 0x000000ff0600728c */ /* 0x000fe2000bf25070 */
[----:B------:R-:W-:-:S03]  /*0540*/  IADD3.X R7, PT, PT, R7, R6, RZ, P0, !PT ;  /* 0x0000000607077210 */ /* 0x000fc600007fe4ff */
[----:B------:R-:W-:-:S03]  /*0550*/  UISETP.NE.AND.EX UP1, UPT, UR7, URZ, UPT, UP1 ;  /* 0x000000ff0700728c */ /* 0x000fc6000bf25310 */
[----:B------:R-:W4:Y:S01]  /*0560*/  LDC.64 R22, c[0x0][R0+0x358] ;  /* 0x0000d60000167b82 */ /* 0x000f220000000a00 */
[----:B--2---:R-:W-:Y:S01]  /*0570*/  SHF.R.S32.HI R36, RZ, 0x1f, R37 ;  /* 0x0000001fff247819 */ /* 0x004fe20000011425 */
[-C--:B-1----:R-:W-:Y:S02]  /*0580*/  IMAD R21, R21, R37.reuse, RZ ;  /* 0x0000002515157224 */ /* 0x082fe400078e02ff */
[----:B------:R-:W-:Y:S01]  /*0590*/  IMAD.WIDE.U32 R26, R20, R37, R26 ;  /* 0x00000025141a7225 */ /* 0x000fe200078e001a */
[----:B---3--:R-:W-:-:S03]  /*05a0*/  SHF.R.S32.HI R33, RZ, 0x1f, R31 ;  /* 0x0000001fff217819 */ /* 0x008fc6000001141f */
[----:B------:R-:W-:Y:S02]  /*05b0*/  IMAD R37, R20, R36, R21 ;  /* 0x0000002414257224 */ /* 0x000fe400078e0215 */
[----:B------:R-:W1:Y:S01]  /*05c0*/  LDC.64 R20, c[0x0][R0+0x360] ;  /* 0x0000d80000147b82 */ /* 0x000e620000000a00 */
[----:B0-----:R-:W-:Y:S02]  /*05d0*/  IMAD R25, R25, R31, RZ ;  /* 0x0000001f19197224 */ /* 0x001fe400078e02ff */
[----:B------:R-:W-:Y:S02]  /*05e0*/  IMAD.IADD R27, R27, 0x1, R37 ;  /* 0x000000011b1b7824 */ /* 0x000fe400078e0225 */
[C---:B------:R-:W-:Y:S02]  /*05f0*/  IMAD R33, R24.reuse, R33, R25 ;  /* 0x0000002118217224 */ /* 0x040fe400078e0219 */
[----:B------:R-:W-:Y:S01]  /*0600*/  IMAD.WIDE.U32 R26, R24, R31, R26 ;  /* 0x0000001f181a7225 */ /* 0x000fe200078e001a */
[----:B----4-:R-:W-:Y:S01]  /*0610*/  SHF.R.S32.HI R31, RZ, 0x1f, R29 ;  /* 0x0000001fff1f7819 */ /* 0x010fe2000001141d */
[----:B------:R-:W0:Y:S02]  /*0620*/  LDC.64 R24, c[0x0][R0+0x368] ;  /* 0x0000da0000187b82 */ /* 0x000e240000000a00 */
[----:B------:R-:W-:Y:S01]  /*0630*/  IMAD R23, R23, R29, RZ ;  /* 0x0000001d17177224 */ /* 0x000fe200078e02ff */
[----:B------:R-:W-:-:S03]  /*0640*/  IADD3 R27, PT, PT, R27, R33, RZ ;  /* 0x000000211b1b7210 */ /* 0x000fc60007ffe0ff */
[C---:B------:R-:W-:Y:S02]  /*0650*/  IMAD R31, R22.reuse, R31, R23 ;  /* 0x0000001f161f7224 */ /* 0x040fe400078e0217 */
[----:B------:R-:W-:Y:S01]  /*0660*/  IMAD.WIDE.U32 R22, R22, R29, R26 ;  /* 0x0000001d16167225 */ /* 0x000fe200078e001a */
[----:B-----5:R-:W-:Y:S01]  /*0670*/  SHF.R.S32.HI R29, RZ, 0x1f, R10 ;  /* 0x0000001fff1d7819 */ /* 0x020fe2000001140a */
[----:B------:R-:W2:Y:S03]  /*0680*/  LDC.64 R26, c[0x0][R0+0x370] ;  /* 0x0000dc00001a7b82 */ /* 0x000ea60000000a00 */
[----:B------:R-:W-:Y:S01]  /*0690*/  IADD3 R23, PT, PT, R23, R31, RZ ;  /* 0x0000001f17177210 */ /* 0x000fe20007ffe0ff */
[-C--:B-1----:R-:W-:Y:S02]  /*06a0*/  IMAD R21, R21, R10.reuse, RZ ;  /* 0x0000000a15157224 */ /* 0x082fe400078e02ff */
[----:B------:R-:W-:-:S04]  /*06b0*/  IMAD.WIDE.U32 R22, R20, R10, R22 ;  /* 0x0000000a14167225 */ /* 0x000fc800078e0016 */
[----:B------:R-:W-:Y:S02]  /*06c0*/  IMAD R29, R20, R29, R21 ;  /* 0x0000001d141d7224 */ /* 0x000fe400078e0215 */
[----:B------:R-:W1:Y:S01]  /*06d0*/  LDC.64 R20, c[0x0][R0+0x378] ;  /* 0x0000de0000147b82 */ /* 0x000e620000000a00 */
[----:B0-----:R-:W-:Y:S02]  /*06e0*/  IMAD R10, R25, R8, RZ ;  /* 0x00000008190a7224 */ /* 0x001fe400078e02ff */
[----:B------:R-:W-:Y:S02]  /*06f0*/  IADD3 R23, PT, PT, R23, R29, RZ ;  /* 0x0000001d17177210 */ /* 0x000fe40007ffe0ff */
[----:B------:R-:W-:-:S05]  /*0700*/  SHF.R.S32.HI R29, RZ, 0x1f, R8 ;  /* 0x0000001fff1d7819 */ /* 0x000fca0000011408 */
[C---:B------:R-:W-:Y:S02]  /*0710*/  IMAD R29, R24.reuse, R29, R10 ;  /* 0x0000001d181d7224 */ /* 0x040fe400078e020a */
[----:B------:R-:W-:Y:S02]  /*0720*/  IMAD.WIDE.U32 R24, R24, R8, R22 ;  /* 0x0000000818187225 */ /* 0x000fe400078e0016 */
[----:B------:R0:W3:Y:S02]  /*0730*/  LDC.64 R22, c[0x0][R0+0x380] ;  /* 0x0000e00000167b82 */ /* 0x0000e40000000a00 */
[----:B------:R-:W-:Y:S01]  /*0740*/  IMAD.IADD R25, R25, 0x1, R29 ;  /* 0x0000000119197824 */ /* 0x000fe200078e021d */
[----:B------:R-:W-:Y:S01]  /*0750*/  SHF.R.S32.HI R29, RZ, 0x1f, R4 ;  /* 0x0000001fff1d7819 */ /* 0x000fe20000011404 */
[-C--:B--2---:R-:W-:Y:S01]  /*0760*/  IMAD R8, R27, R4.reuse, RZ ;  /* 0x000000041b087224 */ /* 0x084fe200078e02ff */
[----:B------:R-:W-:Y:S01]  /*0770*/  SHF.R.S32.HI R27, RZ, 0x1f, R11 ;  /* 0x0000001fff1b7819 */ /* 0x000fe2000001140b */
[----:B------:R-:W-:-:S04]  /*0780*/  IMAD.WIDE.U32 R24, R26, R4, R24 ;  /* 0x000000041a187225 */ /* 0x000fc800078e0018 */
[----:B------:R-:W-:Y:S02]  /*0790*/  IMAD R29, R26, R29, R8 ;  /* 0x0000001d1a1d7224 */ /* 0x000fe400078e0208 */
[----:B-1----:R-:W-:Y:S02]  /*07a0*/  IMAD R4, R21, R11, RZ ;  /* 0x0000000b15047224 */ /* 0x002fe400078e02ff */
[----:B0-----:R-:W-:Y:S01]  /*07b0*/  VIADD R0, R0, 0x40 ;  /* 0x0000004000007836 */ /* 0x001fe20000000000 */
[----:B------:R-:W-:Y:S01]  /*07c0*/  IADD3 R25, PT, PT, R25, R29, RZ ;  /* 0x0000001d19197210 */ /* 0x000fe20007ffe0ff */
[C---:B------:R-:W-:Y:S02]  /*07d0*/  IMAD R27, R20.reuse, R27, R4 ;  /* 0x0000001b141b7224 */ /* 0x040fe400078e0204 */
[----:B------:R-:W-:Y:S01]  /*07e0*/  IMAD.WIDE.U32 R20, R20, R11, R24 ;  /* 0x0000000b14147225 */ /* 0x000fe200078e0018 */
[----:B------:R-:W-:-:S03]  /*07f0*/  SHF.R.S32.HI R11, RZ, 0x1f, R9 ;  /* 0x0000001fff0b7819 */ /* 0x000fc60000011409 */
[----:B---3--:R-:W-:Y:S01]  /*0800*/  IMAD R4, R23, R9, RZ ;  /* 0x0000000917047224 */ /* 0x008fe200078e02ff */
[----:B------:R-:W-:-:S03]  /*0810*/  IADD3 R21, PT, PT, R21, R27, RZ ;  /* 0x0000001b15157210 */ /* 0x000fc60007ffe0ff */
[C---:B------:R-:W-:Y:S02]  /*0820*/  IMAD R11, R22.reuse, R11, R4 ;  /* 0x0000000b160b7224 */ /* 0x040fe400078e0204 */
[----:B------:R-:W-:-:S05]  /*0830*/  IMAD.WIDE.U32 R28, R22, R9, R20 ;  /* 0x00000009161c7225 */ /* 0x000fca00078e0014 */
[----:B------:R-:W-:Y:S01]  /*0840*/  IADD3 R30, PT, PT, R29, R11, RZ ;  /* 0x0000000b1d1e7210 */ /* 0x000fe20007ffe0ff */
[----:B------:R-:W-:Y:S06]  /*0850*/  BRA.U UP1, `(.L_x_3528) ;  /* 0xfffffff901b87547 */ /* 0x000fec000b83ffff */
.L_x_3527:
        /* <DEDUP_REMOVED lines=8> */
[C---:B------:R-:W-:Y:S02]  /*08e0*/  IMAD R0, R12.reuse, UR5, RZ ;  /* 0x000000050c007c24 */ /* 0x040fe4000f8e02ff */
[C---:B------:R-:W-:Y:S02]  /*08f0*/  IMAD.SHL.U32 R11, R12.reuse, 0x4, RZ ;  /* 0x000000040c0b7824 */ /* 0x040fe400078e00ff */
[----:B------:R-:W-:-:S04]  /*0900*/  IMAD.WIDE.U32 R4, R12, UR4, R16 ;  /* 0x000000040c047c25 */ /* 0x000fc8000f8e0010 */
[----:B------:R-:W-:-:S05]  /*0910*/  IMAD R7, R13, UR4, R0 ;  /* 0x000000040d077c24 */ /* 0x000fca000f8e0200 */
[----:B------:R-:W-:Y:S02]  /*0920*/  IADD3 R0, PT, PT, R5, R7, RZ ;  /* 0x0000000705007210 */ /* 0x000fe40007ffe0ff */
[----:B0-----:R-:W-:-:S04]  /*0930*/  LEA R6, P0, R4, R8, 0x2 ;  /* 0x0000000804067211 */ /* 0x001fc800078010ff */
[----:B------:R-:W-:-:S05]  /*0940*/  LEA.HI.X R7, R4, R9, R0, 0x2, P0 ;  /* 0x0000000904077211 */ /* 0x000fca00000f1400 */
[----:B------:R-:W2:Y:S01]  /*0950*/  LDG.E R19, desc[UR8][R6.64] ;  /* 0x0000000806137981 */ /* 0x000ea2000c1e1900 */
[----:B------:R-:W-:Y:S02]  /*0960*/  SHF.L.U64.HI R25, R12, 0x2, R13 ;  /* 0x000000020c197819 */ /* 0x000fe4000001020d */
[----:B------:R-:W-:-:S04]  /*0970*/  IADD3 R4, P0, PT, R11, R6, RZ ;  /* 0x000000060b047210 */ /* 0x000fc80007f1e0ff */
[----:B------:R-:W-:Y:S02]  /*0980*/  IADD3.X R5, PT, PT, R25, R7, RZ, P0, !PT ;  /* 0x0000000719057210 */ /* 0x000fe400007fe4ff */
[----:B------:R-:W-:-:S03]  /*0990*/  IADD3 R8, P0, PT, R4, R11, RZ ;  /* 0x0000000b04087210 */ /* 0x000fc60007f1e0ff */
[----:B------:R0:W3:Y:S01]  /*09a0*/  LDG.E R21, desc[UR8][R4.64] ;  /* 0x0000000804157981 */ /* 0x0000e2000c1e1900 */
[----:B------:R-:W-:Y:S02]  /*09b0*/  IADD3.X R9, PT, PT, R5, R25, RZ, P0, !PT ;  /* 0x0000001905097210 */ /* 0x000fe400007fe4ff */
[----:B------:R-:W-:-:S03]  /*09c0*/  IADD3 R10, P0, PT, R8, R11, RZ ;  /* 0x0000000b080a7210 */ /* 0x000fc60007f1e0ff */
[----:B------:R-:W4:Y:S01]  /*09d0*/  LDG.E R23, desc[UR8][R8.64] ;  /* 0x0000000808177981 */ /* 0x000f22000c1e1900 */
[----:B------:R-:W-:-:S05]  /*09e0*/  IADD3.X R11, PT, PT, R9, R25, RZ, P0, !PT ;  /* 0x00000019090b7210 */ /* 0x000fca00007fe4ff */
[----:B------:R-:W5:Y:S01]  /*09f0*/  LDG.E R0, desc[UR8][R10.64] ;  /* 0x000000080a007981 */ /* 0x000f62000c1e1900 */
[----:B------:R-:W-:Y:S01]  /*0a00*/  USHF.L.U32 UR6, UR4, 0x3, URZ ;  /* 0x0000000304067899 */ /* 0x000fe200080006ff */
[----:B------:R-:W-:Y:S01]  /*0a10*/  IMAD.MOV.U32 R29, RZ, RZ, R30 ;  /* 0x000000ffff1d7224 */ /* 0x000fe200078e001e */
[----:B------:R-:W-:-:S04]  /*0a20*/  UIADD3 UR4, UP1, UPT, UR4, 0x4, URZ ;  /* 0x0000000404047890 */ /* 0x000fc8000ff3e0ff */
[----:B------:R-:W-:-:S06]  /*0a30*/  UIADD3.X UR5, UPT, UPT, URZ, UR5, URZ, UP1, !UPT ;  /* 0x00000005ff057290 */ /* 0x000fcc0008ffe4ff */
[----:B------:R-:W1:Y:S01]  /*0a40*/  LDCU.64 UR12, c[0x0][UR6+0x5a8] ;  /* 0x0000b500060c77ac */ /* 0x000e620008000a00 */
[----:B------:R-:W3:Y:S01]  /*0a50*/  LDCU.64 UR14, c[0x0][UR6+0x5b0] ;  /* 0x0000b600060e77ac */ /* 0x000ee20008000a00 */
[----:B--2---:R-:W-:Y:S01]  /*0a60*/  SHF.R.S32.HI R2, RZ, 0x1f, R19 ;  /* 0x0000001fff027819 */ /* 0x004fe20000011413 */
[C---:B-1----:R-:W-:Y:S02]  /*0a70*/  IMAD R7, R19.reuse, UR13, RZ ;  /* 0x0000000d13077c24 */ /* 0x042fe4000f8e02ff */
[----:B0-----:R-:W-:-:S04]  /*0a80*/  IMAD.WIDE.U32 R4, R19, UR12, R28 ;  /* 0x0000000c13047c25 */ /* 0x001fc8000f8e001c */
[----:B------:R-:W-:Y:S01]  /*0a90*/  IMAD R7, R2, UR12, R7 ;  /* 0x0000000c02077c24 */ /* 0x000fe2000f8e0207 */
[----:B------:R-:W0:Y:S04]  /*0aa0*/  LDCU.64 UR12, c[0x0][UR6+0x5b8] ;  /* 0x0000b700060c77ac */ /* 0x000e280008000a00 */
[----:B------:R-:W-:Y:S01]  /*0ab0*/  IADD3 R5, PT, PT, R5, R7, RZ ;  /* 0x0000000705057210 */ /* 0x000fe20007ffe0ff */
[C---:B---3--:R-:W-:Y:S01]  /*0ac0*/  IMAD R7, R21.reuse, UR15, RZ ;  /* 0x0000000f15077c24 */ /* 0x048fe2000f8e02ff */
[----:B------:R-:W-:Y:S01]  /*0ad0*/  SHF.R.S32.HI R2, RZ, 0x1f, R21 ;  /* 0x0000001fff027819 */ /* 0x000fe20000011415 */
[----:B------:R-:W1:Y:S01]  /*0ae0*/  LDCU.64 UR6, c[0x0][UR6+0x5c0] ;  /* 0x0000b800060677ac */ /* 0x000e620008000a00 */
[----:B------:R-:W-:-:S04]  /*0af0*/  IMAD.WIDE.U32 R4, R21, UR14, R4 ;  /* 0x0000000e15047c25 */ /* 0x000fc8000f8e0004 */
[----:B------:R-:W-:Y:S01]  /*0b00*/  IMAD R7, R2, UR14, R7 ;  /* 0x0000000e02077c24 */ /* 0x000fe2000f8e0207 */
[----:B----4-:R-:W-:-:S04]  /*0b10*/  SHF.R.S32.HI R2, RZ, 0x1f, R23 ;  /* 0x0000001fff027819 */ /* 0x010fc80000011417 */
[----:B------:R-:W-:Y:S01]  /*0b20*/  IADD3 R5, PT, PT, R5, R7, RZ ;  /* 0x0000000705057210 */ /* 0x000fe20007ffe0ff */
[----:B0-----:R-:W-:-:S04]  /*0b30*/  IMAD R7, R23, UR13, RZ ;  /* 0x0000000d17077c24 */ /* 0x001fc8000f8e02ff */
[----:B------:R-:W-:Y:S01]  /*0b40*/  IMAD R7, R2, UR12, R7 ;  /* 0x0000000c02077c24 */ /* 0x000fe2000f8e0207 */
[----:B-----5:R-:W-:Y:S01]  /*0b50*/  SHF.R.S32.HI R2, RZ, 0x1f, R0 ;  /* 0x0000001fff027819 */ /* 0x020fe20000011400 */
[----:B------:R-:W-:-:S04]  /*0b60*/  IMAD.WIDE.U32 R4, R23, UR12, R4 ;  /* 0x0000000c17047c25 */ /* 0x000fc8000f8e0004 */
[----:B-1----:R-:W-:Y:S01]  /*0b70*/  IMAD R9, R0, UR7, RZ ;  /* 0x0000000700097c24 */ /* 0x002fe2000f8e02ff */
[----:B------:R-:W-:-:S03]  /*0b80*/  IADD3 R5, PT, PT, R5, R7, RZ ;  /* 0x0000000705057210 */ /* 0x000fc60007ffe0ff */
[----:B------:R-:W-:Y:S02]  /*0b90*/  IMAD R9, R2, UR6, R9 ;  /* 0x0000000602097c24 */ /* 0x000fe4000f8e0209 */
[----:B------:R-:W-:-:S04]  /*0ba0*/  IMAD.WIDE.U32 R28, R0, UR6, R4 ;  /* 0x00000006001c7c25 */ /* 0x000fc8000f8e0004 */
[----:B------:R-:W-:-:S07]  /*0bb0*/  IMAD.IADD R30, R29, 0x1, R9 ;  /* 0x000000011d1e7824 */ /* 0x000fce00078e0209 */
.L_x_3530:
        /* <DEDUP_REMOVED lines=12> */
[----:B------:R-:W-:-:S05]  /*0c80*/  IMAD.WIDE.U32 R4, R12, UR4, R4 ;  /* 0x000000040c047c25 */ /* 0x000fca000f8e0004 */
[----:B------:R-:W-:Y:S02]  /*0c90*/  IADD3 R7, PT, PT, R5, R7, RZ ;  /* 0x0000000705077210 */ /* 0x000fe40007ffe0ff */
[----:B0-----:R-:W-:-:S04]  /*0ca0*/  LEA R6, P0, R4, R8, 0x2 ;  /* 0x0000000804067211 */ /* 0x001fc800078010ff */
[----:B------:R-:W-:Y:S02]  /*0cb0*/  LEA.HI.X R7, R4, R9, R7, 0x2, P0 ;  /* 0x0000000904077211 */ /* 0x000fe400000f1407 */
[----:B------:R-:W-:-:S03]  /*0cc0*/  LEA R4, P0, R12, R6, 0x2 ;  /* 0x000000060c047211 */ /* 0x000fc600078010ff */
[----:B------:R-:W2:Y:S01]  /*0cd0*/  LDG.E R9, desc[UR8][R6.64] ;  /* 0x0000000806097981 */ /* 0x000ea2000c1e1900 */
[----:B------:R-:W-:-:S06]  /*0ce0*/  LEA.HI.X R5, R12, R7, R13, 0x2, P0 ;  /* 0x000000070c057211 */ /* 0x000fcc00000f140d */
[----:B------:R-:W3:Y:S01]  /*0cf0*/  LDG.E R5, desc[UR8][R4.64] ;  /* 0x0000000804057981 */ /* 0x000ee2000c1e1900 */
[----:B------:R-:W-:Y:S01]  /*0d00*/  USHF.L.U32 UR6, UR4, 0x3, URZ ;  /* 0x0000000304067899 */ /* 0x000fe200080006ff */
[----:B------:R-:W-:Y:S01]  /*0d10*/  IMAD.MOV.U32 R29, RZ, RZ, R30 ;  /* 0x000000ffff1d7224 */ /* 0x000fe200078e001e */
[----:B------:R-:W-:-:S04]  /*0d20*/  UIADD3 UR4, UP1, UPT, UR4, 0x2, URZ ;  /* 0x0000000204047890 */ /* 0x000fc8000ff3e0ff */
[----:B------:R-:W-:-:S06]  /*0d30*/  UIADD3.X UR5, UPT, UPT, URZ, UR5, URZ, UP1, !UPT ;  /* 0x00000005ff057290 */ /* 0x000fcc0008ffe4ff */
[----:B------:R-:W0:Y:S01]  /*0d40*/  LDCU.64 UR12, c[0x0][UR6+0x5a8] ;  /* 0x0000b500060c77ac */ /* 0x000e220008000a00 */
[----:B------:R-:W1:Y:S01]  /*0d50*/  LDCU.64 UR6, c[0x0][UR6+0x5b0] ;  /* 0x0000b600060677ac */ /* 0x000e620008000a00 */
[----:B--2---:R-:W-:Y:S01]  /*0d60*/  SHF.R.S32.HI R0, RZ, 0x1f, R9 ;  /* 0x0000001fff007819 */ /* 0x004fe20000011409 */
[C---:B0-----:R-:W-:Y:S02]  /*0d70*/  IMAD R11, R9.reuse, UR13, RZ ;  /* 0x0000000d090b7c24 */ /* 0x041fe4000f8e02ff */
[----:B------:R-:W-:-:S04]  /*0d80*/  IMAD.WIDE.U32 R28, R9, UR12, R28 ;  /* 0x0000000c091c7c25 */ /* 0x000fc8000f8e001c */
[----:B------:R-:W-:Y:S01]  /*0d90*/  IMAD R11, R0, UR12, R11 ;  /* 0x0000000c000b7c24 */ /* 0x000fe2000f8e020b */
[----:B---3--:R-:W-:Y:S01]  /*0da0*/  SHF.R.S32.HI R0, RZ, 0x1f, R5 ;  /* 0x0000001fff007819 */ /* 0x008fe20000011405 */
[----:B-1----:R-:W-:-:S03]  /*0db0*/  IMAD R7, R5, UR7, RZ ;  /* 0x0000000705077c24 */ /* 0x002fc6000f8e02ff */
[----:B------:R-:W-:Y:S01]  /*0dc0*/  IADD3 R29, PT, PT, R29, R11, RZ ;  /* 0x0000000b1d1d7210 */ /* 0x000fe20007ffe0ff */
[----:B------:R-:W-:Y:S02]  /*0dd0*/  IMAD R7, R0, UR6, R7 ;  /* 0x0000000600077c24 */ /* 0x000fe4000f8e0207 */
[----:B------:R-:W-:-:S05]  /*0de0*/  IMAD.WIDE.U32 R28, R5, UR6, R28 ;  /* 0x00000006051c7c25 */ /* 0x000fca000f8e001c */
[----:B------:R-:W-:-:S07]  /*0df0*/  IADD3 R30, PT, PT, R29, R7, RZ ;  /* 0x000000071d1e7210 */ /* 0x000fce0007ffe0ff */
.L_x_3531:
[----:B------:R-:W-:Y:S05]  /*0e00*/  BRA.U UP0, `(.L_x_3529) ;  /* 0x0000000100487547 */ /* 0x000fea000b800000 */
[----:B------:R-:W0:Y:S01]  /*0e10*/  LDC.64 R6, c[0x0][0x590] ;  /* 0x00016400ff067b82 */ /* 0x000e220000000a00 */
[----:B------:R-:W-:Y:S01]  /*0e20*/  MOV R4, R14 ;  /* 0x0000000e00047202 */ /* 0x000fe20000000f00 */
[C---:B------:R-:W-:Y:S02]  /*0e30*/  IMAD R0, R12.reuse, UR5, RZ ;  /* 0x000000050c007c24 */ /* 0x040fe4000f8e02ff */
[----:B------:R-:W-:Y:S02]  /*0e40*/  IMAD.MOV.U32 R5, RZ, RZ, R17 ;  /* 0x000000ffff057224 */ /* 0x000fe400078e0011 */
[----:B------:R-:W-:Y:S02]  /*0e50*/  IMAD R13, R13, UR4, R0 ;  /* 0x000000040d0d7c24 */ /* 0x000fe4000f8e0200 */
[----:B------:R-:W-:-:S05]  /*0e60*/  IMAD.WIDE.U32 R4, R12, UR4, R4 ;  /* 0x000000040c047c25 */ /* 0x000fca000f8e0004 */
[----:B------:R-:W-:Y:S02]  /*0e70*/  IADD3 R0, PT, PT, R5, R13, RZ ;  /* 0x0000000d05007210 */ /* 0x000fe40007ffe0ff */
[----:B0-----:R-:W-:-:S04]  /*0e80*/  LEA R6, P0, R4, R6, 0x2 ;  /* 0x0000000604067211 */ /* 0x001fc800078010ff */
[----:B------:R-:W-:-:S06]  /*0e90*/  LEA.HI.X R7, R4, R7, R0, 0x2, P0 ;  /* 0x0000000704077211 */ /* 0x000fcc00000f1400 */
[----:B------:R-:W2:Y:S01]  /*0ea0*/  LDG.E R7, desc[UR8][R6.64] ;  /* 0x0000000806077981 */ /* 0x000ea2000c1e1900 */
[----:B------:R-:W-:Y:S01]  /*0eb0*/  USHF.L.U32 UR4, UR4, 0x3, URZ ;  /* 0x0000000304047899 */ /* 0x000fe200080006ff */
[----:B------:R-:W-:-:S11]  /*0ec0*/  MOV R29, R30 ;  /* 0x0000001e001d7202 */ /* 0x000fd60000000f00 */
[----:B------:R-:W0:Y:S01]  /*0ed0*/  LDCU.64 UR4, c[0x0][UR4+0x5a8] ;  /* 0x0000b500040477ac */ /* 0x000e220008000a00 */
[----:B--2---:R-:W-:Y:S01]  /*0ee0*/  SHF.R.S32.HI R0, RZ, 0x1f, R7 ;  /* 0x0000001fff007819 */ /* 0x004fe20000011407 */
[C---:B0-----:R-:W-:Y:S02]  /*0ef0*/  IMAD R5, R7.reuse, UR5, RZ ;  /* 0x0000000507057c24 */ /* 0x041fe4000f8e02ff */
[----:B------:R-:W-:-:S04]  /*0f00*/  IMAD.WIDE.U32 R28, R7, UR4, R28 ;  /* 0x00000004071c7c25 */ /* 0x000fc8000f8e001c */
[----:B------:R-:W-:-:S05]  /*0f10*/  IMAD R5, R0, UR4, R5 ;  /* 0x0000000400057c24 */ /* 0x000fca000f8e0205 */
[----:B------:R-:W-:-:S07]  /*0f20*/  IADD3 R30, PT, PT, R29, R5, RZ ;  /* 0x000000051d1e7210 */ /* 0x000fce0007ffe0ff */
.L_x_3529:
[----:B------:R-:W0:Y:S01]  /*0f30*/  LDC.64 R4, c[0x0][0x580] ;  /* 0x00016000ff047b82 */ /* 0x000e220000000a00 */
[----:B------:R-:W-:Y:S01]  /*0f40*/  IMAD.MOV.U32 R29, RZ, RZ, R30 ;  /* 0x000000ffff1d7224 */ /* 0x000fe200078e001e */
[----:B------:R-:W-:-:S04]  /*0f50*/  IADD3 R3, PT, PT, R3, 0x80, RZ ;  /* 0x0000008003037810 */ /* 0x000fc80007ffe0ff */
[----:B0-----:R0:W-:Y:S03]  /*0f60*/  STG.E.64 desc[UR8][R4.64], R28 ;  /* 0x0000001c04007986 */ /* 0x0011e6000c101b08 */
.L_x_3526:
[----:B------:R-:W-:Y:S05]  /*0f70*/  BSYNC.RECONVERGENT B0 ;  /* 0x0000000000007941 */ /* 0x000fea0003800200 */
.L_x_3525:
[----:B------:R-:W-:-:S13]  /*0f80*/  ISETP.GE.AND P0, PT, R3, UR20, PT ;  /* 0x0000001403007c0c */ /* 0x000fda000bf06270 */
[----:B------:R-:W-:Y:S05]  /*0f90*/  @P0 EXIT ;  /* 0x000000000000094d */ /* 0x000fea0003800000 */
[----:B------:R-:W1:Y:S01]  /*0fa0*/  LDC.64 R2, c[0x0][0x588] ;  /* 0x00016200ff027b82 */ /* 0x000e620000000a00 */
[----:B------:R-:W0:Y:S07]  /*0fb0*/  LDCU.64 UR6, c[0x0][0x598] ;  /* 0x0000b300ff0677ac */ /* 0x000e2e0008000a00 */
[----:B------:R-:W2:Y:S01]  /*0fc0*/  LDC.64 R14, c[0x0][0x5e8] ;  /* 0x00017a00ff0e7b82 */ /* 0x000ea20000000a00 */
[----:B-1----:R-:W0:Y:S01]  /*0fd0*/  LDG.E.64 R12, desc[UR8][R2.64] ;  /* 0x00000008020c7981 */ /* 0x002e22000c1e1b00 */
[----:B------:R-:W-:Y:S01]  /*0fe0*/  UISETP.GE.U32.AND UP0, UPT, UR10, 0x8, UPT ;  /* 0x000000080a00788c */ /* 0x000fe2000bf06070 */
[----:B------:R-:W-:Y:S01]  /*0ff0*/  CS2R R24, SRZ ;  /* 0x0000000000187805 */ /* 0x000fe2000001ff00 */
[----:B------:R-:W-:Y:S01]  /*1000*/  UMOV UR4, URZ ;  /* 0x000000ff00047c82 */ /* 0x000fe20008000000 */
[----:B------:R-:W-:Y:S01]  /*1010*/  UMOV UR5, URZ ;  /* 0x000000ff00057c82 */ /* 0x000fe20008000000 */
[----:B------:R-:W-:Y:S01]  /*1020*/  UISETP.GE.U32.AND.EX UP0, UPT, UR11, URZ, UPT, UP0 ;  /* 0x000000ff0b00728c */ /* 0x000fe2000bf06100 */
[----:B0-----:R-:W-:-:S04]  /*1030*/  IMAD R5, R13, UR6, RZ ;  /* 0x000000060d057c24 */ /* 0x001fc8000f8e02ff */
[C---:B------:R-:W-:Y:S02]  /*1040*/  IMAD R5, R12.reuse, UR7, R5 ;  /* 0x000000070c057c24 */ /* 0x040fe4000f8e0205 */
[----:B------:R-:W-:-:S05]  /*1050*/  IMAD.WIDE.U32 R12, R12, UR6, RZ ;  /* 0x000000060c0c7c25 */ /* 0x000fca000f8e00ff */
[----:B------:R-:W-:Y:S01]  /*1060*/  IADD3 R17, PT, PT, R13, R5, RZ ;  /* 0x000000050d117210 */ /* 0x000fe20007ffe0ff */
[----:B--2---:R-:W-:Y:S06]  /*1070*/  BRA.U !UP0, `(.L_x_3532) ;  /* 0x0000000508707547 */ /* 0x004fec000b800000 */
[----:B------:R-:W0:Y:S01]  /*1080*/  LDC.64 R2, c[0x0][0x590] ;  /* 0x00016400ff027b82 */ /* 0x000e220000000a00 */
[C---:B------:R-:W-:Y:S01]  /*1090*/  IMAD.WIDE.U32 R18, R14.reuse, 0x4, RZ ;  /* 0x000000040e127825 */ /* 0x040fe200078e00ff */
[----:B------:R-:W-:Y:S01]  /*10a0*/  ULOP3.LUT UR4, UR10, 0xfffffff8, URZ, 0xc0, !UPT ;  /* 0xfffffff80a047892 */ /* 0x000fe2000f8ec0ff */
[----:B------:R-:W-:Y:S01]  /*10b0*/  SHF.L.U64.HI R5, R14, 0x5, R15 ;  /* 0x000000050e057819 */ /* 0x000fe2000001020f */
[----:B------:R-:W-:Y:S01]  /*10c0*/  ULOP3.LUT UR5, UR11, 0x7fffffff, URZ, 0xc0, !UPT ;  /* 0x7fffffff0b057892 */ /* 0x000fe2000f8ec0ff */
[----:B------:R-:W-:Y:S01]  /*10d0*/  IMAD.MOV.U32 R0, RZ, RZ, 0x260 ;  /* 0x00000260ff007424 */ /* 0x000fe200078e00ff */
[----:B------:R-:W-:-:S03]  /*10e0*/  CS2R R24, SRZ ;  /* 0x0000000000187805 */ /* 0x000fc6000001ff00 */
[----:B------:R-:W-:Y:S02]  /*10f0*/  UMOV UR6, UR4 ;  /* 0x0000000400067c82 */ /* 0x000fe40008000000 */
[----:B------:R-:W-:Y:S01]  /*1100*/  UMOV UR7, UR5 ;  /* 0x0000000500077c82 */ /* 0x000fe20008000000 */
[----:B0-----:R-:W-:-:S04]  /*1110*/  LEA R2, P0, R12, R2, 0x2 ;  /* 0x000000020c027211 */ /* 0x001fc800078010ff */
[----:B------:R-:W-:Y:S02]  /*1120*/  LEA.HI.X R7, R12, R3, R17, 0x2, P0 ;  /* 0x000000030c077211 */ /* 0x000fe400000f1411 */
[----:B------:R-:W-:-:S04]  /*1130*/  SHF.L.U32 R3, R15, 0x2, RZ ;  /* 0x000000020f037819 */ /* 0x000fc800000006ff */
[----:B------:R-:W-:-:S07]  /*1140*/  IADD3 R4, PT, PT, R19, R3, RZ ;  /* 0x0000000313047210 */ /* 0x000fce0007ffe0ff */
.L_x_3533:
[----:B------:R-:W-:Y:S02]  /*1150*/  MOV R3, R7 ;  /* 0x0000000700037202 */ /* 0x000fe40000000f00 */
[----:B------:R-:W-:-:S03]  /*1160*/  IADD3 R20, P0, PT, R2, R18, RZ ;  /* 0x0000001202147210 */ /* 0x000fc60007f1e0ff */
[----:B------:R-:W2:Y:S01]  /*1170*/  LDG.E R35, desc[UR8][R2.64] ;  /* 0x0000000802237981 */ /* 0x000ea2000c1e1900 */
        /* <DEDUP_REMOVED lines=8> */
[----:B------:R1:W5:Y:S01]  /*1200*/  LDG.E R9, desc[UR8][R26.64] ;  /* 0x000000081a097981 */ /* 0x000362000c1e1900 */
[----:B------:R-:W-:Y:S02]  /*1210*/  IADD3.X R37, PT, PT, R27, R4, RZ, P0, !PT ;  /* 0x000000041b257210 */ /* 0x000fe400007fe4ff */
[----:B0-----:R-:W-:-:S03]  /*1220*/  IADD3 R20, P0, PT, R36, R18, RZ ;  /* 0x0000001224147210 */ /* 0x001fc60007f1e0ff */
        /* <DEDUP_REMOVED lines=9> */
[----:B-1----:R-:W1:Y:S01]  /*12c0*/  LDC.64 R26, c[0x0][R0+0x348] ;  /* 0x0000d200001a7b82 */ /* 0x002e620000000a00 */
[----:B------:R-:W-:Y:S01]  /*12d0*/  UIADD3 UR6, UP0, UPT, UR6, -0x8, URZ ;  /* 0xfffffff806067890 */ /* 0x000fe2000ff1e0ff */
[----:B------:R-:W-:-:S03]  /*12e0*/  LEA R2, P0, R14, R2, 0x5 ;  /* 0x000000020e027211 */ /* 0x000fc600078028ff */
[----:B------:R-:W-:Y:S01]  /*12f0*/  UIADD3.X UR7, UPT, UPT, UR7, -0x1, URZ, UP0, !UPT ;  /* 0xffffffff07077890 */ /* 0x000fe200087fe4ff */
[----:B------:R-:W-:Y:S01]  /*1300*/  IADD3.X R7, PT, PT, R7, R5, RZ, P0, !PT ;  /* 0x0000000507077210 */ /* 0x000fe200007fe4ff */
[----:B------:R-:W-:Y:S01]  /*1310*/  UISETP.NE.U32.AND UP0, UPT, UR6, URZ, UPT ;  /* 0x000000ff0600728c */ /* 0x000fe2000bf05070 */
[----:B0-----:R-:W0:Y:S03]  /*1320*/  LDC.64 R20, c[0x0][R0+0x350] ;  /* 0x0000d40000147b82 */ /* 0x001e260000000a00 */
[----:B------:R-:W-:-:S05]  /*1330*/  UISETP.NE.AND.EX UP0, UPT, UR7, URZ, UPT, UP0 ;  /* 0x000000ff0700728c */ /* 0x000fca000bf05300 */
        /* <DEDUP_REMOVED lines=8> */
[----:B------:R-:W-:Y:S01]  /*13c0*/  IADD3 R25, PT, PT, R25, R37, RZ ;  /* 0x0000002519197210 */ /* 0x000fe20007ffe0ff */
[----:B----4-:R-:W-:Y:S02]  /*13d0*/  IMAD R23, R23, R11, RZ ;  /* 0x0000000b17177224 */ /* 0x010fe400078e02ff */
[C---:B------:R-:W-:Y:S02]  /*13e0*/  IMAD R31, R20.reuse, R31, R21 ;  /* 0x0000001f141f7224 */ /* 0x040fe400078e0215 */
[----:B------:R-:W-:Y:S01]  /*13f0*/  IMAD.WIDE.U32 R24, R20, R29, R24 ;  /* 0x0000001d14187225 */ /* 0x000fe200078e0018 */
[----:B------:R-:W-:Y:S01]  /*1400*/  SHF.R.S32.HI R29, RZ, 0x1f, R11 ;  /* 0x0000001fff1d7819 */ /* 0x000fe2000001140b */
[----:B------:R-:W0:Y:S03]  /*1410*/  LDC.64 R20, c[0x0][R0+0x368] ;  /* 0x0000da0000147b82 */ /* 0x000e260000000a00 */
[----:B------:R-:W-:Y:S01]  /*1420*/  IADD3 R25, PT, PT, R25, R31, RZ ;  /* 0x0000001f19197210 */ /* 0x000fe20007ffe0ff */
[----:B------:R-:W-:-:S02]  /*1430*/  IMAD R29, R22, R29, R23 ;  /* 0x0000001d161d7224 */ /* 0x000fc400078e0217 */
[----:B------:R-:W-:Y:S01]  /*1440*/  IMAD.WIDE.U32 R24, R22, R11, R24 ;  /* 0x0000000b16187225 */ /* 0x000fe200078e0018 */
[----:B-----5:R-:W-:Y:S01]  /*1450*/  SHF.R.S32.HI R11, RZ, 0x1f, R9 ;  /* 0x0000001fff0b7819 */ /* 0x020fe20000011409 */
[----:B------:R-:W2:Y:S02]  /*1460*/  LDC.64 R22, c[0x0][R0+0x370] ;  /* 0x0000dc0000167b82 */ /* 0x000ea40000000a00 */
[----:B------:R-:W-:Y:S02]  /*1470*/  IMAD.IADD R25, R25, 0x1, R29 ;  /* 0x0000000119197824 */ /* 0x000fe400078e021d */
[----:B-1----:R-:W-:-:S04]  /*1480*/  IMAD R27, R27, R9, RZ ;  /* 0x000000091b1b7224 */ /* 0x002fc800078e02ff */
[C---:B------:R-:W-:Y:S02]  /*1490*/  IMAD R11, R26.reuse, R11, R27 ;  /* 0x0000000b1a0b7224 */ /* 0x040fe400078e021b */
[----:B------:R-:W-:Y:S01]  /*14a0*/  IMAD.WIDE.U32 R26, R26, R9, R24 ;  /* 0x000000091a1a7225 */ /* 0x000fe200078e0018 */
[----:B------:R-:W-:Y:S01]  /*14b0*/  SHF.R.S32.HI R9, RZ, 0x1f, R6 ;  /* 0x0000001fff097819 */ /* 0x000fe20000011406 */
[----:B------:R1:W3:Y:S03]  /*14c0*/  LDC.64 R24, c[0x0][R0+0x378] ;  /* 0x0000de0000187b82 */ /* 0x0002e60000000a00 */
[----:B------:R-:W-:Y:S01]  /*14d0*/  IADD3 R27, PT, PT, R27, R11, RZ ;  /* 0x0000000b1b1b7210 */ /* 0x000fe20007ffe0ff */
[----:B0-----:R-:W-:-:S04]  /*14e0*/  IMAD R11, R21, R6, RZ ;  /* 0x00000006150b7224 */ /* 0x001fc800078e02ff */
[C---:B------:R-:W-:Y:S02]  /*14f0*/  IMAD R9, R20.reuse, R9, R11 ;  /* 0x0000000914097224 */ /* 0x040fe400078e020b */
[----:B------:R-:W-:Y:S02]  /*1500*/  IMAD.WIDE.U32 R26, R20, R6, R26 ;  /* 0x00000006141a7225 */ /* 0x000fe400078e001a */
[----:B------:R1:W0:Y:S02]  /*1510*/  LDC.64 R20, c[0x0][R0+0x380] ;  /* 0x0000e00000147b82 */ /* 0x0002240000000a00 */
[----:B--2---:R-:W-:Y:S01]  /*1520*/  IMAD R6, R23, R3, RZ ;  /* 0x0000000317067224 */ /* 0x004fe200078e02ff */
[----:B------:R-:W-:Y:S02]  /*1530*/  IADD3 R27, PT, PT, R27, R9, RZ ;  /* 0x000000091b1b7210 */ /* 0x000fe40007ffe0ff */
[----:B------:R-:W-:Y:S02]  /*1540*/  SHF.R.S32.HI R9, RZ, 0x1f, R3 ;  /* 0x0000001fff097819 */ /* 0x000fe40000011403 */
[----:B-1----:R-:W-:-:S03]  /*1550*/  IADD3 R0, PT, PT, R0, 0x40, RZ ;  /* 0x0000004000007810 */ /* 0x002fc60007ffe0ff */
[C---:B------:R-:W-:Y:S02]  /*1560*/  IMAD R9, R22.reuse, R9, R6 ;  /* 0x0000000916097224 */ /* 0x040fe400078e0206 */
[----:B------:R-:W-:Y:S01]  /*1570*/  IMAD.WIDE.U32 R22, R22, R3, R26 ;  /* 0x0000000316167225 */ /* 0x000fe200078e001a */
[----:B------:R-:W-:-:S03]  /*1580*/  SHF.R.S32.HI R3, RZ, 0x1f, R10 ;  /* 0x0000001fff037819 */ /* 0x000fc6000001140a */
[----:B---3--:R-:W-:Y:S01]  /*1590*/  IMAD R6, R25, R10, RZ ;  /* 0x0000000a19067224 */ /* 0x008fe200078e02ff */
[----:B------:R-:W-:-:S03]  /*15a0*/  IADD3 R23, PT, PT, R23, R9, RZ ;  /* 0x0000000917177210 */ /* 0x000fc60007ffe0ff */
[C---:B------:R-:W-:Y:S01]  /*15b0*/  IMAD R9, R24.reuse, R3, R6 ;  /* 0x0000000318097224 */ /* 0x040fe200078e0206 */
[----:B------:R-:W-:Y:S01]  /*15c0*/  SHF.R.S32.HI R3, RZ, 0x1f, R8 ;  /* 0x0000001fff037819 */ /* 0x000fe20000011408 */
[----:B------:R-:W-:-:S04]  /*15d0*/  IMAD.WIDE.U32 R10, R24, R10, R22 ;  /* 0x0000000a180a7225 */ /* 0x000fc800078e0016 */
[-C--:B0-----:R-:W-:Y:S02]  /*15e0*/  IMAD R6, R21, R8.reuse, RZ ;  /* 0x0000000815067224 */ /* 0x081fe400078e02ff */
[----:B------:R-:W-:Y:S02]  /*15f0*/  IMAD.IADD R11, R11, 0x1, R9 ;  /* 0x000000010b0b7824 */ /* 0x000fe400078e0209 */
[C---:B------:R-:W-:Y:S02]  /*1600*/  IMAD R3, R20.reuse, R3, R6 ;  /* 0x0000000314037224 */ /* 0x040fe400078e0206 */
[----:B------:R-:W-:-:S05]  /*1610*/  IMAD.WIDE.U32 R24, R20, R8, R10 ;  /* 0x0000000814187225 */ /* 0x000fca00078e000a */
[----:B------:R-:W-:Y:S01]  /*1620*/  IADD3 R25, PT, PT, R25, R3, RZ ;  /* 0x0000000319197210 */ /* 0x000fe20007ffe0ff */
[----:B------:R-:W-:Y:S06]  /*1630*/  BRA.U UP0, `(.L_x_3533) ;  /* 0xfffffff900c47547 */ /* 0x000fec000b83ffff */
.L_x_3532:
        /* <DEDUP_REMOVED lines=9> */
[C---:B------:R-:W-:Y:S01]  /*16d0*/  IMAD R0, R14.reuse, UR5, RZ ;  /* 0x000000050e007c24 */ /* 0x040fe2000f8e02ff */
[C---:B------:R-:W-:Y:S01]  /*16e0*/  SHF.L.U32 R21, R14.reuse, 0x2, RZ ;  /* 0x000000020e157819 */ /* 0x040fe200000006ff */
[----:B------:R-:W-:Y:S02]  /*16f0*/  IMAD.MOV.U32 R16, RZ, RZ, R12 ;  /* 0x000000ffff107224 */ /* 0x000fe400078e000c */
[----:B------:R-:W-:Y:S02]  /*1700*/  IMAD R5, R15, UR4, R0 ;  /* 0x000000040f057c24 */ /* 0x000fe4000f8e0200 */
[----:B------:R-:W-:-:S05]  /*1710*/  IMAD.WIDE.U32 R2, R14, UR4, R16 ;  /* 0x000000040e027c25 */ /* 0x000fca000f8e0010 */
        /* <DEDUP_REMOVED lines=8> */
[----:B------:R0:W3:Y:S02]  /*17a0*/  LDG.E R19, desc[UR8][R2.64] ;  /* 0x0000000802137981 */ /* 0x0000e4000c1e1900 */
[----:B------:R-:W-:Y:S01]  /*17b0*/  IMAD.X R7, R3, 0x1, R9, P0 ;  /* 0x0000000103077824 */ /* 0x000fe200000e0609 */
[----:B------:R-:W-:-:S04]  /*17c0*/  IADD3 R8, P0, PT, R6, R21, RZ ;  /* 0x0000001506087210 */ /* 0x000fc80007f1e0ff */
[----:B------:R-:W4:Y:S01]  /*17d0*/  LDG.E R21, desc[UR8][R6.64] ;  /* 0x0000000806157981 */ /* 0x000f22000c1e1900 */
[----:B------:R-:W-:-:S05]  /*17e0*/  IADD3.X R9, PT, PT, R7, R9, RZ, P0, !PT ;  /* 0x0000000907097210 */ /* 0x000fca00007fe4ff */
[----:B------:R-:W5:Y:S01]  /*17f0*/  LDG.E R0, desc[UR8][R8.64] ;  /* 0x0000000808007981 */ /* 0x000f62000c1e1900 */
[----:B------:R-:W-:Y:S02]  /*1800*/  USHF.L.U32 UR6, UR4, 0x3, URZ ;  /* 0x0000000304067899 */ /* 0x000fe400080006ff */
        /* <DEDUP_REMOVED lines=21> */
[----:B-1----:R-:W-:Y:S02]  /*1960*/  IMAD R7, R0, UR7, RZ ;  /* 0x0000000700077c24 */ /* 0x002fe4000f8e02ff */
[----:B------:R-:W-:Y:S02]  /*1970*/  IMAD.IADD R3, R3, 0x1, R5 ;  /* 0x0000000103037824 */ /* 0x000fe400078e0205 */
[----:B------:R-:W-:Y:S02]  /*1980*/  IMAD R7, R4, UR6, R7 ;  /* 0x0000000604077c24 */ /* 0x000fe4000f8e0207 */
[----:B------:R-:W-:-:S05]  /*1990*/  IMAD.WIDE.U32 R24, R0, UR6, R2 ;  /* 0x0000000600187c25 */ /* 0x000fca000f8e0002 */
[----:B------:R-:W-:-:S07]  /*19a0*/  IADD3 R25, PT, PT, R25, R7, RZ ;  /* 0x0000000719197210 */ /* 0x000fce0007ffe0ff */
.L_x_3535:
        /* <DEDUP_REMOVED lines=17> */
[----:B------:R-:W2:Y:S01]  /*1ac0*/  LDG.E R7, desc[UR8][R4.64] ;  /* 0x0000000804077981 */ /* 0x000ea2000c1e1900 */
[----:B------:R-:W-:-:S06]  /*1ad0*/  LEA.HI.X R3, R14, R5, R15, 0x2, P0 ;  /* 0x000000050e037211 */ /* 0x000fcc00000f140f */
[----:B------:R-:W3:Y:S01]  /*1ae0*/  LDG.E R3, desc[UR8][R2.64] ;  /* 0x0000000802037981 */ /* 0x000ee2000c1e1900 */
[----:B------:R-:W-:Y:S02]  /*1af0*/  USHF.L.U32 UR6, UR4, 0x3, URZ ;  /* 0x0000000304067899 */ /* 0x000fe400080006ff */
        /* <DEDUP_REMOVED lines=14> */
.L_x_3536:
        /* <DEDUP_REMOVED lines=11> */
[----:B------:R-:W-:-:S12]  /*1c90*/  USHF.L.U32 UR4, UR4, 0x3, URZ ;  /* 0x0000000304047899 */ /* 0x000fd800080006ff */
[----:B------:R-:W0:Y:S01]  /*1ca0*/  LDCU.64 UR4, c[0x0][UR4+0x5a8] ;  /* 0x0000b500040477ac */ /* 0x000e220008000a00 */
[----:B--2---:R-:W-:Y:S01]  /*1cb0*/  SHF.R.S32.HI R0, RZ, 0x1f, R5 ;  /* 0x0000001fff007819 */ /* 0x004fe20000011405 */
[C---:B0-----:R-:W-:Y:S02]  /*1cc0*/  IMAD R3, R5.reuse, UR5, RZ ;  /* 0x0000000505037c24 */ /* 0x041fe4000f8e02ff */
[----:B------:R-:W-:-:S04]  /*1cd0*/  IMAD.WIDE.U32 R24, R5, UR4, R24 ;  /* 0x0000000405187c25 */ /* 0x000fc8000f8e0018 */
[----:B------:R-:W-:-:S05]  /*1ce0*/  IMAD R3, R0, UR4, R3 ;  /* 0x0000000400037c24 */ /* 0x000fca000f8e0203 */
[----:B------:R-:W-:-:S07]  /*1cf0*/  IADD3 R25, PT, PT, R25, R3, RZ ;  /* 0x0000000319197210 */ /* 0x000fce0007ffe0ff */
.L_x_3534:
[----:B------:R-:W0:Y:S02]  /*1d00*/  LDC.64 R2, c[0x0][0x580] ;  /* 0x00016000ff027b82 */ /* 0x000e240000000a00 */
[----:B0-----:R-:W-:Y:S01]  /*1d10*/  STG.E.64 desc[UR8][R2.64], R24 ;  /* 0x0000001802007986 */ /* 0x001fe2000c101b08 */
[----:B------:R-:W-:Y:S05]  /*1d20*/  EXIT ;  /* 0x000000000000794d */ /* 0x000fea0003800000 */
.L_x_3524:
[----:B------:R-:W0:Y:S02]  /*1d30*/  LDCU UR4, c[0x0][0x380] ;  /* 0x00007000ff0477ac */ /* 0x000e240008000800 */
[----:B0-----:R-:W-:-:S13]  /*1d40*/  ISETP.GE.AND P0, PT, R3, UR4, PT ;  /* 0x0000000403007c0c */ /* 0x001fda000bf06270 */
[----:B------:R-:W-:Y:S05]  /*1d50*/  @P0 EXIT ;  /* 0x000000000000094d */ /* 0x000fea0003800000 */
[----:B------:R-:W0:Y:S02]  /*1d60*/  LDC.64 R2, c[0x0][0x580] ;  /* 0x00016000ff027b82 */ /* 0x000e240000000a00 */
[----:B0-----:R-:W-:Y:S01]  /*1d70*/  STG.E.64 desc[UR8][R2.64], RZ ;  /* 0x000000ff02007986 */ /* 0x001fe2000c101b08 */
[----:B------:R-:W-:Y:S05]  /*1d80*/  EXIT ;  /* 0x000000000000794d */ /* 0x000fea0003800000 */
.L_x_3523:
        /* <DEDUP_REMOVED lines=313> */
.L_x_3540:
[----:B------:R-:W0:Y:S01]  /*3120*/  LDCU.64 UR4, c[0x0][0x588] ;  /* 0x0000b100ff0477ac */ /* 0x000e220008000a00 */
[----:B------:R-:W1:Y:S01]  /*3130*/  LDCU.64 UR6, c[0x0][0x598] ;  /* 0x0000b300ff0677ac */ /* 0x000e620008000a00 */
[----:B0-----:R-:W-:Y:S02]  /*3140*/  IADD3 R8, P0, PT, R4, UR4, RZ ;  /* 0x0000000404087c10 */ /* 0x001fe4000ff1e0ff */
[----:B------:R-:W0:Y:S03]  /*3150*/  LDC.64 R4, c[0x0][0x5e8] ;  /* 0x00017a00ff047b82 */ /* 0x000e260000000a00 */
[----:B------:R-:W-:-:S05]  /*3160*/  IMAD.X R9, RZ, RZ, UR5, P0 ;  /* 0x00000005ff097e24 */ /* 0x000fca00080e06ff */
        /* <DEDUP_REMOVED lines=26> */
.L_x_3542:
[----:B------:R-:W2:Y:S01]  /*3310*/  LDG.E R29, desc[UR8][R20.64] ;  /* 0x00000008141d7981 */ /* 0x000ea2000c1e1900 */
[----:B------:R-:W-:-:S05]  /*3320*/  IADD3 R12, P0, PT, R20, R10, RZ ;  /* 0x0000000a140c7210 */ /* 0x000fca0007f1e0ff */
[----:B------:R-:W-:Y:S01]  /*3330*/  IMAD.X R13, R21, 0x1, R18, P0 ;  /* 0x00000001150d7824 */ /* 0x000fe200000e0612 */
[----:B------:R-:W-:-:S04]  /*3340*/  IADD3 R14, P0, PT, R12, R10, RZ ;  /* 0x0000000a0c0e7210 */ /* 0x000fc80007f1e0ff */
[----:B------:R0:W3:Y:S01]  /*3350*/  LDG.E R27, desc[UR8][R12.64] ;  /* 0x000000080c1b7981 */ /* 0x0000e2000c1e1900 */
[----:B------:R-:W-:-:S05]  /*3360*/  IADD3.X R15, PT, PT, R13, R18, RZ, P0, !PT ;  /* 0x000000120d0f7210 */ /* 0x000fca00007fe4ff */
[----:B------:R1:W4:Y:S01]  /*3370*/  LDG.E R26, desc[UR8][R14.64] ;  /* 0x000000080e1a7981 */ /* 0x000322000c1e1900 */
[----:B------:R-:W-:-:S04]  /*3380*/  IADD3 R32, P0, PT, R14, R10, RZ ;  /* 0x0000000a0e207210 */ /* 0x000fc80007f1e0ff */
[----:B------:R-:W-:Y:S02]  /*3390*/  IADD3.X R33, PT, PT, R15, R18, RZ, P0, !PT ;  /* 0x000000120f217210 */ /* 0x000fe400007fe4ff */
[----:B------:R-:W-:-:S03]  /*33a0*/  IADD3 R30, P0, PT, R32, R10, RZ ;  /* 0x0000000a201e7210 */ /* 0x000fc60007f1e0ff */
[----:B------:R-:W5:Y:S01]  /*33b0*/  LDG.E R25, desc[UR8][R32.64] ;  /* 0x0000000820197981 */ /* 0x000f62000c1e1900 */
        /* <DEDUP_REMOVED lines=8> */
[----:B------:R0:W5:Y:S01]  /*3440*/  LDG.E R28, desc[UR8][R12.64] ;  /* 0x000000080c1c7981 */ /* 0x000162000c1e1900 */
[----:B------:R-:W-:-:S05]  /*3450*/  IADD3.X R15, PT, PT, R13, R18, RZ, P0, !PT ;  /* 0x000000120d0f7210 */ /* 0x000fca00007fe4ff */
[----:B------:R1:W5:Y:S01]  /*3460*/  LDG.E R14, desc[UR8][R14.64] ;  /* 0x000000080e0e7981 */ /* 0x000362000c1e1900 */
[----:B------:R-:W1:Y:S01]  /*3470*/  LDCU.64 UR18, c[0x0][UR17+0x348] ;  /* 0x00006900111277ac */ /* 0x000e620008000a00 */
[----:B------:R-:W-:Y:S02]  /*3480*/  LEA R20, P0, R4, R20, 0x5 ;  /* 0x0000001404147211 */ /* 0x000fe400078028ff */
[----:B0-----:R-:W-:Y:S01]  /*3490*/  MOV R12, R34 ;  /* 0x00000022000c7202 */ /* 0x001fe20000000f00 */
[----:B------:R-:W0:Y:S01]  /*34a0*/  LDCU.64 UR20, c[0x0][UR17+0x350] ;  /* 0x00006a00111477ac */ /* 0x000e220008000a00 */
[----:B------:R-:W-:Y:S01]  /*34b0*/  IMAD.MOV.U32 R13, RZ, RZ, R35 ;  /* 0x000000ffff0d7224 */ /* 0x000fe200078e0023 */
[----:B------:R-:W-:Y:S01]  /*34c0*/  IADD3.X R21, PT, PT, R21, R22, RZ, P0, !PT ;  /* 0x0000001615157210 */ /* 0x000fe200007fe4ff */
[----:B------:R-:W5:Y:S01]  /*34d0*/  LDCU.64 UR22, c[0x0][UR17+0x380] ;  /* 0x00007000111677ac */ /* 0x000f620008000a00 */
[----:B------:R-:W-:-:S04]  /*34e0*/  UIADD3 UR6, UP1, UPT, UR6, -0x8, URZ ;  /* 0xfffffff806067890 */ /* 0x000fc8000ff3e0ff */
[----:B------:R-:W-:Y:S02]  /*34f0*/  UIADD3.X UR7, UPT, UPT, UR7, -0x1, URZ, UP1, !UPT ;  /* 0xffffffff07077890 */ /* 0x000fe40008ffe4ff */
[----:B------:R-:W-:-:S04]  /*3500*/  UISETP.NE.U32.AND UP1, UPT, UR6, URZ, UPT ;  /* 0x000000ff0600728c */ /* 0x000fc8000bf25070 */
[----:B------:R-:W-:Y:S01]  /*3510*/  UISETP.NE.AND.EX UP1, UPT, UR7, URZ, UPT, UP1 ;  /* 0x000000ff0700728c */ /* 0x000fe2000bf25310 */
[----:B--2---:R-:W-:Y:S01]  /*3520*/  SHF.R.S32.HI R30, RZ, 0x1f, R29 ;  /* 0x0000001fff1e7819 */ /* 0x004fe2000001141d */
[C---:B-1----:R-:W-:Y:S02]  /*3530*/  IMAD R31, R29.reuse, UR19, RZ ;  /* 0x000000131d1f7c24 */ /* 0x042fe4000f8e02ff */
[----:B------:R-:W-:-:S04]  /*3540*/  IMAD.WIDE.U32 R16, R29, UR18, R12 ;  /* 0x000000121d107c25 */ /* 0x000fc8000f8e000c */
[----:B------:R-:W-:Y:S01]  /*3550*/  IMAD R31, R30, UR18, R31 ;  /* 0x000000121e1f7c24 */ /* 0x000fe2000f8e021f */
[----:B------:R-:W1:Y:S01]  /*3560*/  LDCU.64 UR18, c[0x0][UR17+0x358] ;  /* 0x00006b00111277ac */ /* 0x000e620008000a00 */
[----:B---3--:R-:W-:Y:S01]  /*3570*/  SHF.R.S32.HI R12, RZ, 0x1f, R27 ;  /* 0x0000001fff0c7819 */ /* 0x008fe2000001141b */
[----:B0-----:R-:W-:Y:S02]  /*3580*/  IMAD R13, R27, UR21, RZ ;  /* 0x000000151b0d7c24 */ /* 0x001fe4000f8e02ff */
[----:B------:R-:W-:Y:S02]  /*3590*/  IADD3 R17, PT, PT, R17, R31, RZ ;  /* 0x0000001f11117210 */ /* 0x000fe40007ffe0ff */
[----:B------:R-:W-:Y:S01]  /*35a0*/  IMAD R13, R12, UR20, R13 ;  /* 0x000000140c0d7c24 */ /* 0x000fe2000f8e020d */
[----:B----4-:R-:W-:Y:S01]  /*35b0*/  SHF.R.S32.HI R12, RZ, 0x1f, R26 ;  /* 0x0000001fff0c7819 */ /* 0x010fe2000001141a */
[----:B------:R-:W-:Y:S01]  /*35c0*/  IMAD.WIDE.U32 R16, R27, UR20, R16 ;  /* 0x000000141b107c25 */ /* 0x000fe2000f8e0010 */
[----:B------:R-:W5:Y:S04]  /*35d0*/  LDCU.64 UR20, c[0x0][UR17+0x360] ;  /* 0x00006c00111477ac */ /* 0x000f680008000a00 */
[----:B------:R-:W-:Y:S01]  /*35e0*/  IADD3 R17, PT, PT, R17, R13, RZ ;  /* 0x0000000d11117210 */ /* 0x000fe20007ffe0ff */
[----:B-1----:R-:W-:-:S04]  /*35f0*/  IMAD R13, R26, UR19, RZ ;  /* 0x000000131a0d7c24 */ /* 0x002fc8000f8e02ff */
[----:B------:R-:W-:Y:S02]  /*3600*/  IMAD R15, R12, UR18, R13 ;  /* 0x000000120c0f7c24 */ /* 0x000fe4000f8e020d */
[----:B------:R-:W-:Y:S01]  /*3610*/  IMAD.WIDE.U32 R12, R26, UR18, R16 ;  /* 0x000000121a0c7c25 */ /* 0x000fe2000f8e0010 */
[----:B------:R-:W0:Y:S04]  /*3620*/  LDCU.64 UR18, c[0x0][UR17+0x368] ;  /* 0x00006d00111277ac */ /* 0x000e280008000a00 */
[----:B------:R-:W-:Y:S01]  /*3630*/  IADD3 R13, PT, PT, R13, R15, RZ ;  /* 0x0000000f0d0d7210 */ /* 0x000fe20007ffe0ff */
[C---:B-----5:R-:W-:Y:S01]  /*3640*/  IMAD R16, R25.reuse, UR21, RZ ;  /* 0x0000001519107c24 */ /* 0x060fe2000f8e02ff */
[----:B------:R-:W-:Y:S01]  /*3650*/  SHF.R.S32.HI R15, RZ, 0x1f, R25 ;  /* 0x0000001fff0f7819 */ /* 0x000fe20000011419 */
[----:B------:R-:W-:-:S04]  /*3660*/  IMAD.WIDE.U32 R12, R25, UR20, R12 ;  /* 0x00000014190c7c25 */ /* 0x000fc8000f8e000c */
[----:B------:R-:W-:Y:S01]  /*3670*/  IMAD R15, R15, UR20, R16 ;  /* 0x000000140f0f7c24 */ /* 0x000fe2000f8e0210 */
[----:B------:R-:W1:Y:S03]  /*3680*/  LDCU.64 UR20, c[0x0][UR17+0x370] ;  /* 0x00006e00111477ac */ /* 0x000e660008000a00 */
[----:B------:R-:W-:Y:S01]  /*3690*/  IMAD.IADD R13, R13, 0x1, R15 ;  /* 0x000000010d0d7824 */ /* 0x000fe200078e020f */
[----:B------:R-:W-:Y:S01]  /*36a0*/  SHF.R.S32.HI R15, RZ, 0x1f, R24 ;  /* 0x0000001fff0f7819 */ /* 0x000fe20000011418 */
[C---:B0-----:R-:W-:Y:S02]  /*36b0*/  IMAD R16, R24.reuse, UR19, RZ ;  /* 0x0000001318107c24 */ /* 0x041fe4000f8e02ff */
[----:B------:R-:W-:-:S04]  /*36c0*/  IMAD.WIDE.U32 R12, R24, UR18, R12 ;  /* 0x00000012180c7c25 */ /* 0x000fc8000f8e000c */
[----:B------:R-:W-:Y:S01]  /*36d0*/  IMAD R15, R15, UR18, R16 ;  /* 0x000000120f0f7c24 */ /* 0x000fe2000f8e0210 */
[----:B------:R-:W0:Y:S04]  /*36e0*/  LDCU.64 UR18, c[0x0][UR17+0x378] ;  /* 0x00006f00111277ac */ /* 0x000e280008000a00 */
[----:B------:R-:W-:Y:S01]  /*36f0*/  IADD3 R13, PT, PT, R13, R15, RZ ;  /* 0x0000000f0d0d7210 */ /* 0x000fe20007ffe0ff */
[----:B------:R-:W-:Y:S01]  /*3700*/  UIADD3 UR17, UPT, UPT, UR17, 0x40, URZ ;  /* 0x0000004011117890 */ /* 0x000fe2000fffe0ff */
[----:B------:R-:W-:Y:S01]  /*3710*/  SHF.R.S32.HI R15, RZ, 0x1f, R23 ;  /* 0x0000001fff0f7819 */ /* 0x000fe20000011417 */
[C---:B-1----:R-:W-:Y:S02]  /*3720*/  IMAD R16, R23.reuse, UR21, RZ ;  /* 0x0000001517107c24 */ /* 0x042fe4000f8e02ff */
[----:B------:R-:W-:-:S04]  /*3730*/  IMAD.WIDE.U32 R12, R23, UR20, R12 ;  /* 0x00000014170c7c25 */ /* 0x000fc8000f8e000c */
[----:B------:R-:W-:-:S05]  /*3740*/  IMAD R15, R15, UR20, R16 ;  /* 0x000000140f0f7c24 */ /* 0x000fca000f8e0210 */
[----:B------:R-:W-:Y:S01]  /*3750*/  IADD3 R13, PT, PT, R13, R15, RZ ;  /* 0x0000000f0d0d7210 */ /* 0x000fe20007ffe0ff */
[C---:B0-----:R-:W-:Y:S01]  /*3760*/  IMAD R16, R28.reuse, UR19, RZ ;  /* 0x000000131c107c24 */ /* 0x041fe2000f8e02ff */
[----:B------:R-:W-:Y:S01]  /*3770*/  SHF.R.S32.HI R15, RZ, 0x1f, R28 ;  /* 0x0000001fff0f7819 */ /* 0x000fe2000001141c */
[----:B------:R-:W-:Y:S01]  /*3780*/  IMAD.WIDE.U32 R28, R28, UR18, R12 ;  /* 0x000000121c1c7c25 */ /* 0x000fe2000f8e000c */
[----:B------:R-:W-:-:S03]  /*3790*/  SHF.R.S32.HI R12, RZ, 0x1f, R14 ;  /* 0x0000001fff0c7819 */ /* 0x000fc6000001140e */
[----:B------:R-:W-:Y:S02]  /*37a0*/  IMAD R15, R15, UR18, R16 ;  /* 0x000000120f0f7c24 */ /* 0x000fe4000f8e0210 */
[----:B------:R-:W-:-:S03]  /*37b0*/  IMAD R13, R14, UR23, RZ ;  /* 0x000000170e0d7c24 */ /* 0x000fc6000f8e02ff */
[----:B------:R-:W-:Y:S01]  /*37c0*/  IADD3 R29, PT, PT, R29, R15, RZ ;  /* 0x0000000f1d1d7210 */ /* 0x000fe20007ffe0ff */
[----:B------:R-:W-:Y:S02]  /*37d0*/  IMAD R13, R12, UR22, R13 ;  /* 0x000000160c0d7c24 */ /* 0x000fe4000f8e020d */
[----:B------:R-:W-:-:S04]  /*37e0*/  IMAD.WIDE.U32 R34, R14, UR22, R28 ;  /* 0x000000160e227c25 */ /* 0x000fc8000f8e001c */
[----:B------:R-:W-:Y:S01]  /*37f0*/  IMAD.IADD R35, R35, 0x1, R13 ;  /* 0x0000000123237824 */ /* 0x000fe200078e020d */
[----:B------:R-:W-:Y:S06]  /*3800*/  BRA.U UP1, `(.L_x_3542) ;  /* 0xfffffff901c07547 */ /* 0x000fec000b83ffff */
.L_x_3541:
        /* <DEDUP_REMOVED lines=12> */
[----:B0-----:R-:W-:-:S04]  /*38d0*/  LEA R12, P0, R10, UR6, 0x2 ;  /* 0x000000060a0c7c11 */ /* 0x001fc8000f8010ff */
[----:B------:R-:W-:Y:S01]  /*38e0*/  LEA.HI.X R13, R10, UR7, R11, 0x2, P0 ;  /* 0x000000070a0d7c11 */ /* 0x000fe200080f140b */
[----:B------:R-:W-:-:S04]  /*38f0*/  IMAD.SHL.U32 R11, R4, 0x4, RZ ;  /* 0x00000004040b7824 */ /* 0x000fc800078e00ff */
        /* <DEDUP_REMOVED lines=20> */
[----:B------:R-:W0:Y:S03]  /*3a40*/  LDCU.64 UR18, c[0x0][UR6+0x5b8] ;  /* 0x0000b700061277ac */ /* 0x000e260008000a00 */
[----:B------:R-:W-:Y:S01]  /*3a50*/  IMAD.IADD R13, R13, 0x1, R15 ;  /* 0x000000010d0d7824 */ /* 0x000fe200078e020f */
[----:B---3--:R-:W-:Y:S01]  /*3a60*/  SHF.R.S32.HI R14, RZ, 0x1f, R25 ;  /* 0x0000001fff0e7819 */ /* 0x008fe20000011419 */
[C---:B-1----:R-:W-:Y:S01]  /*3a70*/  IMAD R15, R25.reuse, UR21, RZ ;  /* 0x00000015190f7c24 */ /* 0x042fe2000f8e02ff */
[----:B------:R-:W1:Y:S01]  /*3a80*/  LDCU.64 UR6, c[0x0][UR6+0x5c0] ;  /* 0x0000b800060677ac */ /* 0x000e620008000a00 */
[----:B------:R-:W-:-:S04]  /*3a90*/  IMAD.WIDE.U32 R12, R25, UR20, R12 ;  /* 0x00000014190c7c25 */ /* 0x000fc8000f8e000c */
[----:B------:R-:W-:Y:S01]  /*3aa0*/  IMAD R15, R14, UR20, R15 ;  /* 0x000000140e0f7c24 */ /* 0x000fe2000f8e020f */
[----:B----4-:R-:W-:-:S04]  /*3ab0*/  SHF.R.S32.HI R14, RZ, 0x1f, R11 ;  /* 0x0000001fff0e7819 */ /* 0x010fc8000001140b */
[----:B------:R-:W-:Y:S01]  /*3ac0*/  IADD3 R13, PT, PT, R13, R15, RZ ;  /* 0x0000000f0d0d7210 */ /* 0x000fe20007ffe0ff */
[C---:B0-----:R-:W-:Y:S02]  /*3ad0*/  IMAD R15, R11.reuse, UR19, RZ ;  /* 0x000000130b0f7c24 */ /* 0x041fe4000f8e02ff */
[----:B------:R-:W-:Y:S01]  /*3ae0*/  IMAD.WIDE.U32 R12, R11, UR18, R12 ;  /* 0x000000120b0c7c25 */ /* 0x000fe2000f8e000c */
[----:B-----5:R-:W-:-:S03]  /*3af0*/  SHF.R.S32.HI R11, RZ, 0x1f, R10 ;  /* 0x0000001fff0b7819 */ /* 0x020fc6000001140a */
[----:B------:R-:W-:Y:S02]  /*3b00*/  IMAD R15, R14, UR18, R15 ;  /* 0x000000120e0f7c24 */ /* 0x000fe4000f8e020f */
[----:B-1----:R-:W-:-:S03]  /*3b10*/  IMAD R14, R10, UR7, RZ ;  /* 0x000000070a0e7c24 */ /* 0x002fc6000f8e02ff */
[----:B------:R-:W-:Y:S01]  /*3b20*/  IADD3 R13, PT, PT, R13, R15, RZ ;  /* 0x0000000f0d0d7210 */ /* 0x000fe20007ffe0ff */
[----:B------:R-:W-:Y:S02]  /*3b30*/  IMAD R11, R11, UR6, R14 ;  /* 0x000000060b0b7c24 */ /* 0x000fe4000f8e020e */
[----:B------:R-:W-:-:S05]  /*3b40*/  IMAD.WIDE.U32 R34, R10, UR6, R12 ;  /* 0x000000060a227c25 */ /* 0x000fca000f8e000c */
[----:B------:R-:W-:-:S07]  /*3b50*/  IADD3 R35, PT, PT, R35, R11, RZ ;  /* 0x0000000b23237210 */ /* 0x000fce0007ffe0ff */
.L_x_3544:
        /* <DEDUP_REMOVED lines=33> */
[----:B------:R-:W-:-:S04]  /*3d70*/  IMAD.WIDE.U32 R34, R11, UR6, R34 ;  /* 0x000000060b227c25 */ /* 0x000fc8000f8e0022 */
[----:B------:R-:W-:-:S07]  /*3d80*/  IMAD.IADD R35, R35, 0x1, R13 ;  /* 0x0000000123237824 */ /* 0x000fce00078e020d */
.L_x_3545:
        /* <DEDUP_REMOVED lines=17> */
.L_x_3543:
[----:B------:R-:W0:Y:S01]  /*3ea0*/  LDCU.64 UR4, c[0x0][0x580] ;  /* 0x0000b000ff0477ac */ /* 0x000e220008000a00 */
[----:B------:R-:W-:Y:S02]  /*3eb0*/  IADD3 R3, PT, PT, R3, 0x80, RZ ;  /* 0x0000008003037810 */ /* 0x000fe40007ffe0ff */
[----:B0-----:R-:W-:-:S05]  /*3ec0*/  IADD3 R4, P0, PT, R19, UR4, RZ ;  /* 0x0000000413047c10 */ /* 0x001fca000ff1e0ff */
[----:B------:R-:W-:-:S05]  /*3ed0*/  IMAD.X R5, RZ, RZ, UR5, P0 ;  /* 0x00000005ff057e24 */ /* 0x000fca00080e06ff */
[----:B------:R0:W-:Y:S03]  /*3ee0*/  STG.E.64 desc[UR8][R4.64], R34 ;  /* 0x0000002204007986 */ /* 0x0001e6000c101b08 */
.L_x_3539:
[----:B------:R-:W-:Y:S05]  /*3ef0*/  BSYNC.RECONVERGENT B0 ;  /* 0x0000000000007941 */ /* 0x000fea0003800200 */
.L_x_3538:
[----:B------:R-:W-:-:S13]  /*3f00*/  ISETP.GE.AND P0, PT, R3, UR16, PT ;  /* 0x0000001003007c0c */ /* 0x000fda000bf06270 */
[----:B------:R-:W-:Y:S05]  /*3f10*/  @P0 EXIT ;  /* 0x000000000000094d */ /* 0x000fea0003800000 */
[----:B------:R-:W1:Y:S01]  /*3f20*/  LDCU.64 UR4, c[0x0][0x390] ;  /* 0x00007200ff0477ac */ /* 0x000e620008000a00 */
[----:B0-----:R-:W-:Y:S01]  /*3f30*/  HFMA2 R4, -RZ, RZ, 0, 0 ;  /* 0x00000000ff047431 */ /* 0x001fe200000001ff */
[----:B------:R-:W-:Y:S01]  /*3f40*/  MOV R5, R3 ;  /* 0x0000000300057202 */ /* 0x000fe20000000f00 */
[----:B------:R-:W0:Y:S01]  /*3f50*/  LDCU UR6, c[0x0][0x38c] ;  /* 0x00007180ff0677ac */ /* 0x000e220008000800 */
[----:B------:R-:W-:Y:S01]  /*3f60*/  ISETP.NE.AND P0, PT, R0, RZ, PT ;  /* 0x000000ff0000720c */ /* 0x000fe20003f05270 */
[----:B------:R-:W2:Y:S01]  /*3f70*/  LDCU.64 UR16, c[0x0][0x4b8] ;  /* 0x00009700ff1077ac */ /* 0x000ea20008000a00 */
[----:B-1----:R-:W-:-:S05]  /*3f80*/  IMAD.HI.U32 R6, R3, UR4, R4 ;  /* 0x0000000403067c27 */ /* 0x002fca000f8e0004 */
[----:B------:R-:W-:-:S05]  /*3f90*/  SHF.R.U32.HI R7, RZ, UR5, R6 ;  /* 0x00000005ff077c19 */ /* 0x000fca0008011606 */
[----:B------:R-:W-:-:S04]  /*3fa0*/  IMAD.MOV R4, RZ, RZ, -R7 ;  /* 0x000000ffff047224 */ /* 0x000fc800078e0a07 */
[----:B0-----:R-:W-:-:S04]  /*3fb0*/  IMAD R0, R4, UR6, R3 ;  /* 0x0000000604007c24 */ /* 0x001fc8000f8e0203 */
        /* <DEDUP_REMOVED lines=288> */
.L_x_3546:
[----:B------:R-:W0:Y:S01]  /*51c0*/  LDCU.128 UR16, c[0x0][0x580] ;  /* 0x0000b000ff1077ac */ /* 0x000e220008000c00 */
[----:B------:R-:W1:Y:S01]  /*51d0*/  LDC.64 R6, c[0x0][0x5e8] ;  /* 0x00017a00ff067b82 */ /* 0x000e620000000a00 */
[----:B------:R-:W2:Y:S01]  /*51e0*/  LDCU.64 UR6, c[0x0][0x598] ;  /* 0x0000b300ff0677ac */ /* 0x000ea20008000a00 */
[----:B0-----:R-:W-:-:S05]  /*51f0*/  IADD3 R8, P0, PT, R0, UR18, RZ ;  /* 0x0000001200087c10 */ /* 0x001fca000ff1e0ff */
[----:B------:R-:W-:-:S05]  /*5200*/  IMAD.X R9, RZ, RZ, UR19, P0 ;  /* 0x00000013ff097e24 */ /* 0x000fca00080e06ff */
        /* <DEDUP_REMOVED lines=27> */
.L_x_3548:
[----:B------:R-:W2:Y:S01]  /*53c0*/  LDG.E R26, desc[UR8][R16.64] ;  /* 0x00000008101a7981 */ /* 0x000ea2000c1e1900 */
[----:B------:R-:W-:-:S04]  /*53d0*/  IADD3 R12, P1, PT, R16, R10, RZ ;  /* 0x0000000a100c7210 */ /* 0x000fc80007f3e0ff */
[----:B------:R-:W-:Y:S02]  /*53e0*/  IADD3.X R13, PT, PT, R17, R0, RZ, P1, !PT ;  /* 0x00000000110d7210 */ /* 0x000fe40000ffe4ff */
[----:B------:R-:W-:-:S03]  /*53f0*/  IADD3 R14, P1, PT, R12, R10, RZ ;  /* 0x0000000a0c0e7210 */ /* 0x000fc60007f3e0ff */
[----:B------:R0:W3:Y:S02]  /*5400*/  LDG.E R23, desc[UR8][R12.64] ;  /* 0x000000080c177981 */ /* 0x0000e4000c1e1900 */
[----:B------:R-:W-:Y:S01]  /*5410*/  IMAD.X R15, R13, 0x1, R0, P1 ;  /* 0x000000010d0f7824 */ /* 0x000fe200008e0600 */
[----:B------:R-:W-:-:S04]  /*5420*/  IADD3 R28, P1, PT, R14, R10, RZ ;  /* 0x0000000a0e1c7210 */ /* 0x000fc80007f3e0ff */
[----:B------:R1:W4:Y:S01]  /*5430*/  LDG.E R22, desc[UR8][R14.64] ;  /* 0x000000080e167981 */ /* 0x000322000c1e1900 */
[----:B------:R-:W-:Y:S02]  /*5440*/  IADD3.X R29, PT, PT, R15, R0, RZ, P1, !PT ;  /* 0x000000000f1d7210 */ /* 0x000fe40000ffe4ff */
[----:B------:R-:W-:-:S03]  /*5450*/  IADD3 R30, P1, PT, R28, R10, RZ ;  /* 0x0000000a1c1e7210 */ /* 0x000fc60007f3e0ff */
[----:B------:R5:W4:Y:S01]  /*5460*/  LDG.E R21, desc[UR8][R28.64] ;  /* 0x000000081c157981 */ /* 0x000b22000c1e1900 */
[----:B------:R-:W-:Y:S02]  /*5470*/  IADD3.X R31, PT, PT, R29, R0, RZ, P1, !PT ;  /* 0x000000001d1f7210 */ /* 0x000fe40000ffe4ff */
[----:B------:R-:W-:-:S03]  /*5480*/  IADD3 R32, P1, PT, R30, R10, RZ ;  /* 0x0000000a1e207210 */ /* 0x000fc60007f3e0ff */
[----:B------:R-:W4:Y:S01]  /*5490*/  LDG.E R20, desc[UR8][R30.64] ;  /* 0x000000081e147981 */ /* 0x000f22000c1e1900 */
[----:B------:R-:W-:Y:S02]  /*54a0*/  IADD3.X R33, PT, PT, R31, R0, RZ, P1, !PT ;  /* 0x000000001f217210 */ /* 0x000fe40000ffe4ff */
[----:B0-----:R-:W-:-:S03]  /*54b0*/  IADD3 R12, P1, PT, R32, R10, RZ ;  /* 0x0000000a200c7210 */ /* 0x001fc60007f3e0ff */
[----:B------:R-:W4:Y:S01]  /*54c0*/  LDG.E R19, desc[UR8][R32.64] ;  /* 0x0000000820137981 */ /* 0x000f22000c1e1900 */
[----:B------:R-:W-:Y:S02]  /*54d0*/  IADD3.X R13, PT, PT, R33, R0, RZ, P1, !PT ;  /* 0x00000000210d7210 */ /* 0x000fe40000ffe4ff */
[----:B-1----:R-:W-:-:S03]  /*54e0*/  IADD3 R14, P1, PT, R12, R10, RZ ;  /* 0x0000000a0c0e7210 */ /* 0x002fc60007f3e0ff */
[----:B------:R3:W4:Y:S02]  /*54f0*/  LDG.E R12, desc[UR8][R12.64] ;  /* 0x000000080c0c7981 */ /* 0x000724000c1e1900 */
[----:B------:R-:W-:-:S05]  /*5500*/  IMAD.X R15, R13, 0x1, R0, P1 ;  /* 0x000000010d0f7824 */ /* 0x000fca00008e0600 */
[----:B------:R-:W4:Y:S01]  /*5510*/  LDG.E R14, desc[UR8][R14.64] ;  /* 0x000000080e0e7981 */ /* 0x000f22000c1e1900 */
[----:B------:R-:W5:Y:S01]  /*5520*/  LDCU.64 UR18, c[0x0][UR11+0x348] ;  /* 0x000069000b1277ac */ /* 0x000f620008000a00 */
[----:B------:R-:W-:Y:S01]  /*5530*/  LEA R16, P1, R6, R16, 0x5 ;  /* 0x0000001006107211 */ /* 0x000fe200078228ff */
[----:B------:R-:W0:Y:S03]  /*5540*/  LDCU.64 UR20, c[0x0][UR11+0x350] ;  /* 0x00006a000b1477ac */ /* 0x000e260008000a00 */
[----:B------:R-:W-:Y:S01]  /*5550*/  IADD3.X R17, PT, PT, R17, R18, RZ, P1, !PT ;  /* 0x0000001211117210 */ /* 0x000fe20000ffe4ff */
[----:B------:R-:W1:Y:S01]  /*5560*/  LDCU.64 UR22, c[0x0][UR11+0x380] ;  /* 0x000070000b1677ac */ /* 0x000e620008000a00 */
[----:B------:R-:W-:-:S04]  /*5570*/  UIADD3 UR6, UP1, UPT, UR6, -0x8, URZ ;  /* 0xfffffff806067890 */ /* 0x000fc8000ff3e0ff */
[----:B------:R-:W-:Y:S02]  /*5580*/  UIADD3.X UR7, UPT, UPT, UR7, -0x1, URZ, UP1, !UPT ;  /* 0xffffffff07077890 */ /* 0x000fe40008ffe4ff */
[----:B------:R-:W-:-:S04]  /*5590*/  UISETP.NE.U32.AND UP1, UPT, UR6, URZ, UPT ;  /* 0x000000ff0600728c */ /* 0x000fc8000bf25070 */
[----:B------:R-:W-:Y:S01]  /*55a0*/  UISETP.NE.AND.EX UP1, UPT, UR7, URZ, UPT, UP1 ;  /* 0x000000ff0700728c */ /* 0x000fe2000bf25310 */
[----:B--2---:R-:W-:Y:S01]  /*55b0*/  SHF.R.S32.HI R27, RZ, 0x1f, R26 ;  /* 0x0000001fff1b7819 */ /* 0x004fe2000001141a */
[C---:B-----5:R-:W-:Y:S02]  /*55c0*/  IMAD R28, R26.reuse, UR19, RZ ;  /* 0x000000131a1c7c24 */ /* 0x060fe4000f8e02ff */
[----:B------:R-:W-:-:S04]  /*55d0*/  IMAD.WIDE.U32 R24, R26, UR18, R24 ;  /* 0x000000121a187c25 */ /* 0x000fc8000f8e0018 */
[----:B------:R-:W-:Y:S01]  /*55e0*/  IMAD R27, R27, UR18, R28 ;  /* 0x000000121b1b7c24 */ /* 0x000fe2000f8e021c */
[----:B------:R-:W2:Y:S01]  /*55f0*/  LDCU.64 UR18, c[0x0][UR11+0x358] ;  /* 0x00006b000b1277ac */ /* 0x000ea20008000a00 */
[----:B---3--:R-:W-:Y:S01]  /*5600*/  SHF.R.S32.HI R13, RZ, 0x1f, R23 ;  /* 0x0000001fff0d7819 */ /* 0x008fe20000011417 */
[----:B0-----:R-:W-:Y:S02]  /*5610*/  IMAD R26, R23, UR21, RZ ;  /* 0x00000015171a7c24 */ /* 0x001fe4000f8e02ff */
[----:B------:R-:W-:Y:S02]  /*5620*/  IADD3 R25, PT, PT, R25, R27, RZ ;  /* 0x0000001b19197210 */ /* 0x000fe40007ffe0ff */
[----:B------:R-:W-:Y:S02]  /*5630*/  IMAD R13, R13, UR20, R26 ;  /* 0x000000140d0d7c24 */ /* 0x000fe4000f8e021a */
[----:B------:R-:W-:Y:S01]  /*5640*/  IMAD.WIDE.U32 R24, R23, UR20, R24 ;  /* 0x0000001417187c25 */ /* 0x000fe2000f8e0018 */
[----:B------:R-:W0:Y:S04]  /*5650*/  LDCU.64 UR20, c[0x0][UR11+0x360] ;  /* 0x00006c000b1477ac */ /* 0x000e280008000a00 */
[----:B------:R-:W-:-:S02]  /*5660*/  IADD3 R25, PT, PT, R25, R13, RZ ;  /* 0x0000000d19197210 */ /* 0x000fc40007ffe0ff */
[----:B----4-:R-:W-:Y:S01]  /*5670*/  SHF.R.S32.HI R13, RZ, 0x1f, R22 ;  /* 0x0000001fff0d7819 */ /* 0x010fe20000011416 */
[C---:B--2---:R-:W-:Y:S02]  /*5680*/  IMAD R26, R22.reuse, UR19, RZ ;  /* 0x00000013161a7c24 */ /* 0x044fe4000f8e02ff */
[----:B------:R-:W-:-:S04]  /*5690*/  IMAD.WIDE.U32 R22, R22, UR18, R24 ;  /* 0x0000001216167c25 */ /* 0x000fc8000f8e0018 */
[----:B------:R-:W-:Y:S01]  /*56a0*/  IMAD R13, R13, UR18, R26 ;  /* 0x000000120d0d7c24 */ /* 0x000fe2000f8e021a */
[----:B------:R-:W2:Y:S01]  /*56b0*/  LDCU.64 UR18, c[0x0][UR11+0x368] ;  /* 0x00006d000b1277ac */ /* 0x000ea20008000a00 */
[----:B0-----:R-:W-:-:S03]  /*56c0*/  IMAD R24, R21, UR21, RZ ;  /* 0x0000001515187c24 */ /* 0x001fc6000f8e02ff */
[----:B------:R-:W-:Y:S02]  /*56d0*/  IADD3 R23, PT, PT, R23, R13, RZ ;  /* 0x0000000d17177210 */ /* 0x000fe40007ffe0ff */
[----:B------:R-:W-:Y:S01]  /*56e0*/  SHF.R.S32.HI R13, RZ, 0x1f, R21 ;  /* 0x0000001fff0d7819 */ /* 0x000fe20000011415 */
[----:B------:R-:W-:-:S04]  /*56f0*/  IMAD.WIDE.U32 R22, R21, UR20, R22 ;  /* 0x0000001415167c25 */ /* 0x000fc8000f8e0016 */
[----:B------:R-:W-:Y:S01]  /*5700*/  IMAD R13, R13, UR20, R24 ;  /* 0x000000140d0d7c24 */ /* 0x000fe2000f8e0218 */
[----:B------:R-:W0:Y:S01]  /*5710*/  LDCU.64 UR20, c[0x0][UR11+0x370] ;  /* 0x00006e000b1477ac */ /* 0x000e220008000a00 */
[----:B------:R-:W-:-:S03]  /*5720*/  SHF.R.S32.HI R15, RZ, 0x1f, R14 ;  /* 0x0000001fff0f7819 */ /* 0x000fc6000001140e */
[----:B------:R-:W-:Y:S01]  /*5730*/  IADD3 R23, PT, PT, R23, R13, RZ ;  /* 0x0000000d17177210 */ /* 0x000fe20007ffe0ff */
[C---:B--2---:R-:W-:Y:S01]  /*5740*/  IMAD R24, R20.reuse, UR19, RZ ;  /* 0x0000001314187c24 */ /* 0x044fe2000f8e02ff */
[----:B------:R-:W-:Y:S01]  /*5750*/  SHF.R.S32.HI R13, RZ, 0x1f, R20 ;  /* 0x0000001fff0d7819 */ /* 0x000fe20000011414 */
[----:B------:R-:W-:-:S04]  /*5760*/  IMAD.WIDE.U32 R20, R20, UR18, R22 ;  /* 0x0000001214147c25 */ /* 0x000fc8000f8e0016 */
[----:B------:R-:W-:Y:S01]  /*5770*/  IMAD R13, R13, UR18, R24 ;  /* 0x000000120d0d7c24 */ /* 0x000fe2000f8e0218 */
[----:B------:R-:W2:Y:S03]  /*5780*/  LDCU.64 UR18, c[0x0][UR11+0x378] ;  /* 0x00006f000b1277ac */ /* 0x000ea60008000a00 */
[----:B------:R-:W-:Y:S01]  /*5790*/  IMAD.IADD R21, R21, 0x1, R13 ;  /* 0x0000000115157824 */ /* 0x000fe200078e020d */
[----:B------:R-:W-:Y:S01]  /*57a0*/  SHF.R.S32.HI R13, RZ, 0x1f, R19 ;  /* 0x0000001fff0d7819 */ /* 0x000fe20000011413 */
[C---:B0-----:R-:W-:Y:S01]  /*57b0*/  IMAD R22, R19.reuse, UR21, RZ ;  /* 0x0000001513167c24 */ /* 0x041fe2000f8e02ff */
[----:B------:R-:W-:Y:S01]  /*57c0*/  UIADD3 UR11, UPT, UPT, UR11, 0x40, URZ ;  /* 0x000000400b0b7890 */ /* 0x000fe2000fffe0ff */
[----:B------:R-:W-:-:S04]  /*57d0*/  IMAD.WIDE.U32 R20, R19, UR20, R20 ;  /* 0x0000001413147c25 */ /* 0x000fc8000f8e0014 */
[----:B------:R-:W-:-:S05]  /*57e0*/  IMAD R13, R13, UR20, R22 ;  /* 0x000000140d0d7c24 */ /* 0x000fca000f8e0216 */
[----:B------:R-:W-:Y:S02]  /*57f0*/  IADD3 R21, PT, PT, R21, R13, RZ ;  /* 0x0000000d15157210 */ /* 0x000fe40007ffe0ff */
[----:B------:R-:W-:Y:S01]  /*5800*/  SHF.R.S32.HI R13, RZ, 0x1f, R12 ;  /* 0x0000001fff0d7819 */ /* 0x000fe2000001140c */
[----:B--2---:R-:W-:-:S04]  /*5810*/  IMAD R22, R12, UR19, RZ ;  /* 0x000000130c167c24 */ /* 0x004fc8000f8e02ff */
[----:B------:R-:W-:Y:S02]  /*5820*/  IMAD R19, R13, UR18, R22 ;  /* 0x000000120d137c24 */ /* 0x000fe4000f8e0216 */
[----:B------:R-:W-:-:S04]  /*5830*/  IMAD.WIDE.U32 R12, R12, UR18, R20 ;  /* 0x000000120c0c7c25 */ /* 0x000fc8000f8e0014 */
[----:B-1----:R-:W-:Y:S01]  /*5840*/  IMAD R20, R14, UR23, RZ ;  /* 0x000000170e147c24 */ /* 0x002fe2000f8e02ff */
[----:B------:R-:W-:-:S03]  /*5850*/  IADD3 R13, PT, PT, R13, R19, RZ ;  /* 0x000000130d0d7210 */ /* 0x000fc60007ffe0ff */
[----:B------:R-:W-:Y:S02]  /*5860*/  IMAD R15, R15, UR22, R20 ;  /* 0x000000160f0f7c24 */ /* 0x000fe4000f8e0214 */
[----:B------:R-:W-:-:S05]  /*5870*/  IMAD.WIDE.U32 R24, R14, UR22, R12 ;  /* 0x000000160e187c25 */ /* 0x000fca000f8e000c */
[----:B------:R-:W-:Y:S01]  /*5880*/  IADD3 R25, PT, PT, R25, R15, RZ ;  /* 0x0000000f19197210 */ /* 0x000fe20007ffe0ff */
[----:B------:R-:W-:Y:S06]  /*5890*/  BRA.U UP1, `(.L_x_3548) ;  /* 0xfffffff901c87547 */ /* 0x000fec000b83ffff */
.L_x_3547:
        /* <DEDUP_REMOVED lines=10> */
[----:B------:R-:W-:-:S03]  /*5940*/  SHF.L.U32 R23, R6, 0x2, RZ ;  /* 0x0000000206177819 */ /* 0x000fc600000006ff */
[----:B------:R-:W-:-:S04]  /*5950*/  IMAD.WIDE.U32 R10, R6, UR4, R8 ;  /* 0x00000004060a7c25 */ /* 0x000fc8000f8e0008 */
[----:B------:R-:W-:-:S05]  /*5960*/  IMAD R13, R7, UR4, R0 ;  /* 0x00000004070d7c24 */ /* 0x000fca000f8e0200 */
[----:B------:R-:W-:Y:S02]  /*5970*/  IADD3 R11, PT, PT, R11, R13, RZ ;  /* 0x0000000d0b0b7210 */ /* 0x000fe40007ffe0ff */
[----:B0-----:R-:W-:-:S04]  /*5980*/  LEA R12, P0, R10, UR6, 0x2 ;  /* 0x000000060a0c7c11 */ /* 0x001fc8000f8010ff */
[----:B------:R-:W-:Y:S02]  /*5990*/  LEA.HI.X R13, R10, UR7, R11, 0x2, P0 ;  /* 0x000000070a0d7c11 */ /* 0x000fe400080f140b */
[----:B------:R-:W-:-:S03]  /*59a0*/  SHF.L.U64.HI R17, R6, 0x2, R7 ;  /* 0x0000000206117819 */ /* 0x000fc60000010207 */
        /* <DEDUP_REMOVED lines=19> */
[----:B------:R-:W0:Y:S01]  /*5ae0*/  LDCU.64 UR16, c[0x0][UR6+0x5b8] ;  /* 0x0000b700061077ac */ /* 0x000e220008000a00 */
[----:B---3--:R-:W-:Y:S01]  /*5af0*/  SHF.R.S32.HI R11, RZ, 0x1f, R21 ;  /* 0x0000001fff0b7819 */ /* 0x008fe20000011415 */
[----:B-1----:R-:W-:Y:S02]  /*5b00*/  IMAD R14, R21, UR19, RZ ;  /* 0x00000013150e7c24 */ /* 0x002fe4000f8e02ff */
[----:B------:R-:W-:Y:S01]  /*5b10*/  IADD3 R13, PT, PT, R13, R15, RZ ;  /* 0x0000000f0d0d7210 */ /* 0x000fe20007ffe0ff */
[----:B------:R-:W1:Y:S01]  /*5b20*/  LDCU.64 UR6, c[0x0][UR6+0x5c0] ;  /* 0x0000b800060677ac */ /* 0x000e620008000a00 */
[----:B------:R-:W-:Y:S02]  /*5b30*/  IMAD R11, R11, UR18, R14 ;  /* 0x000000120b0b7c24 */ /* 0x000fe4000f8e020e */
[----:B------:R-:W-:-:S05]  /*5b40*/  IMAD.WIDE.U32 R12, R21, UR18, R12 ;  /* 0x00000012150c7c25 */ /* 0x000fca000f8e000c */
[----:B------:R-:W-:Y:S02]  /*5b50*/  IADD3 R13, PT, PT, R13, R11, RZ ;  /* 0x0000000b0d0d7210 */ /* 0x000fe40007ffe0ff */
[----:B----4-:R-:W-:Y:S01]  /*5b60*/  SHF.R.S32.HI R11, RZ, 0x1f, R10 ;  /* 0x0000001fff0b7819 */ /* 0x010fe2000001140a */
[----:B0-----:R-:W-:-:S04]  /*5b70*/  IMAD R14, R10, UR17, RZ ;  /* 0x000000110a0e7c24 */ /* 0x001fc8000f8e02ff */
[----:B------:R-:W-:Y:S02]  /*5b80*/  IMAD R15, R11, UR16, R14 ;  /* 0x000000100b0f7c24 */ /* 0x000fe4000f8e020e */
[----:B------:R-:W-:Y:S01]  /*5b90*/  IMAD.WIDE.U32 R10, R10, UR16, R12 ;  /* 0x000000100a0a7c25 */ /* 0x000fe2000f8e000c */
[----:B-----5:R-:W-:-:S03]  /*5ba0*/  SHF.R.S32.HI R12, RZ, 0x1f, R0 ;  /* 0x0000001fff0c7819 */ /* 0x020fc60000011400 */
[----:B-1----:R-:W-:Y:S01]  /*5bb0*/  IMAD R13, R0, UR7, RZ ;  /* 0x00000007000d7c24 */ /* 0x002fe2000f8e02ff */
[----:B------:R-:W-:-:S03]  /*5bc0*/  IADD3 R11, PT, PT, R11, R15, RZ ;  /* 0x0000000f0b0b7210 */ /* 0x000fc60007ffe0ff */
[----:B------:R-:W-:Y:S02]  /*5bd0*/  IMAD R13, R12, UR6, R13 ;  /* 0x000000060c0d7c24 */ /* 0x000fe4000f8e020d */
[----:B------:R-:W-:-:S04]  /*5be0*/  IMAD.WIDE.U32 R24, R0, UR6, R10 ;  /* 0x0000000600187c25 */ /* 0x000fc8000f8e000a */
[----:B------:R-:W-:-:S07]  /*5bf0*/  IMAD.IADD R25, R25, 0x1, R13 ;  /* 0x0000000119197824 */ /* 0x000fce00078e020d */
.L_x_3550:
        /* <DEDUP_REMOVED lines=35> */
.L_x_3551:
        /* <DEDUP_REMOVED lines=17> */
.L_x_3549:
[----:B------:R-:W-:Y:S01]  /*5f40*/  STG.E.64 desc[UR8][R4.64], R24 ;  /* 0x0000001804007986 */ /* 0x000fe2000c101b08 */
[----:B------:R-:W-:Y:S05]  /*5f50*/  EXIT ;  /* 0x000000000000794d */ /* 0x000fea0003800000 */
.L_x_3537:
[----:B------:R-:W0:Y:S01]  /*5f60*/  LDCU UR4, c[0x0][0x380] ;  /* 0x00007000ff0477ac */ /* 0x000e220008000800 */
[----:B------:R-:W-:Y:S01]  /*5f70*/  VIMNMX.U32 R2, PT, PT, R0, 0x18, PT ;  /* 0x0000001800027848 */ /* 0x000fe20003fe0000 */
[----:B------:R-:W-:Y:S03]  /*5f80*/  BSSY.RECONVERGENT B0, `(.L_x_3552) ;  /* 0x000011b000007945 */ /* 0x000fe60003800200 */
[----:B------:R-:W-:Y:S02]  /*5f90*/  IADD3 R2, PT, PT, R2, 0x1, RZ ;  /* 0x0000000102027810 */ /* 0x000fe40007ffe0ff */
[----:B0-----:R-:W-:-:S13]  /*5fa0*/  ISETP.GE.AND P0, PT, R3, UR4, PT ;  /* 0x0000000403007c0c */ /* 0x001fda000bf06270 */
[----:B------:R-:W-:Y:S05]  /*5fb0*/  @P0 BRA `(.L_x_3553) ;  /* 0x00000010005c0947 */ /* 0x000fea0003800000 */
[----:B------:R-:W0:Y:S01]  /*5fc0*/  LDCU.64 UR6, c[0x0][0x390] ;  /* 0x00007200ff0677ac */ /* 0x000e220008000a00 */
[----:B------:R-:W-:Y:S01]  /*5fd0*/  MOV R5, R3 ;  /* 0x0000000300057202 */ /* 0x000fe20000000f00 */
[----:B------:R-:W-:Y:S01]  /*5fe0*/  IMAD.MOV.U32 R4, RZ, RZ, RZ ;  /* 0x000000ffff047224 */ /* 0x000fe200078e00ff */
        /* <DEDUP_REMOVED lines=267> */
[----:B------:R-:W-:-:S05]  /*70a0*/  SHF.R.U32.HI R5, RZ, UR7, R5 ;  /* 0x00000007ff057c19 */ /* 0x000fca0008011605 */
[----:B------:R-:W-:-:S04]  /*70b0*/  IMAD.MOV R5, RZ, RZ, -R5 ;  /* 0x000000ffff057224 */ /* 0x000fc800078e0a05 */
[----:B-1----:R-:W-:-:S04]  /*70c0*/  IMAD R9, R5, UR5, R9 ;  /* 0x0000000505097c24 */ /* 0x002fc8000f8e0209 */
[----:B--2---:R-:W-:-:S07]  /*70d0*/  IMAD R4, R9, UR10, R4 ;  /* 0x0000000a09047c24 */ /* 0x004fce000f8e0204 */
.L_x_3554:
[----:B------:R-:W0:Y:S01]  /*70e0*/  LDCU.64 UR6, c[0x0][0x580] ;  /* 0x0000b000ff0677ac */ /* 0x000e220008000a00 */
[----:B------:R-:W-:Y:S02]  /*70f0*/  IADD3 R3, PT, PT, R3, 0x80, RZ ;  /* 0x0000008003037810 */ /* 0x000fe40007ffe0ff */
[----:B0-----:R-:W-:-:S04]  /*7100*/  IADD3 R4, P0, PT, R4, UR6, RZ ;  /* 0x0000000604047c10 */ /* 0x001fc8000ff1e0ff */
[----:B------:R-:W-:-:S05]  /*7110*/  IADD3.X R5, PT, PT, RZ, UR7, RZ, P0, !PT ;  /* 0x00000007ff057c10 */ /* 0x000fca00087fe4ff */
[----:B------:R0:W-:Y:S04]  /*7120*/  STG.E.64 desc[UR8][R4.64], RZ ;  /* 0x000000ff04007986 */ /* 0x0001e8000c101b08 */
.L_x_3553:
[----:B------:R-:W-:Y:S05]  /*7130*/  BSYNC.RECONVERGENT B0 ;  /* 0x0000000000007941 */ /* 0x000fea0003800200 */
.L_x_3552:
        /* <DEDUP_REMOVED lines=9> */
[----:B------:R-:W-:-:S05]  /*71d0*/  SHF.R.U32.HI R5, RZ, UR5, R4 ;  /* 0x00000005ff057c19 */ /* 0x000fca0008011604 */
[----:B------:R-:W-:-:S04]  /*71e0*/  IMAD.MOV R6, RZ, RZ, -R5 ;  /* 0x000000ffff067224 */ /* 0x000fc800078e0a05 */
        /* <DEDUP_REMOVED lines=265> */
.L_x_3555:
[----:B------:R-:W0:Y:S02]  /*8280*/  LDCU.64 UR4, c[0x0][0x580] ;  /* 0x0000b000ff0477ac */ /* 0x000e240008000a00 */
[----:B0-----:R-:W-:-:S04]  /*8290*/  IADD3 R2, P0, PT, R0, UR4, RZ ;  /* 0x0000000400027c10 */ /* 0x001fc8000ff1e0ff */
[----:B------:R-:W-:-:S05]  /*82a0*/  IADD3.X R3, PT, PT, RZ, UR5, RZ, P0, !PT ;  /* 0x00000005ff037c10 */ /* 0x000fca00087fe4ff */
[----:B------:R-:W-:Y:S01]  /*82b0*/  STG.E.64 desc[UR8][R2.64], RZ ;  /* 0x000000ff02007986 */ /* 0x000fe2000c101b08 */
[----:B------:R-:W-:Y:S05]  /*82c0*/  EXIT ;  /* 0x000000000000794d */ /* 0x000fea0003800000 */
.L_x_3556:
        /* <DEDUP_REMOVED lines=11> */
.L_x_3903:


//--------------------- .text._ZN2at6native27unrolled_elementwise_kernelIZZNS0_61_GLOBAL__N__ae8afa13_23_FlattenIndicesKernel_cu_7dd49032_311621_flatten_indices_implINS2_18CUDAKernelLauncherEiLl8EEENS_6TensorERKS5_N3c108ArrayRefIlEEENKUlvE0_clEvEUllE_St5arrayIPcLm2EELi4E23TrivialOffsetCalculatorILi1EjESH_NS0_6memory15LoadWithoutCastENSI_16StoreWithoutCastEEEviT_T0_T2_T3_T4_T5_ --------------------------
	.section	.text._ZN2at6native27unrolled_elementwise_kernelIZZNS0_61_GLOBAL__N__ae8afa13_23_FlattenIndicesKernel_cu_7dd49032_311621_flatten_indices_implINS2_18CUDAKernelLauncherEiLl8EEENS_6TensorERKS5_N3c108ArrayRefIlEEENKUlvE0_clEvEUllE_St5arrayIPcLm2EELi4E23TrivialOffsetCalculatorILi1EjESH_NS0_6memory15LoadWithoutCastENSI_16StoreWithoutCastEEEviT_T0_T2_T3_T4_T5_,"ax",@progbits
	.align	128
        .global         _ZN2at6native27unrolled_elementwise_kernelIZZNS0_61_GLOBAL__N__ae8afa13_23_FlattenIndicesKernel_cu_7dd49032_311621_flatten_indices_implINS2_18CUDAKernelLauncherEiLl8EEENS_6TensorERKS5_N3c108ArrayRefIlEEENKUlvE0_clEvEUllE_St5arrayIPcLm2EELi4E23TrivialOffsetCalculatorILi1EjESH_NS0_6memory15LoadWithoutCastENSI_16StoreWithoutCastEEEviT_T0_T2_T3_T4_T5_
        .type           _ZN2at6native27unrolled_elementwise_kernelIZZNS0_61_GLOBAL__N__ae8afa13_23_FlattenIndicesKernel_cu_7dd49032_311621_flatten_indices_implINS2_18CUDAKernelLauncherEiLl8EEENS_6TensorERKS5_N3c108ArrayRefIlEEENKUlvE0_clEvEUllE_St5arrayIPcLm2EELi4E23TrivialOffsetCalculatorILi1EjESH_NS0_6memory15LoadWithoutCastENSI_16StoreWithoutCastEEEviT_T0_T2_T3_T4_T5_,@function
        .size           _ZN2at6native27unrolled_elementwise_kernelIZZNS0_61_GLOBAL__N__ae8afa13_23_FlattenIndicesKernel_cu_7dd49032_311621_flatten_indices_implINS2_18CUDAKernelLauncherEiLl8EEENS_6TensorERKS5_N3c108ArrayRefIlEEENKUlvE0_clEvEUllE_St5arrayIPcLm2EELi4E23TrivialOffsetCalculatorILi1EjESH_NS0_6memory15LoadWithoutCastENSI_16StoreWithoutCastEEEviT_T0_T2_T3_T4_T5_,(.L_x_3904 - _ZN2at6native27unrolled_elementwise_kernelIZZNS0_61_GLOBAL__N__ae8afa13_23_FlattenIndicesKernel_cu_7dd49032_311621_flatten_indices_implINS2_18CUDAKernelLauncherEiLl8EEENS_6TensorERKS5_N3c108ArrayRefIlEEENKUlvE0_clEvEUllE_St5arrayIPcLm2EELi4E23TrivialOffsetCalculatorILi1EjESH_NS0_6memory15LoadWithoutCastENSI_16StoreWithoutCastEEEviT_T0_T2_T3_T4_T5_)
        .other          _ZN2at6native27unrolled_elementwise_kernelIZZNS0_61_GLOBAL__N__ae8afa13_23_FlattenIndicesKernel_cu_7dd49032_311621_flatten_indices_implINS2_18CUDAKernelLauncherEiLl8EEENS_6TensorERKS5_N3c108ArrayRefIlEEENKUlvE0_clEvEUllE_St5arrayIPcLm2EELi4E23TrivialOffsetCalculatorILi1EjESH_NS0_6memory15LoadWithoutCastENSI_16StoreWithoutCastEEEviT_T0_T2_T3_T4_T5_,@"STO_CUDA_ENTRY STV_DEFAULT"
_ZN2at6native27unrolled_elementwise_kernelIZZNS0_61_GLOBAL__N__ae8afa13_23_FlattenIndicesKernel_cu_7dd49032_311621_flatten_indices_implINS2_18CUDAKernelLauncherEiLl8EEENS_6TensorERKS5_N3c108ArrayRefIlEEENKUlvE0_clEvEUllE_St5arrayIPcLm2EELi4E23TrivialOffsetCalculatorILi1EjESH_NS0_6memory15LoadWithoutCastENSI_16StoreWithoutCastEEEviT_T0_T2_T3_T4_T5_:
.text._ZN2at6native27unrolled_elementwise_kernelIZZNS0_61_GLOBAL__N__ae8afa13_23_FlattenIndicesKernel_cu_7dd49032_311621_flatten_indices_implINS2_18CUDAKernelLauncherEiLl8EEENS_6TensorERKS5_N3c108ArrayRefIlEEENKUlvE0_clEvEUllE_St5arrayIPcLm2EELi4E23TrivialOffsetCalculatorILi1EjESH_NS0_6memory15LoadWithoutCastENSI_16StoreWithoutCastEEEviT_T0_T2_T3_T4_T5_:
[----:B------:R-:W0:Y:S01]  /*0000*/  LDC R1, c[0x0][0x37c] ;  /* 0x0000df00ff017b82 */ /* 0x000e220000000800 */
[----:B------:R-:W1:Y:S07]  /*0010*/  S2R R0, SR_TID.X ;  /* 0x0000000000007919 */ /* 0x000e6e0000002100 */
[----:B------:R-:W2:Y:S01]  /*0020*/  S2UR UR12, SR_CTAID.X ;  /* 0x00000000000c79c3 */ /* 0x000ea20000002500 */
[----:B------:R-:W2:Y:S01]  /*0030*/  LDCU UR6, c[0x0][0x380] ;  /* 0x00007000ff0677ac */ /* 0x000ea20008000800 */
[----:B------:R-:W-:-:S02]  /*0040*/  CS2R R24, SRZ ;  /* 0x0000000000187805 */ /* 0x000fc4000001ff00 */
[----:B------:R-:W-:Y:S02]  /*0050*/  CS2R R10, SRZ ;  /* 0x00000000000a7805 */ /* 0x000fe4000001ff00 */
[----:B0-----:R-:W-:Y:S01]  /*0060*/  IADD3 R1, PT, PT, R1, -0x68, RZ ;  /* 0xffffff9801017810 */ /* 0x001fe20007ffe0ff */
[----:B------:R-:W0:Y:S01]  /*0070*/  LDCU.64 UR10, c[0x0][0x358] ;  /* 0x00006b00ff0a77ac */ /* 0x000e220008000a00 */
[----:B------:R-:W3:Y:S01]  /*0080*/  LDC.64 R12, c[0x0][0x3a8] ;  /* 0x0000ea00ff0c7b82 */ /* 0x000ee20000000a00 */
[----:B------:R-:W4:Y:S07]  /*0090*/  LDCU UR13, c[0x0][0x398] ;  /* 0x00007300ff0d77ac */ /* 0x000f2e0008000800 */
[----:B------:R-:W4:Y:S01]  /*00a0*/  LDC.64 R14, c[0x0][0x3b0] ;  /* 0x0000ec00ff0e7b82 */ /* 0x000f220000000a00 */
[----:B--2---:R-:W-:-:S02]  /*00b0*/  UIMAD UR6, UR12, -0x200, UR6 ;  /* 0xfffffe000c0678a4 */ /* 0x004fc4000f8e0206 */
[----:B------:R-:W-:Y:S01]  /*00c0*/  IMAD.U32 R9, RZ, RZ, UR12 ;  /* 0x0000000cff097e24 */ /* 0x000fe2000f8e00ff */
[----:B------:R-:W-:Y:S01]  /*00d0*/  MOV R23, UR12 ;  /* 0x0000000c00177c02 */ /* 0x000fe20008000f00 */
[----:B------:R-:W-:Y:S01]  /*00e0*/  IMAD.U32 R3, RZ, RZ, UR12 ;  /* 0x0000000cff037e24 */ /* 0x000fe2000f8e00ff */
[----:B------:R-:W-:Y:S02]  /*00f0*/  MOV R27, UR12 ;  /* 0x0000000c001b7c02 */ /* 0x000fe40008000f00 */
[----:B------:R-:W2:Y:S01]  /*0100*/  LDC.64 R16, c[0x0][0x3b8] ;  /* 0x0000ee00ff107b82 */ /* 0x000ea20000000a00 */
[----:B-1----:R-:W-:Y:S01]  /*0110*/  ISETP.GE.AND P0, PT, R0, UR6, PT ;  /* 0x0000000600007c0c */ /* 0x002fe2000bf06270 */
[----:B------:R-:W-:-:S06]  /*0120*/  IMAD.MOV.U32 R2, RZ, RZ, R0 ;  /* 0x000000ffff027224 */ /* 0x000fcc00078e0000 */
[----:B------:R-:W1:Y:S06]  /*0130*/  LDC.64 R28, c[0x0][0x3e0] ;  /* 0x0000f800ff1c7b82 */ /* 0x000e6c0000000a00 */
[----:B------:R-:W-:Y:S02]  /*0140*/  @!P0 IADD3 R0, PT, PT, R2, 0x80, RZ ;  /* 0x0000008002008810 */ /* 0x000fe40007ffe0ff */
[----:B------:R-:W0:Y:S01]  /*0150*/  @!P0 LDC.64 R18, c[0x0][0x3f8] ;  /* 0x0000fe00ff128b82 */ /* 0x000e220000000a00 */
[----:B------:R-:W-:Y:S01]  /*0160*/  @!P0 IMAD R3, R3, 0x200, R2 ;  /* 0x0000020003038824 */ /* 0x000fe200078e0202 */
[----:B------:R-:W-:-:S13]  /*0170*/  ISETP.GE.AND P1, PT, R0, UR6, PT ;  /* 0x0000000600007c0c */ /* 0x000fda000bf26270 */
[----:B------:R-:W-:Y:S01]  /*0180*/  @!P1 LEA R9, R9, R0, 0x9 ;  /* 0x0000000009099211 */ /* 0x000fe200078e48ff */
[----:B------:R-:W-:Y:S01]  /*0190*/  @!P1 VIADD R0, R0, 0x80 ;  /* 0x0000008000009836 */ /* 0x000fe20000000000 */
[----:B------:R-:W3:Y:S04]  /*01a0*/  @!P1 LDC.64 R20, c[0x0][0x3f8] ;  /* 0x0000fe00ff149b82 */ /* 0x000ee80000000a00 */
[----:B------:R-:W-:Y:S01]  /*01b0*/  ISETP.GE.AND P3, PT, R0, UR6, PT ;  /* 0x0000000600007c0c */ /* 0x000fe2000bf66270 */
[----:B0-----:R-:W-:-:S05]  /*01c0*/  @!P0 IMAD.WIDE.U32 R18, R3, 0x8, R18 ;  /* 0x0000000803128825 */ /* 0x001fca00078e0012 */
[----:B------:R0:W5:Y:S07]  /*01d0*/  @!P0 LDG.E.64 R24, desc[UR10][R18.64] ;  /* 0x0000000a12188981 */ /* 0x00016e000c1e1b00 */
[----:B------:R-:W-:Y:S01]  /*01e0*/  @!P3 IMAD R23, R23, 0x200, R0 ;  /* 0x000002001717b824 */ /* 0x000fe200078e0200 */
[----:B------:R-:W-:Y:S01]  /*01f0*/  @!P3 IADD3 R0, PT, PT, R0, 0x80, RZ ;  /* 0x000000800000b810 */ /* 0x000fe20007ffe0ff */
[----:B------:R-:W4:Y:S03]  /*0200*/  @!P3 LDC.64 R6, c[0x0][0x3f8] ;  /* 0x0000fe00ff06bb82 */ /* 0x000f260000000a00 */
[----:B------:R-:W-:Y:S01]  /*0210*/  ISETP.GE.AND P2, PT, R0, UR6, PT ;  /* 0x0000000600007c0c */ /* 0x000fe2000bf46270 */
[----:B---3--:R-:W-:Y:S01]  /*0220*/  @!P1 IMAD.WIDE.U32 R20, R9, 0x8, R20 ;  /* 0x0000000809149825 */ /* 0x008fe200078e0014 */
[----:B------:R-:W-:-:S03]  /*0230*/  CS2R R8, SRZ ;  /* 0x0000000000087805 */ /* 0x000fc6000001ff00 */
[----:B0-----:R-:W0:Y:S08]  /*0240*/  LDC.64 R18, c[0x0][0x3c0] ;  /* 0x0000f000ff127b82 */ /* 0x001e300000000a00 */
[----:B------:R-:W3:Y:S01]  /*0250*/  @!P2 LDC.64 R4, c[0x0][0x3f8] ;  /* 0x0000fe00ff04ab82 */ /* 0x000ee20000000a00 */
[----:B------:R-:W-:Y:S01]  /*0260*/  @!P2 LEA R27, R27, R0, 0x9 ;  /* 0x000000001b1ba211 */ /* 0x000fe200078e48ff */
[----:B----4-:R-:W-:Y:S01]  /*0270*/  @!P3 IMAD.WIDE.U32 R22, R23, 0x8, R6 ;  /* 0x000000081716b825 */ /* 0x010fe200078e0006 */
[----:B------:R-:W-:-:S04]  /*0280*/  CS2R R6, SRZ ;  /* 0x0000000000067805 */ /* 0x000fc8000001ff00 */
[----:B------:R4:W5:Y:S04]  /*0290*/  @!P3 LDG.E.64 R8, desc[UR10][R22.64] ;  /* 0x0000000a1608b981 */ /* 0x000968000c1e1b00 */
[----:B------:R2:W5:Y:S01]  /*02a0*/  @!P1 LDG.E.64 R6, desc[UR10][R20.64] ;  /* 0x0000000a14069981 */ /* 0x000562000c1e1b00 */
[----:B----4-:R-:W4:Y:S01]  /*02b0*/  LDC.64 R22, c[0x0][0x3d0] ;  /* 0x0000f400ff167b82 */ /* 0x010f220000000a00 */
[----:B---3--:R-:W-:-:S05]  /*02c0*/  @!P2 IMAD.WIDE.U32 R26, R27, 0x8, R4 ;  /* 0x000000081b1aa825 */ /* 0x008fca00078e0004 */
[----:B------:R3:W5:Y:S02]  /*02d0*/  @!P2 LDG.E.64 R10, desc[UR10][R26.64] ;  /* 0x0000000a1a0aa981 */ /* 0x000764000c1e1b00 */
[----:B------:R-:W1:Y:S08]  /*02e0*/  LDC.64 R4, c[0x0][0x3a0] ;  /* 0x0000e800ff047b82 */ /* 0x000e700000000a00 */
[----:B--2---:R-:W2:Y:S08]  /*02f0*/  LDC.64 R20, c[0x0][0x3c8] ;  /* 0x0000f200ff147b82 */ /* 0x004eb00000000a00 */
[----:B---3--:R-:W3:Y:S01]  /*0300*/  LDC.64 R26, c[0x0][0x3d8] ;  /* 0x0000f600ff1a7b82 */ /* 0x008ee20000000a00 */
[----:B-1----:R1:W-:Y:S07]  /*0310*/  STL.64 [R1+0x18], R4 ;  /* 0x0000180401007387 */ /* 0x0023ee0000100a00 */
[----:B-1----:R-:W1:Y:S01]  /*0320*/  LDC.64 R4, c[0x0][0x3e8] ;  /* 0x0000fa00ff047b82 */ /* 0x002e620000000a00 */
[----:B------:R0:W-:Y:S04]  /*0330*/  STL.64 [R1+0x20], R12 ;  /* 0x0000200c01007387 */ /* 0x0001e80000100a00 */
[----:B------:R1:W-:Y:S04]  /*0340*/  STL.64 [R1+0x28], R14 ;  /* 0x0000280e01007387 */ /* 0x0003e80000100a00 */
[----:B------:R1:W-:Y:S04]  /*0350*/  STL.64 [R1+0x30], R16 ;  /* 0x0000301001007387 */ /* 0x0003e80000100a00 */
[----:B0-----:R0:W-:Y:S04]  /*0360*/  STL.64 [R1+0x38], R18 ;  /* 0x0000381201007387 */ /* 0x0011e80000100a00 */
[----:B--2---:R0:W-:Y:S04]  /*0370*/  STL.64 [R1+0x40], R20 ;  /* 0x0000401401007387 */ /* 0x0041e80000100a00 */
[----:B----4-:R0:W-:Y:S04]  /*0380*/  STL.64 [R1+0x48], R22 ;  /* 0x0000481601007387 */ /* 0x0101e80000100a00 */
[----:B---3--:R0:W-:Y:S04]  /*0390*/  STL.64 [R1+0x50], R26 ;  /* 0x0000501a01007387 */ /* 0x0081e80000100a00 */
        /* <DEDUP_REMOVED lines=8> */
[----:B------:R-:W-:-:S03]  /*0420*/  VIADD R0, R1, 0x28 ;  /* 0x0000002801007836 */ /* 0x000fc60000000000 */
[----:B0-----:R-:W-:Y:S08]  /*0430*/  @P0 BRA `(.L_x_3558) ;  /* 0x0000000c00780947 */ /* 0x001ff00003800000 */
        /* <DEDUP_REMOVED lines=21> */
[----:B------:R-:W-:Y:S01]  /*0590*/  CS2R R20, SRZ ;  /* 0x0000000000147805 */ /* 0x000fe2000001ff00 */
[----:B------:R-:W-:Y:S01]  /*05a0*/  IMAD.MOV.U32 R3, RZ, RZ, R0 ;  /* 0x000000ffff037224 */ /* 0x000fe200078e0000 */
        /* <DEDUP_REMOVED lines=9> */
.L_x_3560:
[----:B------:R-:W2:Y:S04]  /*0640*/  LDL.64 R18, [R3+-0x10] ;  /* 0xfffff00003127983 */ /* 0x000ea80000100a00 */
[----:B------:R-:W2:Y:S01]  /*0650*/  LDG.E R23, desc[UR10][R4.64] ;  /* 0x0000000a04177981 */ /* 0x000ea2000c1e1900 */
[----:B------:R-:W-:-:S05]  /*0660*/  IADD3 R24, P0, PT, R4, R17, RZ ;  /* 0x0000001104187210 */ /* 0x000fca0007f1e0ff */
[----:B------:R-:W-:Y:S02]  /*0670*/  IMAD.X R25, R5, 0x1, R27, P0 ;  /* 0x0000000105197824 */ /* 0x000fe400000e061b */
[----:B--2---:R-:W-:Y:S01]  /*0680*/  IMAD.WIDE.U32 R20, R18, R23, R20 ;  /* 0x0000001712147225 */ /* 0x004fe200078e0014 */
[----:B------:R-:W-:-:S03]  /*0690*/  SHF.R.S32.HI R29, RZ, 0x1f, R23 ;  /* 0x0000001fff1d7819 */ /* 0x000fc60000011417 */
[----:B------:R-:W-:-:S04]  /*06a0*/  IMAD R23, R19, R23, RZ ;  /* 0x0000001713177224 */ /* 0x000fc800078e02ff */
[----:B------:R-:W-:Y:S02]  /*06b0*/  IMAD R29, R18, R29, R23 ;  /* 0x0000001d121d7224 */ /* 0x000fe400078e0217 */
[----:B------:R-:W2:Y:S04]  /*06c0*/  LDG.E R23, desc[UR10][R24.64] ;  /* 0x0000000a18177981 */ /* 0x000ea8000c1e1900 */
[----:B------:R-:W3:Y:S01]  /*06d0*/  LDL.64 R18, [R3+-0x8] ;  /* 0xfffff80003127983 */ /* 0x000ee20000100a00 */
[----:B------:R-:W-:Y:S02]  /*06e0*/  IADD3 R21, PT, PT, R21, R29, RZ ;  /* 0x0000001d15157210 */ /* 0x000fe40007ffe0ff */
[----:B------:R-:W-:-:S05]  /*06f0*/  IADD3 R28, P0, PT, R24, R17, RZ ;  /* 0x00000011181c7210 */ /* 0x000fca0007f1e0ff */
[----:B------:R-:W-:Y:S01]  /*0700*/  IMAD.X R29, R25, 0x1, R27, P0 ;  /* 0x00000001191d7824 */ /* 0x000fe200000e061b */
[----:B--2---:R-:W-:Y:S01]  /*0710*/  SHF.R.S32.HI R22, RZ, 0x1f, R23 ;  /* 0x0000001fff167819 */ /* 0x004fe20000011417 */
[----:B---3--:R-:W-:-:S04]  /*0720*/  IMAD.WIDE.U32 R20, R18, R23, R20 ;  /* 0x0000001712147225 */ /* 0x008fc800078e0014 */
[----:B------:R-:W-:-:S04]  /*0730*/  IMAD R23, R19, R23, RZ ;  /* 0x0000001713177224 */ /* 0x000fc800078e02ff */
[----:B------:R-:W-:Y:S02]  /*0740*/  IMAD R22, R18, R22, R23 ;  /* 0x0000001612167224 */ /* 0x000fe400078e0217 */
[----:B------:R-:W2:Y:S04]  /*0750*/  LDG.E R23, desc[UR10][R28.64] ;  /* 0x0000000a1c177981 */ /* 0x000ea8000c1e1900 */
[----:B------:R-:W3:Y:S01]  /*0760*/  LDL.64 R18, [R3] ;  /* 0x0000000003127983 */ /* 0x000ee20000100a00 */
        /* <DEDUP_REMOVED lines=8> */
[----:B------:R-:W3:Y:S01]  /*07f0*/  LDL.64 R18, [R3+0x8] ;  /* 0x0000080003127983 */ /* 0x000ee20000100a00 */
[----:B------:R-:W-:Y:S02]  /*0800*/  IADD3 R21, PT, PT, R21, R22, RZ ;  /* 0x0000001615157210 */ /* 0x000fe40007ffe0ff */
[----:B------:R-:W-:-:S05]  /*0810*/  IADD3 R28, P0, PT, R24, R17, RZ ;  /* 0x00000011181c7210 */ /* 0x000fca0007f1e0ff */
[----:B------:R-:W-:-:S05]  /*0820*/  IMAD.X R29, R25, 0x1, R27, P0 ;  /* 0x00000001191d7824 */ /* 0x000fca00000e061b */
[----:B------:R-:W4:Y:S01]  /*0830*/  LDG.E R25, desc[UR10][R28.64] ;  /* 0x0000000a1c197981 */ /* 0x000f22000c1e1900 */
[----:B--2---:R-:W-:Y:S01]  /*0840*/  SHF.R.S32.HI R22, RZ, 0x1f, R23 ;  /* 0x0000001fff167819 */ /* 0x004fe20000011417 */
[----:B---3--:R-:W-:-:S04]  /*0850*/  IMAD.WIDE.U32 R20, R18, R23, R20 ;  /* 0x0000001712147225 */ /* 0x008fc800078e0014 */
[----:B------:R-:W-:-:S04]  /*0860*/  IMAD R23, R19, R23, RZ ;  /* 0x0000001713177224 */ /* 0x000fc800078e02ff */
[----:B------:R-:W-:Y:S02]  /*0870*/  IMAD R23, R18, R22, R23 ;  /* 0x0000001612177224 */ /* 0x000fe400078e0217 */
[----:B------:R-:W2:Y:S01]  /*0880*/  LDL.64 R18, [R3+0x10] ;  /* 0x0000100003127983 */ /* 0x000ea20000100a00 */
[----:B------:R-:W-:Y:S02]  /*0890*/  IADD3 R22, P0, PT, R28, R17, RZ ;  /* 0x000000111c167210 */ /* 0x000fe40007f1e0ff */
[----:B------:R-:W-:Y:S02]  /*08a0*/  IADD3 R21, PT, PT, R21, R23, RZ ;  /* 0x0000001715157210 */ /* 0x000fe40007ffe0ff */
[----:B----4-:R-:W-:Y:S01]  /*08b0*/  SHF.R.S32.HI R24, RZ, 0x1f, R25 ;  /* 0x0000001fff187819 */ /* 0x010fe20000011419 */
[----:B------:R-:W-:-:S05]  /*08c0*/  IMAD.X R23, R29, 0x1, R27, P0 ;  /* 0x000000011d177824 */ /* 0x000fca00000e061b */
[----:B------:R-:W3:Y:S01]  /*08d0*/  LDG.E R29, desc[UR10][R22.64] ;  /* 0x0000000a161d7981 */ /* 0x000ee2000c1e1900 */
[----:B--2---:R-:W-:-:S04]  /*08e0*/  IMAD.WIDE.U32 R20, R18, R25, R20 ;  /* 0x0000001912147225 */ /* 0x004fc800078e0014 */
[----:B------:R-:W-:-:S04]  /*08f0*/  IMAD R25, R19, R25, RZ ;  /* 0x0000001913197224 */ /* 0x000fc800078e02ff */
[----:B------:R-:W-:Y:S02]  /*0900*/  IMAD R25, R18, R24, R25 ;  /* 0x0000001812197224 */ /* 0x000fe400078e0219 */
[----:B------:R-:W2:Y:S01]  /*0910*/  LDL.64 R18, [R3+0x18] ;  /* 0x0000180003127983 */ /* 0x000ea20000100a00 */
[----:B------:R-:W-:Y:S02]  /*0920*/  IADD3 R24, P0, PT, R22, R17, RZ ;  /* 0x0000001116187210 */ /* 0x000fe40007f1e0ff */
[----:B------:R-:W-:Y:S02]  /*0930*/  IADD3 R21, PT, PT, R21, R25, RZ ;  /* 0x0000001915157210 */ /* 0x000fe40007ffe0ff */
[----:B---3--:R-:W-:Y:S01]  /*0940*/  SHF.R.S32.HI R28, RZ, 0x1f, R29 ;  /* 0x0000001fff1c7819 */ /* 0x008fe2000001141d */
[----:B------:R-:W-:Y:S01]  /*0950*/  IMAD.X R25, R23, 0x1, R27, P0 ;  /* 0x0000000117197824 */ /* 0x000fe200000e061b */
[----:B------:R-:W-:-:S04]  /*0960*/  IADD3 R22, P0, PT, R24, R17, RZ ;  /* 0x0000001118167210 */ /* 0x000fc80007f1e0ff */
[----:B------:R-:W-:Y:S01]  /*0970*/  IADD3.X R23, PT, PT, R25, R27, RZ, P0, !PT ;  /* 0x0000001b19177210 */ /* 0x000fe200007fe4ff */
[----:B--2---:R-:W-:-:S04]  /*0980*/  IMAD.WIDE.U32 R20, R18, R29, R20 ;  /* 0x0000001d12147225 */ /* 0x004fc800078e0014 */
[----:B------:R-:W-:-:S04]  /*0990*/  IMAD R29, R19, R29, RZ ;  /* 0x0000001d131d7224 */ /* 0x000fc800078e02ff */
[----:B------:R-:W-:Y:S02]  /*09a0*/  IMAD R28, R18, R28, R29 ;  /* 0x0000001c121c7224 */ /* 0x000fe400078e021d */
[----:B------:R-:W2:Y:S04]  /*09b0*/  LDG.E R29, desc[UR10][R24.64] ;  /* 0x0000000a181d7981 */ /* 0x000ea8000c1e1900 */
[----:B------:R-:W3:Y:S01]  /*09c0*/  LDL.64 R18, [R3+0x20] ;  /* 0x0000200003127983 */ /* 0x000ee20000100a00 */
[----:B------:R-:W-:-:S03]  /*09d0*/  IMAD.IADD R21, R21, 0x1, R28 ;  /* 0x0000000115157824 */ /* 0x000fc600078e021c */
[----:B------:R-:W4:Y:S04]  /*09e0*/  LDG.E R28, desc[UR10][R22.64] ;  /* 0x0000000a161c7981 */ /* 0x000f28000c1e1900 */
[----:B------:R0:W5:Y:S01]  /*09f0*/  LDL.64 R22, [R3+0x28] ;  /* 0x0000280003167983 */ /* 0x0001620000100a00 */
[----:B------:R-:W-:-:S04]  /*0a00*/  UIADD3 UR7, UP1, UPT, UR7, -0x8, URZ ;  /* 0xfffffff807077890 */ /* 0x000fc8000ff3e0ff */
[----:B------:R-:W-:Y:S02]  /*0a10*/  UIADD3.X UR8, UPT, UPT, UR8, -0x1, URZ, UP1, !UPT ;  /* 0xffffffff08087890 */ /* 0x000fe40008ffe4ff */
[----:B------:R-:W-:-:S04]  /*0a20*/  UISETP.NE.U32.AND UP1, UPT, UR7, URZ, UPT ;  /* 0x000000ff0700728c */ /* 0x000fc8000bf25070 */
[----:B------:R-:W-:Y:S01]  /*0a30*/  UISETP.NE.AND.EX UP1, UPT, UR8, URZ, UPT, UP1 ;  /* 0x000000ff0800728c */ /* 0x000fe2000bf25310 */
[----:B------:R-:W-:Y:S02]  /*0a40*/  LEA R4, P0, R16, R4, 0x5 ;  /* 0x0000000410047211 */ /* 0x000fe400078028ff */
[----:B0-----:R-:W-:-:S03]  /*0a50*/  IADD3 R3, PT, PT, R3, 0x40, RZ ;  /* 0x0000004003037810 */ /* 0x001fc60007ffe0ff */
[----:B------:R-:W-:Y:S01]  /*0a60*/  IMAD.X R5, R5, 0x1, R26, P0 ;  /* 0x0000000105057824 */ /* 0x000fe200000e061a */
[----:B--2---:R-:W-:Y:S01]  /*0a70*/  SHF.R.S32.HI R25, RZ, 0x1f, R29 ;  /* 0x0000001fff197819 */ /* 0x004fe2000001141d */
[-C--:B---3--:R-:W-:Y:S02]  /*0a80*/  IMAD R19, R19, R29.reuse, RZ ;  /* 0x0000001d13137224 */ /* 0x088fe400078e02ff */
        /* <DEDUP_REMOVED lines=8> */
[----:B------:R-:W-:Y:S06]  /*0b10*/  BRA.U UP1, `(.L_x_3560) ;  /* 0xfffffff901c87547 */ /* 0x000fec000b83ffff */
.L_x_3559:
        /* <DEDUP_REMOVED lines=10> */
[----:B0-----:R-:W-:-:S04]  /*0bc0*/  IMAD R4, R16, UR5, RZ ;  /* 0x0000000510047c24 */ /* 0x001fc8000f8e02ff */
[----:B------:R-:W-:-:S04]  /*0bd0*/  IMAD.WIDE.U32 R18, R16, UR4, R14 ;  /* 0x0000000410127c25 */ /* 0x000fc8000f8e000e */
[----:B------:R-:W-:Y:S01]  /*0be0*/  IMAD R3, R17, UR4, R4 ;  /* 0x0000000411037c24 */ /* 0x000fe2000f8e0204 */
[----:B------:R-:W-:-:S03]  /*0bf0*/  MOV R4, UR4 ;  /* 0x0000000400047c02 */ /* 0x000fc60008000f00 */
[----:B------:R-:W-:Y:S02]  /*0c00*/  IMAD.IADD R3, R19, 0x1, R3 ;  /* 0x0000000113037824 */ /* 0x000fe400078e0203 */
[----:B------:R-:W-:Y:S01]  /*0c10*/  IMAD.U32 R4, R4, 0x8, R1 ;  /* 0x0000000804047824 */ /* 0x000fe200078e0001 */
[----:B-1----:R-:W-:-:S04]  /*0c20*/  LEA R28, P0, R18, UR8, 0x2 ;  /* 0x00000008121c7c11 */ /* 0x002fc8000f8010ff */
[----:B------:R-:W2:Y:S01]  /*0c30*/  LDL.64 R24, [R4+0x18] ;  /* 0x0000180004187983 */ /* 0x000ea20000100a00 */
[----:B------:R-:W-:-:S05]  /*0c40*/  LEA.HI.X R29, R18, UR9, R3, 0x2, P0 ;  /* 0x00000009121d7c11 */ /* 0x000fca00080f1403 */
[----:B------:R0:W3:Y:S01]  /*0c50*/  LDG.E R27, desc[UR10][R28.64] ;  /* 0x0000000a1c1b7981 */ /* 0x0000e2000c1e1900 */
[----:B------:R-:W-:Y:S01]  /*0c60*/  SHF.L.U32 R3, R17, 0x2, RZ ;  /* 0x0000000211037819 */ /* 0x000fe200000006ff */
[----:B------:R-:W-:-:S04]  /*0c70*/  IMAD.WIDE.U32 R18, R16, 0x4, RZ ;  /* 0x0000000410127825 */ /* 0x000fc800078e00ff */
[----:B------:R-:W-:Y:S01]  /*0c80*/  IMAD.IADD R3, R19, 0x1, R3 ;  /* 0x0000000113037824 */ /* 0x000fe200078e0203 */
[----:B------:R-:W-:-:S04]  /*0c90*/  IADD3 R22, P0, PT, R28, R18, RZ ;  /* 0x000000121c167210 */ /* 0x000fc80007f1e0ff */
[----:B------:R-:W-:Y:S02]  /*0ca0*/  IADD3.X R23, PT, PT, R3, R29, RZ, P0, !PT ;  /* 0x0000001d03177210 */ /* 0x000fe400007fe4ff */
[----:B------:R-:W-:-:S04]  /*0cb0*/  IADD3 R26, P0, PT, R22, R18, RZ ;  /* 0x00000012161a7210 */ /* 0x000fc80007f1e0ff */
[----:B0-----:R-:W-:Y:S02]  /*0cc0*/  IADD3 R28, P1, PT, R26, R18, RZ ;  /* 0x000000121a1c7210 */ /* 0x001fe40007f3e0ff */
[----:B---3--:R-:W-:Y:S01]  /*0cd0*/  SHF.R.S32.HI R5, RZ, 0x1f, R27 ;  /* 0x0000001fff057819 */ /* 0x008fe2000001141b */
[-C--:B--2---:R-:W-:Y:S02]  /*0ce0*/  IMAD R19, R25, R27.reuse, RZ ;  /* 0x0000001b19137224 */ /* 0x084fe400078e02ff */
[----:B------:R-:W-:-:S04]  /*0cf0*/  IMAD.WIDE.U32 R20, R24, R27, R20 ;  /* 0x0000001b18147225 */ /* 0x000fc800078e0014 */
[----:B------:R-:W-:Y:S02]  /*0d00*/  IMAD R19, R24, R5, R19 ;  /* 0x0000000518137224 */ /* 0x000fe400078e0213 */
[----:B------:R-:W2:Y:S01]  /*0d10*/  LDG.E R5, desc[UR10][R22.64] ;  /* 0x0000000a16057981 */ /* 0x000ea2000c1e1900 */
[----:B------:R-:W-:-:S03]  /*0d20*/  IMAD.X R27, R23, 0x1, R3, P0 ;  /* 0x00000001171b7824 */ /* 0x000fc600000e0603 */
[----:B------:R-:W3:Y:S02]  /*0d30*/  LDL.64 R24, [R4+0x20] ;  /* 0x0000200004187983 */ /* 0x000ee40000100a00 */
[----:B------:R-:W-:Y:S02]  /*0d40*/  IADD3.X R29, PT, PT, R27, R3, RZ, P1, !PT ;  /* 0x000000031b1d7210 */ /* 0x000fe40000ffe4ff */
[----:B------:R-:W4:Y:S04]  /*0d50*/  LDG.E R3, desc[UR10][R26.64] ;  /* 0x0000000a1a037981 */ /* 0x000f28000c1e1900 */
[----:B------:R-:W5:Y:S04]  /*0d60*/  LDL.64 R22, [R4+0x28] ;  /* 0x0000280004167983 */ /* 0x000f680000100a00 */
[----:B------:R-:W5:Y:S04]  /*0d70*/  LDG.E R29, desc[UR10][R28.64] ;  /* 0x0000000a1c1d7981 */ /* 0x000f68000c1e1900 */
[----:B------:R-:W5:Y:S01]  /*0d80*/  LDL.64 R26, [R4+0x30] ;  /* 0x00003000041a7983 */ /* 0x000f620000100a00 */
[----:B------:R-:W-:Y:S01]  /*0d90*/  IMAD.IADD R21, R21, 0x1, R19 ;  /* 0x0000000115157824 */ /* 0x000fe200078e0213 */
        /* <DEDUP_REMOVED lines=17> */
.L_x_3561:
        /* <DEDUP_REMOVED lines=14> */
[----:B------:R-:W-:-:S04]  /*0f90*/  IMAD.WIDE.U32 R22, R16, UR4, R22 ;  /* 0x0000000410167c25 */ /* 0x000fc8000f8e0016 */
[----:B------:R-:W-:Y:S02]  /*0fa0*/  IMAD.IADD R3, R23, 0x1, R3 ;  /* 0x0000000117037824 */ /* 0x000fe400078e0203 */
[----:B------:R-:W-:Y:S01]  /*0fb0*/  IMAD.U32 R26, R4, 0x8, R1 ;  /* 0x00000008041a7824 */ /* 0x000fe200078e0001 */
[----:B-1----:R-:W-:-:S04]  /*0fc0*/  LEA R18, P0, R22, UR8, 0x2 ;  /* 0x0000000816127c11 */ /* 0x002fc8000f8010ff */
[----:B------:R-:W2:Y:S01]  /*0fd0*/  LDL.64 R4, [R26+0x18] ;  /* 0x000018001a047983 */ /* 0x000ea20000100a00 */
[----:B------:R-:W-:Y:S02]  /*0fe0*/  LEA.HI.X R19, R22, UR9, R3, 0x2, P0 ;  /* 0x0000000916137c11 */ /* 0x000fe400080f1403 */
[C---:B------:R-:W-:Y:S01]  /*0ff0*/  LEA R24, P0, R16.reuse, R18, 0x2 ;  /* 0x0000001210187211 */ /* 0x040fe200078010ff */
[----:B------:R-:W3:Y:S04]  /*1000*/  LDL.64 R22, [R26+0x20] ;  /* 0x000020001a167983 */ /* 0x000ee80000100a00 */
[----:B------:R-:W4:Y:S01]  /*1010*/  LDG.E R27, desc[UR10][R18.64] ;  /* 0x0000000a121b7981 */ /* 0x000f22000c1e1900 */
[----:B------:R-:W-:-:S05]  /*1020*/  LEA.HI.X R25, R16, R19, R17, 0x2, P0 ;  /* 0x0000001310197211 */ /* 0x000fca00000f1411 */
[----:B------:R-:W5:Y:S01]  /*1030*/  LDG.E R3, desc[UR10][R24.64] ;  /* 0x0000000a18037981 */ /* 0x000f62000c1e1900 */
        /* <DEDUP_REMOVED lines=12> */
.L_x_3562:
[----:B------:R-:W-:Y:S05]  /*1100*/  BRA.U UP0, `(.L_x_3558) ;  /* 0x0000000100447547 */ /* 0x000fea000b800000 */
[----:B------:R-:W1:Y:S01]  /*1110*/  LDCU.64 UR8, c[0x0][0x388] ;  /* 0x00007100ff0877ac */ /* 0x000e620008000a00 */
[----:B------:R-:W-:Y:S01]  /*1120*/  MOV R13, R15 ;  /* 0x0000000f000d7202 */ /* 0x000fe20000000f00 */
[C---:B0-----:R-:W-:Y:S02]  /*1130*/  IMAD R4, R16.reuse, UR5, RZ ;  /* 0x0000000510047c24 */ /* 0x041fe4000f8e02ff */
[----:B------:R-:W-:-:S04]  /*1140*/  IMAD.WIDE.U32 R12, R16, UR4, R12 ;  /* 0x00000004100c7c25 */ /* 0x000fc8000f8e000c */
[----:B------:R-:W-:Y:S01]  /*1150*/  IMAD R3, R17, UR4, R4 ;  /* 0x0000000411037c24 */ /* 0x000fe2000f8e0204 */
[----:B------:R-:W-:-:S03]  /*1160*/  MOV R4, UR4 ;  /* 0x0000000400047c02 */ /* 0x000fc60008000f00 */
[----:B------:R-:W-:Y:S02]  /*1170*/  IMAD.IADD R3, R13, 0x1, R3 ;  /* 0x000000010d037824 */ /* 0x000fe400078e0203 */
[----:B------:R-:W-:Y:S01]  /*1180*/  IMAD.U32 R4, R4, 0x8, R1 ;  /* 0x0000000804047824 */ /* 0x000fe200078e0001 */
[----:B-1----:R-:W-:-:S04]  /*1190*/  LEA R14, P0, R12, UR8, 0x2 ;  /* 0x000000080c0e7c11 */ /* 0x002fc8000f8010ff */
[----:B------:R-:W-:Y:S01]  /*11a0*/  LEA.HI.X R15, R12, UR9, R3, 0x2, P0 ;  /* 0x000000090c0f7c11 */ /* 0x000fe200080f1403 */
[----:B------:R-:W2:Y:S05]  /*11b0*/  LDL.64 R4, [R4+0x18] ;  /* 0x0000180004047983 */ /* 0x000eaa0000100a00 */
[----:B------:R-:W3:Y:S02]  /*11c0*/  LDG.E R15, desc[UR10][R14.64] ;  /* 0x0000000a0e0f7981 */ /* 0x000ee4000c1e1900 */
[----:B---3--:R-:W-:Y:S01]  /*11d0*/  SHF.R.S32.HI R3, RZ, 0x1f, R15 ;  /* 0x0000001fff037819 */ /* 0x008fe2000001140f */
[-C--:B--2---:R-:W-:Y:S02]  /*11e0*/  IMAD R5, R5, R15.reuse, RZ ;  /* 0x0000000f05057224 */ /* 0x084fe400078e02ff */
[----:B------:R-:W-:-:S04]  /*11f0*/  IMAD.WIDE.U32 R20, R4, R15, R20 ;  /* 0x0000000f04147225 */ /* 0x000fc800078e0014 */
[----:B------:R-:W-:-:S05]  /*1200*/  IMAD R5, R4, R3, R5 ;  /* 0x0000000304057224 */ /* 0x000fca00078e0205 */
[----:B------:R-:W-:-:S07]  /*1210*/  IADD3 R21, PT, PT, R21, R5, RZ ;  /* 0x0000000515157210 */ /* 0x000fce0007ffe0ff */
.L_x_3558:
[----:B------:R-:W-:Y:S05]  /*1220*/  BSYNC.RECONVERGENT B0 ;  /* 0x0000000000007941 */ /* 0x000fea0003800200 */
.L_x_3557:
[----:B------:R-:W-:Y:S01]  /*1230*/  VIADD R3, R2, 0x80 ;  /* 0x0000008002037836 */ /* 0x000fe20000000000 */
[----:B------:R-:W-:Y:S01]  /*1240*/  BSSY.RECONVERGENT B0, `(.L_x_3563) ;  /* 0x00000e9000007945 */ /* 0x000fe20003800200 */
[----:B------:R-:W-:Y:S01]  /*1250*/  MOV R4, R20 ;  /* 0x0000001400047202 */ /* 0x000fe20000000f00 */
[----:B------:R-:W-:Y:S02]  /*1260*/  IMAD.MOV.U32 R5, RZ, RZ, R21 ;  /* 0x000000ffff057224 */ /* 0x000fe400078e0015 */
[----:B------:R-:W-:-:S13]  /*1270*/  ISETP.GE.AND P0, PT, R3, UR6, PT ;  /* 0x0000000603007c0c */ /* 0x000fda000bf06270 */
[----:B------:R-:W-:Y:S05]  /*1280*/  @P0 BRA `(.L_x_3564) ;  /* 0x0000000c00900947 */ /* 0x000fea0003800000 */
[----:B------:R-:W1:Y:S01]  /*1290*/  LDCU UR7, c[0x0][0x39c] ;  /* 0x00007380ff0777ac */ /* 0x000e620008000800 */
[----:B------:R-:W-:Y:S01]  /*12a0*/  CS2R R20, SRZ ;  /* 0x0000000000147805 */ /* 0x000fe2000001ff00 */
[----:B------:R-:W2:Y:S01]  /*12b0*/  LDCU.64 UR4, c[0x0][0x390] ;  /* 0x00007200ff0477ac */ /* 0x000ea20008000a00 */
[----:B------:R-:W-:-:S04]  /*12c0*/  UISETP.GE.U32.AND UP0, UPT, UR13, 0x1, UPT ;  /* 0x000000010d00788c */ /* 0x000fc8000bf06070 */
[----:B-1----:R-:W-:Y:S01]  /*12d0*/  UISETP.GE.AND.EX UP0, UPT, UR7, URZ, UPT, UP0 ;  /* 0x000000ff0700728c */ /* 0x002fe2000bf06300 */
[----:B--2--5:R-:W-:Y:S02]  /*12e0*/  IMAD R7, R7, UR4, RZ ;  /* 0x0000000407077c24 */ /* 0x024fe4000f8e02ff */
[----:B------:R-:W-:-:S04]  /*12f0*/  IMAD.WIDE.U32 R14, R6, UR4, RZ ;  /* 0x00000004060e7c25 */ /* 0x000fc8000f8e00ff */
[----:B------:R-:W-:Y:S02]  /*1300*/  IMAD R7, R6, UR5, R7 ;  /* 0x0000000506077c24 */ /* 0x000fe4000f8e0207 */
[----:B------:R-:W-:Y:S05]  /*1310*/  BRA.U !UP0, `(.L_x_3564) ;  /* 0x0000000d086c7547 */ /* 0x000fea000b800000 */
[----:B------:R-:W-:Y:S01]  /*1320*/  UISETP.GE.U32.AND UP1, UPT, UR13, 0x8, UPT ;  /* 0x000000080d00788c */ /* 0x000fe2000bf26070 */
[----:B0-----:R-:W-:Y:S01]  /*1330*/  IADD3 R17, PT, PT, R15, R7, RZ ;  /* 0x000000070f117210 */ /* 0x001fe20007ffe0ff */
        /* <DEDUP_REMOVED lines=21> */
.L_x_3566:
[----:B------:R-:W2:Y:S01]  /*1490*/  LDL.64 R24, [R6+-0x10] ;  /* 0xfffff00006187983 */ /* 0x000ea20000100a00 */
[----:B------:R-:W-:-:S03]  /*14a0*/  IADD3 R18, P0, PT, R12, UR21, RZ ;  /* 0x000000150c127c10 */ /* 0x000fc6000ff1e0ff */
[----:B------:R-:W2:Y:S01]  /*14b0*/  LDG.E R7, desc[UR10][R12.64] ;  /* 0x0000000a0c077981 */ /* 0x000ea2000c1e1900 */
[----:B------:R-:W-:-:S03]  /*14c0*/  IADD3.X R19, PT, PT, R13, UR20, RZ, P0, !PT ;  /* 0x000000140d137c10 */ /* 0x000fc600087fe4ff */
[----:B------:R-:W3:Y:S04]  /*14d0*/  LDL.64 R22, [R6+-0x8] ;  /* 0xfffff80006167983 */ /* 0x000ee80000100a00 */
[----:B------:R-:W3:Y:S01]  /*14e0*/  LDG.E R29, desc[UR10][R18.64] ;  /* 0x0000000a121d7981 */ /* 0x000ee2000c1e1900 */
[----:B--2---:R-:W-:Y:S01]  /*14f0*/  IMAD.WIDE.U32 R20, R24, R7, R20 ;  /* 0x0000000718147225 */ /* 0x004fe200078e0014 */
[----:B------:R-:W-:-:S03]  /*1500*/  SHF.R.S32.HI R27, RZ, 0x1f, R7 ;  /* 0x0000001fff1b7819 */ /* 0x000fc60000011407 */
[----:B------:R-:W-:-:S04]  /*1510*/  IMAD R7, R25, R7, RZ ;  /* 0x0000000719077224 */ /* 0x000fc800078e02ff */
[----:B------:R-:W-:Y:S01]  /*1520*/  IMAD R7, R24, R27, R7 ;  /* 0x0000001b18077224 */ /* 0x000fe200078e0207 */
[----:B------:R-:W-:Y:S01]  /*1530*/  IADD3 R24, P0, PT, R18, UR21, RZ ;  /* 0x0000001512187c10 */ /* 0x000fe2000ff1e0ff */
[----:B---3--:R-:W-:-:S03]  /*1540*/  IMAD R23, R23, R29, RZ ;  /* 0x0000001d17177224 */ /* 0x008fc600078e02ff */
[----:B------:R-:W-:Y:S02]  /*1550*/  IADD3.X R25, PT, PT, R19, UR20, RZ, P0, !PT ;  /* 0x0000001413197c10 */ /* 0x000fe400087fe4ff */
[----:B------:R-:W-:Y:S02]  /*1560*/  SHF.R.S32.HI R19, RZ, 0x1f, R29 ;  /* 0x0000001fff137819 */ /* 0x000fe4000001141d */
[----:B------:R-:W-:Y:S02]  /*1570*/  IADD3 R21, PT, PT, R21, R7, RZ ;  /* 0x0000000715157210 */ /* 0x000fe40007ffe0ff */
[----:B------:R-:W2:Y:S01]  /*1580*/  LDG.E R7, desc[UR10][R24.64] ;  /* 0x0000000a18077981 */ /* 0x000ea2000c1e1900 */
[----:B------:R-:W-:Y:S01]  /*1590*/  IMAD R23, R22, R19, R23 ;  /* 0x0000001316177224 */ /* 0x000fe200078e0217 */
[----:B------:R-:W-:Y:S02]  /*15a0*/  IADD3 R26, P0, PT, R24, UR21, RZ ;  /* 0x00000015181a7c10 */ /* 0x000fe4000ff1e0ff */
[----:B------:R-:W3:Y:S02]  /*15b0*/  LDL.64 R18, [R6] ;  /* 0x0000000006127983 */ /* 0x000ee40000100a00 */
[----:B------:R-:W-:Y:S01]  /*15c0*/  IADD3.X R27, PT, PT, R25, UR20, RZ, P0, !PT ;  /* 0x00000014191b7c10 */ /* 0x000fe200087fe4ff */
[----:B------:R-:W-:-:S02]  /*15d0*/  IMAD.WIDE.U32 R20, R22, R29, R20 ;  /* 0x0000001d16147225 */ /* 0x000fc400078e0014 */
[----:B------:R-:W4:Y:S04]  /*15e0*/  LDL.64 R28, [R6+0x8] ;  /* 0x00000800061c7983 */ /* 0x000f280000100a00 */
[----:B------:R-:W5:Y:S01]  /*15f0*/  LDG.E R22, desc[UR10][R26.64] ;  /* 0x0000000a1a167981 */ /* 0x000f62000c1e1900 */
[----:B------:R-:W-:Y:S01]  /*1600*/  IMAD.IADD R21, R21, 0x1, R23 ;  /* 0x0000000115157824 */ /* 0x000fe200078e0217 */
[----:B--2---:R-:W-:Y:S01]  /*1610*/  SHF.R.S32.HI R23, RZ, 0x1f, R7 ;  /* 0x0000001fff177819 */ /* 0x004fe20000011407 */
[----:B---3--:R-:W-:-:S04]  /*1620*/  IMAD R19, R19, R7, RZ ;  /* 0x0000000713137224 */ /* 0x008fc800078e02ff */
[C---:B------:R-:W-:Y:S02]  /*1630*/  IMAD R23, R18.reuse, R23, R19 ;  /* 0x0000001712177224 */ /* 0x040fe400078e0213 */
[----:B------:R-:W-:Y:S01]  /*1640*/  IMAD.WIDE.U32 R18, R18, R7, R20 ;  /* 0x0000000712127225 */ /* 0x000fe200078e0014 */
[----:B------:R-:W-:Y:S02]  /*1650*/  IADD3 R20, P0, PT, R26, UR21, RZ ;  /* 0x000000151a147c10 */ /* 0x000fe4000ff1e0ff */
[----:B-----5:R-:W-:Y:S01]  /*1660*/  SHF.R.S32.HI R7, RZ, 0x1f, R22 ;  /* 0x0000001fff077819 */ /* 0x020fe20000011416 */
[----:B----4-:R-:W-:Y:S01]  /*1670*/  IMAD R24, R29, R22, RZ ;  /* 0x000000161d187224 */ /* 0x010fe200078e02ff */
[----:B------:R-:W-:Y:S02]  /*1680*/  IADD3.X R21, PT, PT, R27, UR20, RZ, P0, !PT ;  /* 0x000000141b157c10 */ /* 0x000fe400087fe4ff */
[----:B------:R-:W-:Y:S01]  /*1690*/  IADD3 R19, PT, PT, R19, R23, RZ ;  /* 0x0000001713137210 */ /* 0x000fe20007ffe0ff */
[----:B------:R-:W-:-:S02]  /*16a0*/  IMAD R7, R28, R7, R24 ;  /* 0x000000071c077224 */ /* 0x000fc400078e0218 */
[----:B------:R-:W2:Y:S01]  /*16b0*/  LDG.E R23, desc[UR10][R20.64] ;  /* 0x0000000a14177981 */ /* 0x000ea2000c1e1900 */
[----:B------:R-:W-:-:S03]  /*16c0*/  IADD3 R26, P0, PT, R20, UR21, RZ ;  /* 0x00000015141a7c10 */ /* 0x000fc6000ff1e0ff */
[----:B------:R-:W3:Y:S01]  /*16d0*/  LDL.64 R24, [R6+0x10] ;  /* 0x0000100006187983 */ /* 0x000ee20000100a00 */
[----:B------:R-:W-:Y:S01]  /*16e0*/  IADD3.X R27, PT, PT, R21, UR20, RZ, P0, !PT ;  /* 0x00000014151b7c10 */ /* 0x000fe200087fe4ff */
[----:B------:R-:W-:Y:S02]  /*16f0*/  IMAD.WIDE.U32 R18, R28, R22, R18 ;  /* 0x000000161c127225 */ /* 0x000fe400078e0012 */
[----:B------:R-:W4:Y:S04]  /*1700*/  LDL.64 R28, [R6+0x18] ;  /* 0x00001800061c7983 */ /* 0x000f280000100a00 */
[----:B------:R-:W4:Y:S01]  /*1710*/  LDG.E R22, desc[UR10][R26.64] ;  /* 0x0000000a1a167981 */ /* 0x000f22000c1e1900 */
[----:B------:R-:W-:Y:S01]  /*1720*/  IMAD.IADD R19, R19, 0x1, R7 ;  /* 0x0000000113137824 */ /* 0x000fe200078e0207 */
[----:B--2---:R-:W-:Y:S01]  /*1730*/  SHF.R.S32.HI R7, RZ, 0x1f, R23 ;  /* 0x0000001fff077819 */ /* 0x004fe20000011417 */
[----:B---3--:R-:W-:-:S04]  /*1740*/  IMAD R20, R25, R23, RZ ;  /* 0x0000001719147224 */ /* 0x008fc800078e02ff */
[----:B------:R-:W-:Y:S01]  /*1750*/  IMAD R7, R24, R7, R20 ;  /* 0x0000000718077224 */ /* 0x000fe200078e0214 */
[----:B------:R-:W-:Y:S01]  /*1760*/  IADD3 R20, P0, PT, R26, UR21, RZ ;  /* 0x000000151a147c10 */ /* 0x000fe2000ff1e0ff */
[----:B------:R-:W-:-:S03]  /*1770*/  IMAD.WIDE.U32 R18, R24, R23, R18 ;  /* 0x0000001718127225 */ /* 0x000fc600078e0012 */
[----:B------:R-:W-:Y:S01]  /*1780*/  IADD3.X R21, PT, PT, R27, UR20, RZ, P0, !PT ;  /* 0x000000141b157c10 */ /* 0x000fe200087fe4ff */
[-C--:B----4-:R-:W-:Y:S01]  /*1790*/  IMAD R25, R29, R22.reuse, RZ ;  /* 0x000000161d197224 */ /* 0x090fe200078e02ff */
[----:B------:R-:W-:Y:S01]  /*17a0*/  SHF.R.S32.HI R23, RZ, 0x1f, R22 ;  /* 0x0000001fff177819 */ /* 0x000fe20000011416 */
[----:B------:R-:W2:Y:S01]  /*17b0*/  LDL.64 R26, [R6+0x20] ;  /* 0x00002000061a7983 */ /* 0x000ea20000100a00 */
[----:B------:R-:W-:Y:S02]  /*17c0*/  IADD3 R19, PT, PT, R19, R7, RZ ;  /* 0x0000000713137210 */ /* 0x000fe40007ffe0ff */
[----:B------:R-:W-:Y:S01]  /*17d0*/  IADD3 R24, P0, PT, R20, UR21, RZ ;  /* 0x0000001514187c10 */ /* 0x000fe2000ff1e0ff */
[----:B------:R-:W3:Y:S01]  /*17e0*/  LDG.E R7, desc[UR10][R20.64] ;  /* 0x0000000a14077981 */ /* 0x000ee2000c1e1900 */
[C---:B------:R-:W-:Y:S02]  /*17f0*/  IMAD R23, R28.reuse, R23, R25 ;  /* 0x000000171c177224 */ /* 0x040fe400078e0219 */
[----:B------:R-:W-:Y:S01]  /*1800*/  IADD3.X R25, PT, PT, R21, UR20, RZ, P0, !PT ;  /* 0x0000001415197c10 */ /* 0x000fe200087fe4ff */
[----:B------:R-:W-:-:S02]  /*1810*/  IMAD.WIDE.U32 R18, R28, R22, R18 ;  /* 0x000000161c127225 */ /* 0x000fc400078e0012 */
[----:B------:R0:W4:Y:S04]  /*1820*/  LDL.64 R28, [R6+0x28] ;  /* 0x00002800061c7983 */ /* 0x0001280000100a00 */
[----:B------:R-:W5:Y:S01]  /*1830*/  LDG.E R25, desc[UR10][R24.64] ;  /* 0x0000000a18197981 */ /* 0x000f62000c1e1900 */
[----:B------:R-:W-:Y:S01]  /*1840*/  IMAD.IADD R19, R19, 0x1, R23 ;  /* 0x0000000113137824 */ /* 0x000fe200078e0217 */
[----:B------:R-:W-:-:S04]  /*1850*/  UIADD3 UR7, UP1, UPT, UR7, -0x8, URZ ;  /* 0xfffffff807077890 */ /* 0x000fc8000ff3e0ff */
[----:B------:R-:W-:Y:S02]  /*1860*/  UIADD3.X UR8, UPT, UPT, UR8, -0x1, URZ, UP1, !UPT ;  /* 0xffffffff08087890 */ /* 0x000fe40008ffe4ff */
[----:B------:R-:W-:-:S04]  /*1870*/  UISETP.NE.U32.AND UP1, UPT, UR7, URZ, UPT ;  /* 0x000000ff0700728c */ /* 0x000fc8000bf25070 */
[----:B------:R-:W-:Y:S01]  /*1880*/  UISETP.NE.AND.EX UP1, UPT, UR8, URZ, UPT, UP1 ;  /* 0x000000ff0800728c */ /* 0x000fe2000bf25310 */
[----:B0-----:R-:W-:Y:S01]  /*1890*/  VIADD R6, R6, 0x40 ;  /* 0x0000004006067836 */ /* 0x001fe20000000000 */
[----:B---3--:R-:W-:Y:S01]  /*18a0*/  SHF.R.S32.HI R23, RZ, 0x1f, R7 ;  /* 0x0000001fff177819 */ /* 0x008fe20000011407 */
[-C--:B--2---:R-:W-:Y:S02]  /*18b0*/  IMAD R22, R27, R7.reuse, RZ ;  /* 0x000000071b167224 */ /* 0x084fe400078e02ff */
[----:B------:R-:W-:-:S04]  /*18c0*/  IMAD.WIDE.U32 R18, R26, R7, R18 ;  /* 0x000000071a127225 */ /* 0x000fc800078e0012 */
[----:B------:R-:W-:Y:S01]  /*18d0*/  IMAD R23, R26, R23, R22 ;  /* 0x000000171a177224 */ /* 0x000fe200078e0216 */
[----:B-----5:R-:W-:Y:S01]  /*18e0*/  SHF.R.S32.HI R7, RZ, 0x1f, R25 ;  /* 0x0000001fff077819 */ /* 0x020fe20000011419 */
[----:B----4-:R-:W-:-:S03]  /*18f0*/  IMAD R20, R29, R25, RZ ;  /* 0x000000191d147224 */ /* 0x010fc600078e02ff */
        /* <DEDUP_REMOVED lines=8> */
.L_x_3565:
        /* <DEDUP_REMOVED lines=17> */
[----:B-1----:R-:W-:-:S04]  /*1a90*/  LEA R24, P0, R6, UR18, 0x2 ;  /* 0x0000001206187c11 */ /* 0x002fc8000f8010ff */
[----:B------:R-:W-:Y:S01]  /*1aa0*/  LEA.HI.X R25, R6, UR19, R7, 0x2, P0 ;  /* 0x0000001306197c11 */ /* 0x000fe200080f1407 */
[----:B------:R-:W-:Y:S01]  /*1ab0*/  UIMAD.WIDE.U32 UR18, UR16, 0x4, URZ ;  /* 0x00000004101278a5 */ /* 0x000fe2000f8e00ff */
[----:B------:R-:W3:Y:S04]  /*1ac0*/  LDL.64 R6, [UR9+0x20] ;  /* 0x00002009ff067983 */ /* 0x000ee80008100a00 */
[----:B------:R0:W4:Y:S01]  /*1ad0*/  LDG.E R29, desc[UR10][R24.64] ;  /* 0x0000000a181d7981 */ /* 0x000122000c1e1900 */
[----:B------:R-:W-:Y:S01]  /*1ae0*/  USHF.L.U32 UR7, UR17, 0x2, URZ ;  /* 0x0000000211077899 */ /* 0x000fe200080006ff */
[----:B------:R-:W-:-:S03]  /*1af0*/  IADD3 R22, P0, PT, R24, UR18, RZ ;  /* 0x0000001218167c10 */ /* 0x000fc6000ff1e0ff */
[----:B------:R-:W-:-:S06]  /*1b00*/  UIADD3 UR7, UPT, UPT, UR19, UR7, URZ ;  /* 0x0000000713077290 */ /* 0x000fcc000fffe0ff */
[----:B------:R-:W-:Y:S02]  /*1b10*/  IADD3.X R23, PT, PT, R25, UR7, RZ, P0, !PT ;  /* 0x0000000719177c10 */ /* 0x000fe400087fe4ff */
[----:B------:R-:W-:-:S03]  /*1b20*/  IADD3 R18, P0, PT, R22, UR18, RZ ;  /* 0x0000001216127c10 */ /* 0x000fc6000ff1e0ff */
[----:B------:R1:W5:Y:S01]  /*1b30*/  LDG.E R27, desc[UR10][R22.64] ;  /* 0x0000000a161b7981 */ /* 0x000362000c1e1900 */
[----:B------:R-:W-:Y:S02]  /*1b40*/  IADD3.X R19, PT, PT, R23, UR7, RZ, P0, !PT ;  /* 0x0000000717137c10 */ /* 0x000fe400087fe4ff */
[----:B0-----:R-:W-:-:S03]  /*1b50*/  IADD3 R24, P0, PT, R18, UR18, RZ ;  /* 0x0000001212187c10 */ /* 0x001fc6000ff1e0ff */
[----:B------:R5:W3:Y:S01]  /*1b60*/  LDG.E R18, desc[UR10][R18.64] ;  /* 0x0000000a12127981 */ /* 0x000ae2000c1e1900 */
[----:B------:R-:W-:-:S06]  /*1b70*/  IADD3.X R25, PT, PT, R19, UR7, RZ, P0, !PT ;  /* 0x0000000713197c10 */ /* 0x000fcc00087fe4ff */
[----:B------:R-:W3:Y:S01]  /*1b80*/  LDG.E R25, desc[UR10][R24.64] ;  /* 0x0000000a18197981 */ /* 0x000ee2000c1e1900 */
[----:B----4-:R-:W-:Y:S01]  /*1b90*/  SHF.R.S32.HI R26, RZ, 0x1f, R29 ;  /* 0x0000001fff1a7819 */ /* 0x010fe2000001141d */
[----:B--2---:R-:W-:-:S04]  /*1ba0*/  IMAD.WIDE.U32 R20, R12, R29, R20 ;  /* 0x0000001d0c147225 */ /* 0x004fc800078e0014 */
[----:B------:R-:W-:Y:S02]  /*1bb0*/  IMAD R13, R13, R29, RZ ;  /* 0x0000001d0d0d7224 */ /* 0x000fe400078e02ff */
[----:B------:R-:W2:Y:S02]  /*1bc0*/  LDL.64 R28, [UR9+0x28] ;  /* 0x00002809ff1c7983 */ /* 0x000ea40008100a00 */
[----:B-1----:R-:W-:Y:S02]  /*1bd0*/  IMAD R23, R12, R26, R13 ;  /* 0x0000001a0c177224 */ /* 0x002fe400078e020d */
[----:B------:R-:W4:Y:S02]  /*1be0*/  LDL.64 R12, [UR9+0x30] ;  /* 0x00003009ff0c7983 */ /* 0x000f240008100a00 */
[----:B------:R-:W-:Y:S01]  /*1bf0*/  IMAD.IADD R21, R21, 0x1, R23 ;  /* 0x0000000115157824 */ /* 0x000fe200078e0217 */
[----:B-----5:R-:W-:Y:S01]  /*1c00*/  SHF.R.S32.HI R19, RZ, 0x1f, R27 ;  /* 0x0000001fff137819 */ /* 0x020fe2000001141b */
[----:B---3--:R-:W-:-:S04]  /*1c10*/  IMAD R7, R7, R27, RZ ;  /* 0x0000001b07077224 */ /* 0x008fc800078e02ff */
[C---:B------:R-:W-:Y:S02]  /*1c20*/  IMAD R19, R6.reuse, R19, R7 ;  /* 0x0000001306137224 */ /* 0x040fe400078e0207 */
[----:B------:R-:W-:-:S05]  /*1c30*/  IMAD.WIDE.U32 R6, R6, R27, R20 ;  /* 0x0000001b06067225 */ /* 0x000fca00078e0014 */
[----:B------:R-:W-:Y:S02]  /*1c40*/  IADD3 R7, PT, PT, R7, R19, RZ ;  /* 0x0000001307077210 */ /* 0x000fe40007ffe0ff */
[----:B------:R-:W-:Y:S01]  /*1c50*/  SHF.R.S32.HI R19, RZ, 0x1f, R18 ;  /* 0x0000001fff137819 */ /* 0x000fe20000011412 */
[----:B------:R-:W-:-:S04]  /*1c60*/  UIADD3 UR4, UP0, UPT, UR4, 0x4, URZ ;  /* 0x0000000404047890 */ /* 0x000fc8000ff1e0ff */
[----:B------:R-:W-:Y:S01]  /*1c70*/  UIADD3.X UR5, UPT, UPT, URZ, UR5, URZ, UP0, !UPT ;  /* 0x00000005ff057290 */ /* 0x000fe200087fe4ff */
[-C--:B--2---:R-:W-:Y:S02]  /*1c80*/  IMAD R20, R29, R18.reuse, RZ ;  /* 0x000000121d147224 */ /* 0x084fe400078e02ff */
[----:B------:R-:W-:-:S04]  /*1c90*/  IMAD.WIDE.U32 R6, R28, R18, R6 ;  /* 0x000000121c067225 */ /* 0x000fc800078e0006 */
[----:B------:R-:W-:Y:S01]  /*1ca0*/  IMAD R21, R28, R19, R20 ;  /* 0x000000131c157224 */ /* 0x000fe200078e0214 */
[----:B------:R-:W-:Y:S01]  /*1cb0*/  SHF.R.S32.HI R19, RZ, 0x1f, R25 ;  /* 0x0000001fff137819 */ /* 0x000fe20000011419 */
[----:B----4-:R-:W-:Y:S02]  /*1cc0*/  IMAD R13, R13, R25, RZ ;  /* 0x000000190d0d7224 */ /* 0x010fe400078e02ff */
[----:B------:R-:W-:Y:S02]  /*1cd0*/  IMAD.IADD R7, R7, 0x1, R21 ;  /* 0x0000000107077824 */ /* 0x000fe400078e0215 */
[C---:B------:R-:W-:Y:S02]  /*1ce0*/  IMAD R13, R12.reuse, R19, R13 ;  /* 0x000000130c0d7224 */ /* 0x040fe400078e020d */
[----:B------:R-:W-:-:S05]  /*1cf0*/  IMAD.WIDE.U32 R20, R12, R25, R6 ;  /* 0x000000190c147225 */ /* 0x000fca00078e0006 */
[----:B------:R-:W-:-:S07]  /*1d00*/  IADD3 R21, PT, PT, R21, R13, RZ ;  /* 0x0000000d15157210 */ /* 0x000fce0007ffe0ff */
.L_x_3567:
        /* <DEDUP_REMOVED lines=10> */
[----:B------:R-:W-:Y:S01]  /*1db0*/  IMAD.U32 R13, RZ, RZ, UR4 ;  /* 0x00000004ff0d7e24 */ /* 0x000fe2000f8e00ff */
[----:B0-----:R-:W-:Y:S01]  /*1dc0*/  UIMAD UR7, UR5, UR16, URZ ;  /* 0x00000010050772a4 */ /* 0x001fe2000f8e02ff */
[----:B------:R-:W-:Y:S02]  /*1dd0*/  IMAD.MOV.U32 R7, RZ, RZ, R17 ;  /* 0x000000ffff077224 */ /* 0x000fe400078e0011 */
[----:B------:R-:W-:Y:S01]  /*1de0*/  IMAD.U32 R23, RZ, RZ, UR16 ;  /* 0x00000010ff177e24 */ /* 0x000fe2000f8e00ff */
[----:B------:R-:W-:Y:S01]  /*1df0*/  UIMAD UR7, UR4, UR17, UR7 ;  /* 0x00000011040772a4 */ /* 0x000fe2000f8e0207 */
[----:B------:R-:W-:Y:S01]  /*1e00*/  IMAD.WIDE.U32 R6, R13, UR16, R6 ;  /* 0x000000100d067c25 */ /* 0x000fe2000f8e0006 */
[----:B------:R-:W-:-:S03]  /*1e10*/  MOV R13, UR16 ;  /* 0x00000010000d7c02 */ /* 0x000fc60008000f00 */
[----:B------:R-:W-:Y:S01]  /*1e20*/  IMAD.U32 R12, RZ, RZ, UR17 ;  /* 0x00000011ff0c7e24 */ /* 0x000fe2000f8e00ff */
[----:B------:R-:W-:Y:S01]  /*1e30*/  IADD3 R7, PT, PT, R7, UR7, RZ ;  /* 0x0000000707077c10 */ /* 0x000fe2000fffe0ff */
[----:B------:R-:W-:Y:S01]  /*1e40*/  ULEA UR7, UR4, UR14, 0x3 ;  /* 0x0000000e04077291 */ /* 0x000fe2000f8e18ff */
[----:B-1----:R-:W-:-:S04]  /*1e50*/  LEA R18, P0, R6, UR8, 0x2 ;  /* 0x0000000806127c11 */ /* 0x002fc8000f8010ff */
[----:B------:R-:W-:Y:S02]  /*1e60*/  LEA.HI.X R19, R6, UR9, R7, 0x2, P0 ;  /* 0x0000000906137c11 */ /* 0x000fe400080f1407 */
[----:B------:R-:W-:Y:S02]  /*1e70*/  LEA R22, P0, R23, R18, 0x2 ;  /* 0x0000001217167211 */ /* 0x000fe400078010ff */
[----:B------:R-:W2:Y:S04]  /*1e80*/  LDL.64 R6, [UR7+0x18] ;  /* 0x00001807ff067983 */ /* 0x000ea80008100a00 */
[----:B------:R-:W3:Y:S01]  /*1e90*/  LDG.E R25, desc[UR10][R18.64] ;  /* 0x0000000a12197981 */ /* 0x000ee2000c1e1900 */
[----:B------:R-:W-:-:S03]  /*1ea0*/  LEA.HI.X R23, R13, R19, R12, 0x2, P0 ;  /* 0x000000130d177211 */ /* 0x000fc600000f140c */
[----:B------:R-:W4:Y:S04]  /*1eb0*/  LDL.64 R12, [UR7+0x20] ;  /* 0x00002007ff0c7983 */ /* 0x000f280008100a00 */
[----:B------:R-:W5:Y:S01]  /*1ec0*/  LDG.E R23, desc[UR10][R22.64] ;  /* 0x0000000a16177981 */ /* 0x000f62000c1e1900 */
        /* <DEDUP_REMOVED lines=12> */
.L_x_3568:
[----:B------:R-:W-:Y:S05]  /*1f90*/  BRA.U UP0, `(.L_x_3564) ;  /* 0x00000001004c7547 */ /* 0x000fea000b800000 */
[----:B------:R-:W1:Y:S01]  /*1fa0*/  LDCU.64 UR8, c[0x0][0x388] ;  /* 0x00007100ff0877ac */ /* 0x000e620008000a00 */
[----:B------:R-:W-:Y:S01]  /*1fb0*/  MOV R7, UR4 ;  /* 0x0000000400077c02 */ /* 0x000fe20008000f00 */
[----:B------:R-:W-:Y:S01]  /*1fc0*/  IMAD.MOV.U32 R12, RZ, RZ, R14 ;  /* 0x000000ffff0c7224 */ /* 0x000fe200078e000e */
[----:B------:R-:W-:Y:S01]  /*1fd0*/  MOV R13, R17 ;  /* 0x00000011000d7202 */ /* 0x000fe20000000f00 */
[----:B0-----:R-:W-:Y:S01]  /*1fe0*/  UIMAD UR5, UR5, UR16, URZ ;  /* 0x00000010050572a4 */ /* 0x001fe2000f8e02ff */
[----:B------:R-:W-:-:S03]  /*1ff0*/  MOV R6, UR4 ;  /* 0x0000000400067c02 */ /* 0x000fc60008000f00 */
[----:B------:R-:W-:Y:S01]  /*2000*/  UIMAD UR5, UR4, UR17, UR5 ;  /* 0x00000011040572a4 */ /* 0x000fe2000f8e0205 */
[----:B------:R-:W-:-:S04]  /*2010*/  IMAD.WIDE.U32 R12, R7, UR16, R12 ;  /* 0x00000010070c7c25 */ /* 0x000fc8000f8e000c */
[----:B------:R-:W-:Y:S02]  /*2020*/  IMAD.U32 R6, R6, 0x8, R1 ;  /* 0x0000000806067824 */ /* 0x000fe400078e0001 */
[----:B------:R-:W-:Y:S01]  /*2030*/  VIADD R7, R13, UR5 ;  /* 0x000000050d077c36 */ /* 0x000fe20008000000 */
[----:B-1----:R-:W-:-:S04]  /*2040*/  LEA R14, P0, R12, UR8, 0x2 ;  /* 0x000000080c0e7c11 */ /* 0x002fc8000f8010ff */
[----:B------:R-:W-:Y:S02]  /*2050*/  LEA.HI.X R15, R12, UR9, R7, 0x2, P0 ;  /* 0x000000090c0f7c11 */ /* 0x000fe400080f1407 */
[----:B------:R-:W2:Y:S04]  /*2060*/  LDL.64 R6, [R6+0x18] ;  /* 0x0000180006067983 */ /* 0x000ea80000100a00 */
[----:B------:R-:W3:Y:S02]  /*2070*/  LDG.E R15, desc[UR10][R14.64] ;  /* 0x0000000a0e0f7981 */ /* 0x000ee4000c1e1900 */
[----:B---3--:R-:W-:Y:S01]  /*2080*/  SHF.R.S32.HI R13, RZ, 0x1f, R15 ;  /* 0x0000001fff0d7819 */ /* 0x008fe2000001140f */
[-C--:B--2---:R-:W-:Y:S02]  /*2090*/  IMAD R7, R7, R15.reuse, RZ ;  /* 0x0000000f07077224 */ /* 0x084fe400078e02ff */
[----:B------:R-:W-:-:S04]  /*20a0*/  IMAD.WIDE.U32 R20, R6, R15, R20 ;  /* 0x0000000f06147225 */ /* 0x000fc800078e0014 */
[----:B------:R-:W-:-:S05]  /*20b0*/  IMAD R7, R6, R13, R7 ;  /* 0x0000000d06077224 */ /* 0x000fca00078e0207 */
[----:B------:R-:W-:-:S07]  /*20c0*/  IADD3 R21, PT, PT, R21, R7, RZ ;  /* 0x0000000715157210 */ /* 0x000fce0007ffe0ff */
.L_x_3564:
[----:B0-----:R-:W-:Y:S05]  /*20d0*/  BSYNC.RECONVERGENT B0 ;  /* 0x0000000000007941 */ /* 0x001fea0003800200 */
.L_x_3563:
[----:B-----5:R-:W-:Y:S01]  /*20e0*/  VIADD R6, R2, 0x100 ;  /* 0x0000010002067836 */ /* 0x020fe20000000000 */
[----:B------:R-:W-:Y:S01]  /*20f0*/  BSSY.RECONVERGENT B0, `(.L_x_3569) ;  /* 0x00000e9000007945 */ /* 0x000fe20003800200 */
[----:B------:R-:W-:-:S03]  /*2100*/  IMAD.MOV.U32 R7, RZ, RZ, R21 ;  /* 0x000000ffff077224 */ /* 0x000fc600078e0015 */
        /* <DEDUP_REMOVED lines=35> */
.L_x_3572:
        /* <DEDUP_REMOVED lines=79> */
.L_x_3571:
        /* <DEDUP_REMOVED lines=57> */
.L_x_3573:
        /* <DEDUP_REMOVED lines=40> */
.L_x_3574:
        /* <DEDUP_REMOVED lines=20> */
.L_x_3570:
[----:B0-----:R-:W-:Y:S05]  /*2f80*/  BSYNC.RECONVERGENT B0 ;  /* 0x0000000000007941 */ /* 0x001fea0003800200 */
.L_x_3569:
[----:B------:R-:W-:Y:S01]  /*2f90*/  VIADD R8, R2, 0x180 ;  /* 0x0000018002087836 */ /* 0x000fe20000000000 */
[----:B------:R-:W-:Y:S01]  /*2fa0*/  BSSY.RECONVERGENT B0, `(.L_x_3575) ;  /* 0x00000e8000007945 */ /* 0x000fe20003800200 */
[----:B------:R-:W-:Y:S01]  /*2fb0*/  MOV R12, R20 ;  /* 0x00000014000c7202 */ /* 0x000fe20000000f00 */
[----:B------:R-:W-:Y:S02]  /*2fc0*/  IMAD.MOV.U32 R13, RZ, RZ, R21 ;  /* 0x000000ffff0d7224 */ /* 0x000fe400078e0015 */
        /* <DEDUP_REMOVED lines=33> */
.L_x_3578:
[----:B------:R-:W2:Y:S04]  /*31e0*/  LDG.E R29, desc[UR10][R8.64] ;  /* 0x0000000a081d7981 */ /* 0x000ea8000c1e1900 */
[----:B------:R-:W3:Y:S01]  /*31f0*/  LDL.64 R16, [R0+-0x10] ;  /* 0xfffff00000107983 */ /* 0x000ee20000100a00 */
[----:B------:R-:W-:-:S03]  /*3200*/  IADD3 R24, P0, PT, R8, UR21, RZ ;  /* 0x0000001508187c10 */ /* 0x000fc6000ff1e0ff */
[----:B------:R-:W4:Y:S01]  /*3210*/  LDL.64 R18, [R0+-0x8] ;  /* 0xfffff80000127983 */ /* 0x000f220000100a00 */
[----:B------:R-:W-:-:S05]  /*3220*/  IADD3.X R25, PT, PT, R9, UR20, RZ, P0, !PT ;  /* 0x0000001409197c10 */ /* 0x000fca00087fe4ff */
[----:B------:R0:W5:Y:S01]  /*3230*/  LDG.E R27, desc[UR10][R24.64] ;  /* 0x0000000a181b7981 */ /* 0x000162000c1e1900 */
[----:B------:R-:W-:-:S04]  /*3240*/  IADD3 R20, P0, PT, R24, UR21, RZ ;  /* 0x0000001518147c10 */ /* 0x000fc8000ff1e0ff */
[----:B------:R-:W-:Y:S02]  /*3250*/  IADD3.X R21, PT, PT, R25, UR20, RZ, P0, !PT ;  /* 0x0000001419157c10 */ /* 0x000fe400087fe4ff */
[----:B0-----:R-:W-:-:S04]  /*3260*/  IADD3 R24, P0, PT, R20, UR21, RZ ;  /* 0x0000001514187c10 */ /* 0x001fc8000ff1e0ff */
[----:B------:R-:W-:Y:S02]  /*3270*/  IADD3.X R25, PT, PT, R21, UR20, RZ, P0, !PT ;  /* 0x0000001415197c10 */ /* 0x000fe400087fe4ff */
[----:B--2---:R-:W-:Y:S01]  /*3280*/  SHF.R.S32.HI R26, RZ, 0x1f, R29 ;  /* 0x0000001fff1a7819 */ /* 0x004fe2000001141d */
[-C--:B---3--:R-:W-:Y:S02]  /*3290*/  IMAD R17, R17, R29.reuse, RZ ;  /* 0x0000001d11117224 */ /* 0x088fe400078e02ff */
[C---:B------:R-:W-:Y:S02]  /*32a0*/  IMAD.WIDE.U32 R22, R16.reuse, R29, R22 ;  /* 0x0000001d10167225 */ /* 0x040fe400078e0016 */
[----:B------:R0:W2:Y:S02]  /*32b0*/  LDG.E R29, desc[UR10][R20.64] ;  /* 0x0000000a141d7981 */ /* 0x0000a4000c1e1900 */
[----:B------:R-:W-:Y:S02]  /*32c0*/  IMAD R26, R16, R26, R17 ;  /* 0x0000001a101a7224 */ /* 0x000fe400078e0211 */
[----:B------:R-:W3:Y:S02]  /*32d0*/  LDL.64 R16, [R0] ;  /* 0x0000000000107983 */ /* 0x000ee40000100a00 */
[----:B------:R-:W-:Y:S01]  /*32e0*/  IMAD.IADD R23, R23, 0x1, R26 ;  /* 0x0000000117177824 */ /* 0x000fe200078e021a */
[----:B-----5:R-:W-:Y:S01]  /*32f0*/  SHF.R.S32.HI R26, RZ, 0x1f, R27 ;  /* 0x0000001fff1a7819 */ /* 0x020fe2000001141b */
[----:B----4-:R-:W-:-:S02]  /*3300*/  IMAD R19, R19, R27, RZ ;  /* 0x0000001b13137224 */ /* 0x010fc400078e02ff */
[C---:B------:R-:W-:Y:S02]  /*3310*/  IMAD.WIDE.U32 R22, R18.reuse, R27, R22 ;  /* 0x0000001b12167225 */ /* 0x040fe400078e0016 */
[----:B------:R1:W4:Y:S02]  /*3320*/  LDG.E R27, desc[UR10][R24.64] ;  /* 0x0000000a181b7981 */ /* 0x000324000c1e1900 */
[----:B0-----:R-:W-:Y:S02]  /*3330*/  IMAD R21, R18, R26, R19 ;  /* 0x0000001a12157224 */ /* 0x001fe400078e0213 */
[----:B------:R-:W5:Y:S01]  /*3340*/  LDL.64 R18, [R0+0x8] ;  /* 0x0000080000127983 */ /* 0x000f620000100a00 */
[----:B------:R-:W-:Y:S02]  /*3350*/  IADD3 R20, P0, PT, R24, UR21, RZ ;  /* 0x0000001518147c10 */ /* 0x000fe4000ff1e0ff */
[----:B------:R-:W-:Y:S02]  /*3360*/  IADD3 R23, PT, PT, R23, R21, RZ ;  /* 0x0000001517177210 */ /* 0x000fe40007ffe0ff */
[----:B------:R-:W-:-:S02]  /*3370*/  IADD3.X R21, PT, PT, R25, UR20, RZ, P0, !PT ;  /* 0x0000001419157c10 */ /* 0x000fc400087fe4ff */
[----:B-1----:R-:W-:Y:S02]  /*3380*/  IADD3 R24, P0, PT, R20, UR21, RZ ;  /* 0x0000001514187c10 */ /* 0x002fe4000ff1e0ff */
[----:B--2---:R-:W-:Y:S01]  /*3390*/  SHF.R.S32.HI R26, RZ, 0x1f, R29 ;  /* 0x0000001fff1a7819 */ /* 0x004fe2000001141d */
[-C--:B---3--:R-:W-:Y:S02]  /*33a0*/  IMAD R17, R17, R29.reuse, RZ ;  /* 0x0000001d11117224 */ /* 0x088fe400078e02ff */
[C---:B------:R-:W-:Y:S02]  /*33b0*/  IMAD.WIDE.U32 R22, R16.reuse, R29, R22 ;  /* 0x0000001d10167225 */ /* 0x040fe400078e0016 */
[----:B------:R-:W2:Y:S02]  /*33c0*/  LDG.E R29, desc[UR10][R20.64] ;  /* 0x0000000a141d7981 */ /* 0x000ea4000c1e1900 */
[----:B------:R-:W-:Y:S02]  /*33d0*/  IMAD R25, R16, R26, R17 ;  /* 0x0000001a10197224 */ /* 0x000fe400078e0211 */
[----:B------:R-:W3:Y:S01]  /*33e0*/  LDL.64 R16, [R0+0x10] ;  /* 0x0000100000107983 */ /* 0x000ee20000100a00 */
[----:B----4-:R-:W-:Y:S01]  /*33f0*/  SHF.R.S32.HI R26, RZ, 0x1f, R27 ;  /* 0x0000001fff1a7819 */ /* 0x010fe2000001141b */
[----:B------:R-:W-:Y:S01]  /*3400*/  IMAD.IADD R23, R23, 0x1, R25 ;  /* 0x0000000117177824 */ /* 0x000fe200078e0219 */
[----:B------:R-:W-:Y:S01]  /*3410*/  IADD3.X R25, PT, PT, R21, UR20, RZ, P0, !PT ;  /* 0x0000001415197c10 */ /* 0x000fe200087fe4ff */
[----:B-----5:R-:W-:Y:S01]  /*3420*/  IMAD R19, R19, R27, RZ ;  /* 0x0000001b13137224 */ /* 0x020fe200078e02ff */
[----:B------:R-:W4:Y:S03]  /*3430*/  LDL.64 R20, [R0+0x18] ;  /* 0x0000180000147983 */ /* 0x000f260000100a00 */
[----:B------:R-:W-:-:S02]  /*3440*/  IMAD R26, R18, R26, R19 ;  /* 0x0000001a121a7224 */ /* 0x000fc400078e0213 */
[----:B------:R-:W-:Y:S02]  /*3450*/  IMAD.WIDE.U32 R18, R18, R27, R22 ;  /* 0x0000001b12127225 */ /* 0x000fe400078e0016 */
[----:B------:R-:W5:Y:S03]  /*3460*/  LDG.E R23, desc[UR10][R24.64] ;  /* 0x0000000a18177981 */ /* 0x000f66000c1e1900 */
[----:B------:R-:W-:Y:S02]  /*3470*/  IADD3 R19, PT, PT, R19, R26, RZ ;  /* 0x0000001a13137210 */ /* 0x000fe40007ffe0ff */
[----:B------:R-:W-:Y:S02]  /*3480*/  IADD3 R26, P0, PT, R24, UR21, RZ ;  /* 0x00000015181a7c10 */ /* 0x000fe4000ff1e0ff */
[----:B--2---:R-:W-:Y:S01]  /*3490*/  SHF.R.S32.HI R27, RZ, 0x1f, R29 ;  /* 0x0000001fff1b7819 */ /* 0x004fe2000001141d */
[----:B---3--:R-:W-:-:S04]  /*34a0*/  IMAD R17, R17, R29, RZ ;  /* 0x0000001d11117224 */ /* 0x008fc800078e02ff */
[C---:B------:R-:W-:Y:S01]  /*34b0*/  IMAD R17, R16.reuse, R27, R17 ;  /* 0x0000001b10117224 */ /* 0x040fe200078e0211 */
[----:B------:R-:W-:Y:S01]  /*34c0*/  IADD3.X R27, PT, PT, R25, UR20, RZ, P0, !PT ;  /* 0x00000014191b7c10 */ /* 0x000fe200087fe4ff */
[----:B------:R-:W-:Y:S01]  /*34d0*/  IMAD.WIDE.U32 R18, R16, R29, R18 ;  /* 0x0000001d10127225 */ /* 0x000fe200078e0012 */
[----:B------:R-:W-:-:S03]  /*34e0*/  IADD3 R28, P0, PT, R26, UR21, RZ ;  /* 0x000000151a1c7c10 */ /* 0x000fc6000ff1e0ff */
[----:B------:R-:W-:Y:S01]  /*34f0*/  IMAD.IADD R19, R19, 0x1, R17 ;  /* 0x0000000113137824 */ /* 0x000fe200078e0211 */
[----:B------:R-:W-:Y:S01]  /*3500*/  IADD3.X R29, PT, PT, R27, UR20, RZ, P0, !PT ;  /* 0x000000141b1d7c10 */ /* 0x000fe200087fe4ff */
[----:B------:R-:W2:Y:S04]  /*3510*/  LDL.64 R16, [R0+0x20] ;  /* 0x0000200000107983 */ /* 0x000ea80000100a00 */
[----:B------:R-:W3:Y:S01]  /*3520*/  LDG.E R27, desc[UR10][R26.64] ;  /* 0x0000000a1a1b7981 */ /* 0x000ee2000c1e1900 */
[----:B-----5:R-:W-:Y:S01]  /*3530*/  SHF.R.S32.HI R25, RZ, 0x1f, R23 ;  /* 0x0000001fff197819 */ /* 0x020fe20000011417 */
[----:B----4-:R-:W-:Y:S02]  /*3540*/  IMAD R21, R21, R23, RZ ;  /* 0x0000001715157224 */ /* 0x010fe400078e02ff */
[----:B------:R-:W4:Y:S02]  /*3550*/  LDG.E R29, desc[UR10][R28.64] ;  /* 0x0000000a1c1d7981 */ /* 0x000f24000c1e1900 */
[----:B------:R-:W-:-:S02]  /*3560*/  IMAD R21, R20, R25, R21 ;  /* 0x0000001914157224 */ /* 0x000fc400078e0215 */
[----:B------:R0:W5:Y:S01]  /*3570*/  LDL.64 R24, [R0+0x28] ;  /* 0x0000280000187983 */ /* 0x0001620000100a00 */
[----:B------:R-:W-:Y:S01]  /*3580*/  IMAD.WIDE.U32 R18, R20, R23, R18 ;  /* 0x0000001714127225 */ /* 0x000fe200078e0012 */
[----:B------:R-:W-:-:S04]  /*3590*/  UIADD3 UR7, UP1, UPT, UR7, -0x8, URZ ;  /* 0xfffffff807077890 */ /* 0x000fc8000ff3e0ff */
[----:B------:R-:W-:Y:S01]  /*35a0*/  IADD3 R19, PT, PT, R19, R21, RZ ;  /* 0x0000001513137210 */ /* 0x000fe20007ffe0ff */
[----:B------:R-:W-:Y:S02]  /*35b0*/  UIADD3.X UR8, UPT, UPT, UR8, -0x1, URZ, UP1, !UPT ;  /* 0xffffffff08087890 */ /* 0x000fe40008ffe4ff */
[----:B------:R-:W-:-:S04]  /*35c0*/  UISETP.NE.U32.AND UP1, UPT, UR7, URZ, UPT ;  /* 0x000000ff0700728c */ /* 0x000fc8000bf25070 */
[----:B------:R-:W-:Y:S01]  /*35d0*/  UISETP.NE.AND.EX UP1, UPT, UR8, URZ, UPT, UP1 ;  /* 0x000000ff0800728c */ /* 0x000fe2000bf25310 */
[----:B0-----:R-:W-:Y:S02]  /*35e0*/  IADD3 R0, PT, PT, R0, 0x40, RZ ;  /* 0x0000004000007810 */ /* 0x001fe40007ffe0ff */
[----:B---3--:R-:W-:Y:S01]  /*35f0*/  SHF.R.S32.HI R21, RZ, 0x1f, R27 ;  /* 0x0000001fff157819 */ /* 0x008fe2000001141b */
[----:B--2---:R-:W-:-:S04]  /*3600*/  IMAD R17, R17, R27, RZ ;  /* 0x0000001b11117224 */ /* 0x004fc800078e02ff */
[C---:B------:R-:W-:Y:S02]  /*3610*/  IMAD R21, R16.reuse, R21, R17 ;  /* 0x0000001510157224 */ /* 0x040fe400078e0211 */
[----:B------:R-:W-:Y:S01]  /*3620*/  IMAD.WIDE.U32 R16, R16, R27, R18 ;  /* 0x0000001b10107225 */ /* 0x000fe200078e0012 */
[----:B----4-:R-:W-:-:S03]  /*3630*/  SHF.R.S32.HI R19, RZ, 0x1f, R29 ;  /* 0x0000001fff137819 */ /* 0x010fc6000001141d */
[----:B------:R-:W-:Y:S01]  /*3640*/  IMAD.IADD R17, R17, 0x1, R21 ;  /* 0x0000000111117824 */ /* 0x000fe200078e0215 */
[----:B------:R-:W-:Y:S01]  /*3650*/  MOV R21, UR18 ;  /* 0x0000001200157c02 */ /* 0x000fe20008000f00 */
[-C--:B-----5:R-:W-:Y:S02]  /*3660*/  IMAD R18, R25, R29.reuse, RZ ;  /* 0x0000001d19127224 */ /* 0x0a0fe400078e02ff */
[----:B------:R-:W-:Y:S01]  /*3670*/  IMAD.WIDE.U32 R22, R24, R29, R16 ;  /* 0x0000001d18167225 */ /* 0x000fe200078e0010 */
[----:B------:R-:W-:-:S03]  /*3680*/  LEA R8, P0, R21, R8, 0x5 ;  /* 0x0000000815087211 */ /* 0x000fc600078028ff */
[----:B------:R-:W-:Y:S01]  /*3690*/  IMAD R19, R24, R19, R18 ;  /* 0x0000001318137224 */ /* 0x000fe200078e0212 */
[----:B------:R-:W-:-:S03]  /*36a0*/  IADD3.X R9, PT, PT, R9, UR9, RZ, P0, !PT ;  /* 0x0000000909097c10 */ /* 0x000fc600087fe4ff */
[----:B------:R-:W-:Y:S01]  /*36b0*/  IMAD.IADD R23, R23, 0x1, R19 ;  /* 0x0000000117177824 */ /* 0x000fe200078e0213 */
[----:B------:R-:W-:Y:S06]  /*36c0*/  BRA.U UP1, `(.L_x_3578) ;  /* 0xfffffff901c47547 */ /* 0x000fec000b83ffff */
.L_x_3577:
        /* <DEDUP_REMOVED lines=14> */
[----:B------:R-:W-:Y:S02]  /*37b0*/  UIMAD UR7, UR4, UR17, UR7 ;  /* 0x00000011040772a4 */ /* 0x000fe4000f8e0207 */
[----:B------:R-:W-:-:S04]  /*37c0*/  UIMAD.WIDE.U32 UR18, UR16, 0x4, URZ ;  /* 0x00000004101278a5 */ /* 0x000fc8000f8e00ff */
[----:B------:R-:W-:Y:S01]  /*37d0*/  VIADD R9, R9, UR7 ;  /* 0x0000000709097c36 */ /* 0x000fe20008000000 */
[----:B------:R-:W-:Y:S01]  /*37e0*/  USHF.L.U32 UR7, UR17, 0x2, URZ ;  /* 0x0000000211077899 */ /* 0x000fe200080006ff */
[----:B------:R-:W2:Y:S01]  /*37f0*/  LDL.64 R16, [UR9+0x20] ;  /* 0x00002009ff107983 */ /* 0x000ea20008100a00 */
[C---:B-1----:R-:W-:Y:S02]  /*3800*/  LEA R28, P0, R8.reuse, UR20, 0x2 ;  /* 0x00000014081c7c11 */ /* 0x042fe4000f8010ff */
[----:B------:R-:W-:Y:S02]  /*3810*/  UIADD3 UR7, UPT, UPT, UR19, UR7, URZ ;  /* 0x0000000713077290 */ /* 0x000fe4000fffe0ff */
[----:B------:R-:W-:Y:S02]  /*3820*/  LEA.HI.X R29, R8, UR21, R9, 0x2, P0 ;  /* 0x00000015081d7c11 */ /* 0x000fe400080f1409 */
[----:B------:R-:W3:Y:S01]  /*3830*/  LDL.64 R8, [UR9+0x18] ;  /* 0x00001809ff087983 */ /* 0x000ee20008100a00 */
[----:B------:R-:W-:-:S03]  /*3840*/  IADD3 R24, P0, PT, R28, UR18, RZ ;  /* 0x000000121c187c10 */ /* 0x000fc6000ff1e0ff */
[----:B------:R-:W3:Y:S01]  /*3850*/  LDG.E R27, desc[UR10][R28.64] ;  /* 0x0000000a1c1b7981 */ /* 0x000ee2000c1e1900 */
[----:B------:R-:W-:Y:S02]  /*3860*/  IADD3.X R25, PT, PT, R29, UR7, RZ, P0, !PT ;  /* 0x000000071d197c10 */ /* 0x000fe400087fe4ff */
[----:B------:R-:W-:-:S03]  /*3870*/  IADD3 R18, P0, PT, R24, UR18, RZ ;  /* 0x0000001218127c10 */ /* 0x000fc6000ff1e0ff */
[----:B------:R-:W4:Y:S01]  /*3880*/  LDG.E R26, desc[UR10][R24.64] ;  /* 0x0000000a181a7981 */ /* 0x000f22000c1e1900 */
[----:B------:R-:W-:Y:S02]  /*3890*/  IADD3.X R19, PT, PT, R25, UR7, RZ, P0, !PT ;  /* 0x0000000719137c10 */ /* 0x000fe400087fe4ff */
[----:B------:R-:W-:Y:S01]  /*38a0*/  IADD3 R20, P0, PT, R18, UR18, RZ ;  /* 0x0000001212147c10 */ /* 0x000fe2000ff1e0ff */
[----:B------:R-:W5:Y:S04]  /*38b0*/  LDL.64 R28, [UR9+0x30] ;  /* 0x00003009ff1c7983 */ /* 0x000f680008100a00 */
[----:B------:R0:W5:Y:S01]  /*38c0*/  LDG.E R0, desc[UR10][R18.64] ;  /* 0x0000000a12007981 */ /* 0x000162000c1e1900 */
[----:B------:R-:W-:-:S03]  /*38d0*/  IADD3.X R21, PT, PT, R19, UR7, RZ, P0, !PT ;  /* 0x0000000713157c10 */ /* 0x000fc600087fe4ff */
[----:B------:R-:W5:Y:S04]  /*38e0*/  LDL.64 R24, [UR9+0x28] ;  /* 0x00002809ff187983 */ /* 0x000f680008100a00 */
[----:B------:R-:W5:Y:S01]  /*38f0*/  LDG.E R21, desc[UR10][R20.64] ;  /* 0x0000000a14157981 */ /* 0x000f62000c1e1900 */
[----:B------:R-:W-:-:S04]  /*3900*/  UIADD3 UR4, UP0, UPT, UR4, 0x4, URZ ;  /* 0x0000000404047890 */ /* 0x000fc8000ff1e0ff */
[----:B------:R-:W-:Y:S01]  /*3910*/  UIADD3.X UR5, UPT, UPT, URZ, UR5, URZ, UP0, !UPT ;  /* 0x00000005ff057290 */ /* 0x000fe200087fe4ff */
[----:B---3--:R-:W-:Y:S01]  /*3920*/  IMAD.WIDE.U32 R22, R8, R27, R22 ;  /* 0x0000001b08167225 */ /* 0x008fe200078e0016 */
[----:B0-----:R-:W-:-:S03]  /*3930*/  SHF.R.S32.HI R19, RZ, 0x1f, R27 ;  /* 0x0000001fff137819 */ /* 0x001fc6000001141b */
[----:B------:R-:W-:-:S04]  /*3940*/  IMAD R27, R9, R27, RZ ;  /* 0x0000001b091b7224 */ /* 0x000fc800078e02ff */
[----:B------:R-:W-:Y:S01]  /*3950*/  IMAD R27, R8, R19, R27 ;  /* 0x00000013081b7224 */ /* 0x000fe200078e021b */
[----:B----4-:R-:W-:Y:S01]  /*3960*/  SHF.R.S32.HI R9, RZ, 0x1f, R26 ;  /* 0x0000001fff097819 */ /* 0x010fe2000001141a */
[----:B--2---:R-:W-:-:S03]  /*3970*/  IMAD R8, R17, R26, RZ ;  /* 0x0000001a11087224 */ /* 0x004fc600078e02ff */
[----:B------:R-:W-:Y:S01]  /*3980*/  IADD3 R23, PT, PT, R23, R27, RZ ;  /* 0x0000001b17177210 */ /* 0x000fe20007ffe0ff */
[C---:B------:R-:W-:Y:S02]  /*3990*/  IMAD R9, R16.reuse, R9, R8 ;  /* 0x0000000910097224 */ /* 0x040fe400078e0208 */
[----:B------:R-:W-:-:S04]  /*39a0*/  IMAD.WIDE.U32 R16, R16, R26, R22 ;  /* 0x0000001a10107225 */ /* 0x000fc800078e0016 */
[----:B------:R-:W-:Y:S01]  /*39b0*/  IMAD.IADD R17, R17, 0x1, R9 ;  /* 0x0000000111117824 */ /* 0x000fe200078e0209 */
[----:B-----5:R-:W-:Y:S01]  /*39c0*/  SHF.R.S32.HI R9, RZ, 0x1f, R0 ;  /* 0x0000001fff097819 */ /* 0x020fe20000011400 */
[-C--:B------:R-:W-:Y:S02]  /*39d0*/  IMAD R8, R25, R0.reuse, RZ ;  /* 0x0000000019087224 */ /* 0x080fe400078e02ff */
        /* <DEDUP_REMOVED lines=8> */
.L_x_3579:
        /* <DEDUP_REMOVED lines=11> */
[----:B------:R-:W-:Y:S01]  /*3b10*/  MOV R9, R11 ;  /* 0x0000000b00097202 */ /* 0x000fe20000000f00 */
[----:B0-----:R-:W-:Y:S02]  /*3b20*/  UIMAD UR7, UR5, UR16, URZ ;  /* 0x00000010050772a4 */ /* 0x001fe4000f8e02ff */
[----:B------:R-:W-:Y:S01]  /*3b30*/  MOV R21, UR16 ;  /* 0x0000001000157c02 */ /* 0x000fe20008000f00 */
[----:B------:R-:W-:Y:S01]  /*3b40*/  IMAD.U32 R0, RZ, RZ, UR17 ;  /* 0x00000011ff007e24 */ /* 0x000fe2000f8e00ff */
[----:B------:R-:W-:Y:S01]  /*3b50*/  UIMAD UR7, UR4, UR17, UR7 ;  /* 0x00000011040772a4 */ /* 0x000fe2000f8e0207 */
[----:B------:R-:W-:Y:S01]  /*3b60*/  IMAD.WIDE.U32 R8, R17, UR16, R8 ;  /* 0x0000001011087c25 */ /* 0x000fe2000f8e0008 */
[----:B------:R-:W-:-:S04]  /*3b70*/  MOV R17, UR16 ;  /* 0x0000001000117c02 */ /* 0x000fc80008000f00 */
[----:B------:R-:W-:Y:S01]  /*3b80*/  VIADD R9, R9, UR7 ;  /* 0x0000000709097c36 */ /* 0x000fe20008000000 */
        /* <DEDUP_REMOVED lines=21> */
.L_x_3580:
[----:B------:R-:W-:Y:S05]  /*3ce0*/  BRA.U UP0, `(.L_x_3576) ;  /* 0x00000001004c7547 */ /* 0x000fea000b800000 */
[----:B------:R-:W1:Y:S01]  /*3cf0*/  LDCU.64 UR8, c[0x0][0x388] ;  /* 0x00007100ff0877ac */ /* 0x000e620008000a00 */
[----:B------:R-:W-:Y:S01]  /*3d00*/  MOV R8, R14 ;  /* 0x0000000e00087202 */ /* 0x000fe20000000f00 */
[----:B------:R-:W-:Y:S01]  /*3d10*/  IMAD.U32 R15, RZ, RZ, UR4 ;  /* 0x00000004ff0f7e24 */ /* 0x000fe2000f8e00ff */
[----:B------:R-:W-:Y:S01]  /*3d20*/  MOV R9, R11 ;  /* 0x0000000b00097202 */ /* 0x000fe20000000f00 */
[----:B0-----:R-:W-:Y:S01]  /*3d30*/  UIMAD UR5, UR5, UR16, URZ ;  /* 0x00000010050572a4 */ /* 0x001fe2000f8e02ff */
[----:B------:R-:W-:-:S03]  /*3d40*/  MOV R0, UR4 ;  /* 0x0000000400007c02 */ /* 0x000fc60008000f00 */
[----:B------:R-:W-:Y:S01]  /*3d50*/  UIMAD UR5, UR4, UR17, UR5 ;  /* 0x00000011040572a4 */ /* 0x000fe2000f8e0205 */
[----:B------:R-:W-:Y:S01]  /*3d60*/  IMAD.WIDE.U32 R8, R15, UR16, R8 ;  /* 0x000000100f087c25 */ /* 0x000fe2000f8e0008 */
[----:B------:R-:W-:-:S04]  /*3d70*/  LEA R0, R0, R1, 0x3 ;  /* 0x0000000100007211 */ /* 0x000fc800078e18ff */
        /* <DEDUP_REMOVED lines=10> */
.L_x_3576:
[----:B0-----:R-:W-:Y:S05]  /*3e20*/  BSYNC.RECONVERGENT B0 ;  /* 0x0000000000007941 */ /* 0x001fea0003800200 */
.L_x_3575:
[----:B------:R-:W-:Y:S01]  /*3e30*/  ISETP.GE.AND P0, PT, R2, UR6, PT ;  /* 0x0000000602007c0c */ /* 0x000fe2000bf06270 */
[----:B------:R-:W-:Y:S04]  /*3e40*/  BSSY.RECONVERGENT B0, `(.L_x_3581) ;  /* 0x000001a000007945 */ /* 0x000fe80003800200 */
[----:B------:R-:W-:Y:S08]  /*3e50*/  BSSY.RELIABLE B1, `(.L_x_3582) ;  /* 0x0000011000017945 */ /* 0x000ff00003800100 */
[----:B------:R-:W-:Y:S05]  /*3e60*/  @P0 BRA `(.L_x_3583) ;  /* 0x00000000003c0947 */ /* 0x000fea0003800000 */
[----:B------:R-:W0:Y:S01]  /*3e70*/  LDC.64 R8, c[0x0][0x3f0] ;  /* 0x0000fc00ff087b82 */ /* 0x000e220000000a00 */
[----:B------:R-:W-:-:S04]  /*3e80*/  MOV R11, UR12 ;  /* 0x0000000c000b7c02 */ /* 0x000fc80008000f00 */
[----:B------:R-:W-:Y:S01]  /*3e90*/  LEA R11, R11, R2, 0x9 ;  /* 0x000000020b0b7211 */ /* 0x000fe200078e48ff */
[----:B------:R-:W-:-:S05]  /*3ea0*/  IMAD.MOV.U32 R2, RZ, RZ, R3 ;  /* 0x000000ffff027224 */ /* 0x000fca00078e0003 */
        /* <DEDUP_REMOVED lines=11> */
.L_x_3583:
[----:B------:R-:W-:Y:S05]  /*3f60*/  BSYNC.RELIABLE B1 ;  /* 0x0000000000017941 */ /* 0x000fea0003800100 */
.L_x_3582:
[----:B------:R-:W-:Y:S02]  /*3f70*/  ISETP.GE.AND P0, PT, R2, UR6, PT ;  /* 0x0000000602007c0c */ /* 0x000fe4000bf06270 */
[----:B------:R-:W-:-:S11]  /*3f80*/  MOV R3, UR12 ;  /* 0x0000000c00037c02 */ /* 0x000fd60008000f00 */
[----:B0-----:R-:W0:Y:S01]  /*3f90*/  @!P0 LDC.64 R4, c[0x0][0x3f0] ;  /* 0x0000fc00ff048b82 */ /* 0x001e220000000a00 */
[----:B------:R-:W-:Y:S01]  /*3fa0*/  @!P0 LEA R3, R3, R2, 0x9 ;  /* 0x0000000203038211 */ /* 0x000fe200078e48ff */
[----:B------:R-:W-:-:S04]  /*3fb0*/  @!P0 VIADD R2, R2, 0x80 ;  /* 0x0000008002028836 */ /* 0x000fc80000000000 */
[----:B0-----:R-:W-:-:S05]  /*3fc0*/  @!P0 IMAD.WIDE.U32 R4, R3, 0x8, R4 ;  /* 0x0000000803048825 */ /* 0x001fca00078e0004 */
[----:B------:R1:W-:Y:S02]  /*3fd0*/  @!P0 STG.E.64 desc[UR10][R4.64], R12 ;  /* 0x0000000c04008986 */ /* 0x0003e4000c101b0a */
.L_x_3584:
[----:B------:R-:W-:Y:S05]  /*3fe0*/  BSYNC.RECONVERGENT B0 ;  /* 0x0000000000007941 */ /* 0x000fea0003800200 */
.L_x_3581:
        /* <DEDUP_REMOVED lines=9> */
.L_x_3585:
        /* <DEDUP_REMOVED lines=16> */
.L_x_3904:


//--------------------- .text._ZN2at6native29vectorized_elementwise_kernelILi2EZZNS0_61_GLOBAL__N__ae8afa13_23_FlattenIndicesKernel_cu_7dd49032_311621_flatten_indices_implINS2_18CUDAKernelLauncherEiLl8EEENS_6TensorERKS5_N3c108ArrayRefIlEEENKUlvE0_clEvEUllE_St5arrayIPcLm2EEEEviT0_T1_ --------------------------
	.section	.text._ZN2at6native29vectorized_elementwise_kernelILi2EZZNS0_61_GLOBAL__N__ae8afa13_23_FlattenIndicesKernel_cu_7dd49032_311621_flatten_indices_implINS2_18CUDAKernelLauncherEiLl8EEENS_6TensorERKS5_N3c108ArrayRefIlEEENKUlvE0_clEvEUllE_St5arrayIPcLm2EEEEviT0_T1_,"ax",@progbits
	.align	128
        .global         _ZN2at6native29vectorized_elementwise_kernelILi2EZZNS0_61_GLOBAL__N__ae8afa13_23_FlattenIndicesKernel_cu_7dd49032_311621_flatten_indices_implINS2_18CUDAKernelLauncherEiLl8EEENS_6TensorERKS5_N3c108ArrayRefIlEEENKUlvE0_clEvEUllE_St5arrayIPcLm2EEEEviT0_T1_
        .type           _ZN2at6native29vectorized_elementwise_kernelILi2EZZNS0_61_GLOBAL__N__ae8afa13_23_FlattenIndicesKernel_cu_7dd49032_311621_flatten_indices_implINS2_18CUDAKernelLauncherEiLl8EEENS_6TensorERKS5_N3c108ArrayRefIlEEENKUlvE0_clEvEUllE_St5arrayIPcLm2EEEEviT0_T1_,@function
        .size           _ZN2at6native29vectorized_elementwise_kernelILi2EZZNS0_61_GLOBAL__N__ae8afa13_23_FlattenIndicesKernel_cu_7dd49032_311621_flatten_indices_implINS2_18CUDAKernelLauncherEiLl8EEENS_6TensorERKS5_N3c108ArrayRefIlEEENKUlvE0_clEvEUllE_St5arrayIPcLm2EEEEviT0_T1_,(.L_x_3905 - _ZN2at6native29vectorized_elementwise_kernelILi2EZZNS0_61_GLOBAL__N__ae8afa13_23_FlattenIndicesKernel_cu_7dd49032_311621_flatten_indices_implINS2_18CUDAKernelLauncherEiLl8EEENS_6TensorERKS5_N3c108ArrayRefIlEEENKUlvE0_clEvEUllE_St5arrayIPcLm2EEEEviT0_T1_)
        .other          _ZN2at6native29vectorized_elementwise_kernelILi2EZZNS0_61_GLOBAL__N__ae8afa13_23_FlattenIndicesKernel_cu_7dd49032_311621_flatten_indices_implINS2_18CUDAKernelLauncherEiLl8EEENS_6TensorERKS5_N3c108ArrayRefIlEEENKUlvE0_clEvEUllE_St5arrayIPcLm2EEEEviT0_T1_,@"STO_CUDA_ENTRY STV_DEFAULT"
_ZN2at6native29vectorized_elementwise_kernelILi2EZZNS0_61_GLOBAL__N__ae8afa13_23_FlattenIndicesKernel_cu_7dd49032_311621_flatten_indices_implINS2_18CUDAKernelLauncherEiLl8EEENS_6TensorERKS5_N3c108ArrayRefIlEEENKUlvE0_clEvEUllE_St5arrayIPcLm2EEEEviT0_T1_:
.text._ZN2at6native29vectorized_elementwise_kernelILi2EZZNS0_61_GLOBAL__N__ae8afa13_23_FlattenIndicesKernel_cu_7dd49032_311621_flatten_indices_implINS2_18CUDAKernelLauncherEiLl8EEENS_6TensorERKS5_N3c108ArrayRefIlEEENKUlvE0_clEvEUllE_St5arrayIPcLm2EEEEviT0_T1_:
        /* <DEDUP_REMOVED lines=16> */
[----:B0-----:R-:W-:Y:S01]  /*0100*/  ISETP.GE.U32.AND P6, PT, R0, UR4, PT ;  /* 0x0000000400007c0c */ /* 0x001fe2000bfc6070 */
[----:B------:R-:W-:-:S12]  /*0110*/  IMAD.MOV.U32 R2, RZ, RZ, R0 ;  /* 0x000000ffff027224 */ /* 0x000fd800078e0000 */
[C---:B------:R-:W-:Y:S01]  /*0120*/  @!P6 IADD3 R0, PT, PT, R2.reuse, 0x80, RZ ;  /* 0x000000800200e810 */ /* 0x040fe20007ffe0ff */
[----:B------:R-:W0:Y:S01]  /*0130*/  @!P6 LDC.64 R10, c[0x0][0x3f8] ;  /* 0x0000fe00ff0aeb82 */ /* 0x000e220000000a00 */
[----:B------:R-:W-:Y:S02]  /*0140*/  @!P6 VIADD R5, R2, UR6 ;  /* 0x000000060205ec36 */ /* 0x000fe40008000000 */
[----:B------:R-:W-:-:S13]  /*0150*/  ISETP.GE.U32.AND P5, PT, R0, UR4, PT ;  /* 0x0000000400007c0c */ /* 0x000fda000bfa6070 */
[C---:B------:R-:W-:Y:S01]  /*0160*/  @!P5 VIADD R23, R0.reuse, UR6 ;  /* 0x000000060017dc36 */ /* 0x040fe20008000000 */
[----:B------:R-:W-:Y:S01]  /*0170*/  @!P5 IADD3 R0, PT, PT, R0, 0x80, RZ ;  /* 0x000000800000d810 */ /* 0x000fe20007ffe0ff */
[----:B------:R-:W3:Y:S03]  /*0180*/  @!P5 LDC.64 R20, c[0x0][0x3f8] ;  /* 0x0000fe00ff14db82 */ /* 0x000ee60000000a00 */
[----:B------:R-:W-:Y:S01]  /*0190*/  ISETP.GE.U32.AND P4, PT, R0, UR4, PT ;  /* 0x0000000400007c0c */ /* 0x000fe2000bf86070 */
[----:B0-----:R-:W-:-:S05]  /*01a0*/  @!P6 IMAD.WIDE.U32 R10, R5, 0x8, R10 ;  /* 0x00000008050ae825 */ /* 0x001fca00078e000a */
[----:B------:R0:W5:Y:S07]  /*01b0*/  @!P6 LDG.E.64 R32, desc[UR8][R10.64] ;  /* 0x000000080a20e981 */ /* 0x00016e000c1e1b00 */
[C---:B------:R-:W-:Y:S01]  /*01c0*/  @!P4 VIADD R25, R0.reuse, UR6 ;  /* 0x000000060019cc36 */ /* 0x040fe20008000000 */
[----:B------:R-:W-:Y:S01]  /*01d0*/  @!P4 IADD3 R0, PT, PT, R0, 0x80, RZ ;  /* 0x000000800000c810 */ /* 0x000fe20007ffe0ff */
[----:B------:R-:W4:Y:S03]  /*01e0*/  @!P4 LDC.64 R12, c[0x0][0x3f8] ;  /* 0x0000fe00ff0ccb82 */ /* 0x000f260000000a00 */
[----:B------:R-:W-:-:S13]  /*01f0*/  ISETP.GE.U32.AND P3, PT, R0, UR4, PT ;  /* 0x0000000400007c0c */ /* 0x000fda000bf66070 */
[C---:B------:R-:W-:Y:S01]  /*0200*/  @!P3 VIADD R19, R0.reuse, UR6 ;  /* 0x000000060013bc36 */ /* 0x040fe20008000000 */
[----:B------:R-:W-:Y:S02]  /*0210*/  @!P3 IADD3 R0, PT, PT, R0, 0x80, RZ ;  /* 0x000000800000b810 */ /* 0x000fe40007ffe0ff */
[----:B0-----:R-:W-:Y:S01]  /*0220*/  CS2R R10, SRZ ;  /* 0x00000000000a7805 */ /* 0x001fe2000001ff00 */
[----:B---3--:R-:W-:Y:S01]  /*0230*/  @!P5 IMAD.WIDE.U32 R20, R23, 0x8, R20 ;  /* 0x000000081714d825 */ /* 0x008fe200078e0014 */
[----:B------:R-:W0:Y:S01]  /*0240*/  @!P3 LDC.64 R28, c[0x0][0x3f8] ;  /* 0x0000fe00ff1cbb82 */ /* 0x000e220000000a00 */
[----:B------:R-:W-:-:S03]  /*0250*/  ISETP.GE.U32.AND P2, PT, R0, UR4, PT ;  /* 0x0000000400007c0c */ /* 0x000fc6000bf46070 */
[----:B------:R3:W5:Y:S10]  /*0260*/  @!P5 LDG.E.64 R10, desc[UR8][R20.64] ;  /* 0x00000008140ad981 */ /* 0x000774000c1e1b00 */
[C---:B------:R-:W-:Y:S01]  /*0270*/  @!P2 VIADD R17, R0.reuse, UR6 ;  /* 0x000000060011ac36 */ /* 0x040fe20008000000 */
[----:B------:R-:W-:Y:S01]  /*0280*/  @!P2 IADD3 R0, PT, PT, R0, 0x80, RZ ;  /* 0x000000800000a810 */ /* 0x000fe20007ffe0ff */
[----:B------:R-:W2:Y:S03]  /*0290*/  @!P2 LDC.64 R30, c[0x0][0x3f8] ;  /* 0x0000fe00ff1eab82 */ /* 0x000ea60000000a00 */
[----:B------:R-:W-:-:S13]  /*02a0*/  ISETP.GE.U32.AND P1, PT, R0, UR4, PT ;  /* 0x0000000400007c0c */ /* 0x000fda000bf26070 */
[C---:B------:R-:W-:Y:S01]  /*02b0*/  @!P1 VIADD R3, R0.reuse, UR6 ;  /* 0x0000000600039c36 */ /* 0x040fe20008000000 */
[----:B------:R-:W-:Y:S01]  /*02c0*/  @!P1 IADD3 R0, PT, PT, R0, 0x80, RZ ;  /* 0x0000008000009810 */ /* 0x000fe20007ffe0ff */
[----:B------:R-:W1:Y:S03]  /*02d0*/  @!P1 LDC.64 R8, c[0x0][0x3f8] ;  /* 0x0000fe00ff089b82 */ /* 0x000e660000000a00 */
[----:B------:R-:W-:-:S13]  /*02e0*/  ISETP.GE.U32.AND P0, PT, R0, UR4, PT ;  /* 0x0000000400007c0c */ /* 0x000fda000bf06070 */
[C---:B------:R-:W-:Y:S01]  /*02f0*/  @!P0 IADD3 R15, PT, PT, R0.reuse, UR6, RZ ;  /* 0x00000006000f8c10 */ /* 0x040fe2000fffe0ff */
[----:B------:R-:W-:Y:S01]  /*0300*/  @!P0 VIADD R0, R0, 0x80 ;  /* 0x0000008000008836 */ /* 0x000fe20000000000 */
[----:B------:R-:W4:Y:S04]  /*0310*/  @!P0 LDC.64 R6, c[0x0][0x3f8] ;  /* 0x0000fe00ff068b82 */ /* 0x000f280000000a00 */
[----:B------:R-:W-:-:S13]  /*0320*/  ISETP.GE.U32.AND P6, PT, R0, UR4, PT ;  /* 0x0000000400007c0c */ /* 0x000fda000bfc6070 */
[----:B------:R-:W0:Y:S01]  /*0330*/  @!P6 LDC.64 R4, c[0x0][0x3f8] ;  /* 0x0000fe00ff04eb82 */ /* 0x000e220000000a00 */
[----:B---3--:R-:W-:Y:S02]  /*0340*/  CS2R R20, SRZ ;  /* 0x0000000000147805 */ /* 0x008fe4000001ff00 */
[----:B------:R-:W-:Y:S01]  /*0350*/  @!P6 IADD3 R35, PT, PT, R0, UR6, RZ ;  /* 0x000000060023ec10 */ /* 0x000fe2000fffe0ff */
[----:B----4-:R-:W-:-:S04]  /*0360*/  @!P0 IMAD.WIDE.U32 R6, R15, 0x8, R6 ;  /* 0x000000080f068825 */ /* 0x010fc800078e0006 */
[----:B------:R-:W-:Y:S01]  /*0370*/  @!P4 IMAD.WIDE.U32 R22, R25, 0x8, R12 ;  /* 0x000000081916c825 */ /* 0x000fe200078e000c */
[----:B------:R3:W5:Y:S01]  /*0380*/  @!P0 LDG.E.64 R20, desc[UR8][R6.64] ;  /* 0x0000000806148981 */ /* 0x000762000c1e1b00 */
[----:B------:R-:W4:Y:S02]  /*0390*/  LDC.64 R24, c[0x0][0x3a0] ;  /* 0x0000e800ff187b82 */ /* 0x000f240000000a00 */
[----:B-1----:R-:W-:-:S06]  /*03a0*/  @!P1 IMAD.WIDE.U32 R36, R3, 0x8, R8 ;  /* 0x0000000803249825 */ /* 0x002fcc00078e0008 */
[----:B------:R-:W1:Y:S01]  /*03b0*/  LDC.64 R8, c[0x0][0x398] ;  /* 0x0000e600ff087b82 */ /* 0x000e620000000a00 */
[----:B0-----:R-:W-:-:S07]  /*03c0*/  @!P6 IMAD.WIDE.U32 R34, R35, 0x8, R4 ;  /* 0x000000082322e825 */ /* 0x001fce00078e0004 */
[----:B------:R-:W0:Y:S08]  /*03d0*/  LDC.64 R4, c[0x0][0x388] ;  /* 0x0000e200ff047b82 */ /* 0x000e300000000a00 */
[----:B---3--:R-:W3:Y:S01]  /*03e0*/  LDC.64 R6, c[0x0][0x390] ;  /* 0x0000e400ff067b82 */ /* 0x008ee20000000a00 */
[----:B------:R-:W-:Y:S01]  /*03f0*/  CS2R R12, SRZ ;  /* 0x00000000000c7805 */ /* 0x000fe2000001ff00 */
[----:B------:R-:W-:Y:S01]  /*0400*/  @!P3 IMAD.WIDE.U32 R28, R19, 0x8, R28 ;  /* 0x00000008131cb825 */ /* 0x000fe200078e001c */
[----:B------:R-:W-:-:S02]  /*0410*/  CS2R R14, SRZ ;  /* 0x00000000000e7805 */ /* 0x000fc4000001ff00 */
[----:B------:R-:W-:Y:S01]  /*0420*/  CS2R R18, SRZ ;  /* 0x0000000000127805 */ /* 0x000fe2000001ff00 */
[----:B--2---:R-:W-:Y:S01]  /*0430*/  @!P2 IMAD.WIDE.U32 R30, R17, 0x8, R30 ;  /* 0x00000008111ea825 */ /* 0x004fe200078e001e */
[----:B------:R2:W5:Y:S01]  /*0440*/  @!P4 LDG.E.64 R12, desc[UR8][R22.64] ;  /* 0x00000008160cc981 */ /* 0x000562000c1e1b00 */
[----:B------:R-:W-:-:S03]  /*0450*/  CS2R R16, SRZ ;  /* 0x0000000000107805 */ /* 0x000fc6000001ff00 */
[----:B------:R4:W5:Y:S04]  /*0460*/  @!P3 LDG.E.64 R14, desc[UR8][R28.64] ;  /* 0x000000081c0eb981 */ /* 0x000968000c1e1b00 */
[----:B------:R0:W5:Y:S01]  /*0470*/  @!P2 LDG.E.64 R16, desc[UR8][R30.64] ;  /* 0x000000081e10a981 */ /* 0x000162000c1e1b00 */
[----:B--2---:R-:W-:-:S03]  /*0480*/  CS2R R22, SRZ ;  /* 0x0000000000167805 */ /* 0x004fc6000001ff00 */
[----:B------:R-:W5:Y:S01]  /*0490*/  @!P1 LDG.E.64 R18, desc[UR8][R36.64] ;  /* 0x0000000824129981 */ /* 0x000f62000c1e1b00 */
[----:B----4-:R-:W2:Y:S03]  /*04a0*/  LDC.64 R28, c[0x0][0x3b0] ;  /* 0x0000ec00ff1c7b82 */ /* 0x010ea60000000a00 */
[----:B------:R4:W5:Y:S04]  /*04b0*/  @!P6 LDG.E.64 R22, desc[UR8][R34.64] ;  /* 0x000000082216e981 */ /* 0x000968000c1e1b00 */
[----:B0-----:R0:W-:Y:S01]  /*04c0*/  STL.64 [R1], R4 ;  /* 0x0000000401007387 */ /* 0x0011e20000100a00 */
[----:B------:R-:W2:Y:S03]  /*04d0*/  LDC.64 R30, c[0x0][0x3b8] ;  /* 0x0000ee00ff1e7b82 */ /* 0x000ea60000000a00 */
[----:B---3--:R3:W-:Y:S04]  /*04e0*/  STL.64 [R1+0x8], R6 ;  /* 0x0000080601007387 */ /* 0x0087e80000100a00 */
[----:B-1----:R1:W-:Y:S01]  /*04f0*/  STL.64 [R1+0x10], R8 ;  /* 0x0000100801007387 */ /* 0x0023e20000100a00 */
[----:B----4-:R-:W4:Y:S03]  /*0500*/  LDC.64 R34, c[0x0][0x3c0] ;  /* 0x0000f000ff227b82 */ /* 0x010f260000000a00 */
[----:B------:R1:W-:Y:S05]  /*0510*/  STL.64 [R1+0x18], R24 ;  /* 0x0000181801007387 */ /* 0x0003ea0000100a00 */
[----:B------:R-:W4:Y:S08]  /*0520*/  LDC.64 R36, c[0x0][0x3c8] ;  /* 0x0000f200ff247b82 */ /* 0x000f300000000a00 */
[----:B0-----:R-:W0:Y:S08]  /*0530*/  LDC.64 R4, c[0x0][0x3d0] ;  /* 0x0000f400ff047b82 */ /* 0x001e300000000a00 */
[----:B---3--:R-:W3:Y:S08]  /*0540*/  LDC.64 R6, c[0x0][0x3d8] ;  /* 0x0000f600ff067b82 */ /* 0x008ef00000000a00 */
[----:B-1----:R-:W1:Y:S08]  /*0550*/  LDC.64 R8, c[0x0][0x3e0] ;  /* 0x0000f800ff087b82 */ /* 0x002e700000000a00 */
[----:B------:R-:W1:Y:S01]  /*0560*/  LDC.64 R24, c[0x0][0x3e8] ;  /* 0x0000fa00ff187b82 */ /* 0x000e620000000a00 */
[----:B------:R0:W-:Y:S04]  /*0570*/  STL.64 [R1+0x20], R26 ;  /* 0x0000201a01007387 */ /* 0x0001e80000100a00 */
[----:B--2---:R2:W-:Y:S04]  /*0580*/  STL.64 [R1+0x28], R28 ;  /* 0x0000281c01007387 */ /* 0x0045e80000100a00 */
[----:B------:R2:W-:Y:S04]  /*0590*/  STL.64 [R1+0x30], R30 ;  /* 0x0000301e01007387 */ /* 0x0005e80000100a00 */
[----:B----4-:R2:W-:Y:S04]  /*05a0*/  STL.64 [R1+0x38], R34 ;  /* 0x0000382201007387 */ /* 0x0105e80000100a00 */
[----:B------:R2:W-:Y:S04]  /*05b0*/  STL.64 [R1+0x40], R36 ;  /* 0x0000402401007387 */ /* 0x0005e80000100a00 */
[----:B0-----:R2:W-:Y:S04]  /*05c0*/  STL.64 [R1+0x48], R4 ;  /* 0x0000480401007387 */ /* 0x0015e80000100a00 */
[----:B---3--:R2:W-:Y:S04]  /*05d0*/  STL.64 [R1+0x50], R6 ;  /* 0x0000500601007387 */ /* 0x0085e80000100a00 */
[----:B-1----:R2:W-:Y:S04]  /*05e0*/  STL.64 [R1+0x58], R8 ;  /* 0x0000580801007387 */ /* 0x0025e80000100a00 */
[----:B------:R2:W-:Y:S01]  /*05f0*/  STL.64 [R1+0x60], R24 ;  /* 0x0000601801007387 */ /* 0x0005e20000100a00 */
[----:B------:R-:W-:Y:S01]  /*0600*/  ISETP.GE.U32.AND P0, PT, R2, UR4, PT ;  /* 0x0000000402007c0c */ /* 0x000fe2000bf06070 */
[----:B------:R-:W-:Y:S01]  /*0610*/  BSSY.RECONVERGENT B0, `(.L_x_3587) ;  /* 0x00000e2000007945 */ /* 0x000fe20003800200 */
[----:B------:R-:W-:-:S11]  /*0620*/  VIADD R0, R1, 0x28 ;  /* 0x0000002801007836 */ /* 0x000fd60000000000 */
[----:B--2---:R-:W-:Y:S05]  /*0630*/  @P0 BRA `(.L_x_3588) ;  /* 0x0000000c007c0947 */ /* 0x004fea0003800000 */
        /* <DEDUP_REMOVED lines=32> */
.L_x_3590:
[----:B------:R-:W-:Y:S01]  /*0840*/  MOV R34, R4 ;  /* 0x0000000400227202 */ /* 0x000fe20000000f00 */
[----:B------:R-:W2:Y:S04]  /*0850*/  LDL.64 R24, [R3+-0x10] ;  /* 0xfffff00003187983 */ /* 0x000ea80000100a00 */
[----:B------:R-:W3:Y:S01]  /*0860*/  LDG.E R37, desc[UR8][R34.64] ;  /* 0x0000000822257981 */ /* 0x000ee2000c1e1900 */
[----:B------:R-:W-:-:S03]  /*0870*/  IADD3 R32, P0, PT, R4, UR12, RZ ;  /* 0x0000000c04207c10 */ /* 0x000fc6000ff1e0ff */
[----:B------:R-:W4:Y:S01]  /*0880*/  LDL.64 R26, [R3+-0x8] ;  /* 0xfffff800031a7983 */ /* 0x000f220000100a00 */
[----:B------:R-:W-:-:S05]  /*0890*/  IADD3.X R33, PT, PT, R35, UR15, RZ, P0, !PT ;  /* 0x0000000f23217c10 */ /* 0x000fca00087fe4ff */
[----:B------:R0:W5:Y:S01]  /*08a0*/  LDG.E R5, desc[UR8][R32.64] ;  /* 0x0000000820057981 */ /* 0x000162000c1e1900 */
[----:B------:R-:W-:-:S04]  /*08b0*/  IADD3 R28, P0, PT, R32, UR12, RZ ;  /* 0x0000000c201c7c10 */ /* 0x000fc8000ff1e0ff */
[----:B------:R-:W-:Y:S02]  /*08c0*/  IADD3.X R29, PT, PT, R33, UR15, RZ, P0, !PT ;  /* 0x0000000f211d7c10 */ /* 0x000fe400087fe4ff */
[----:B0-----:R-:W-:Y:S02]  /*08d0*/  IADD3 R32, P0, PT, R28, UR12, RZ ;  /* 0x0000000c1c207c10 */ /* 0x001fe4000ff1e0ff */
[----:B---3--:R-:W-:Y:S01]  /*08e0*/  SHF.R.S32.HI R33, RZ, 0x1f, R37 ;  /* 0x0000001fff217819 */ /* 0x008fe20000011425 */
[-C--:B--2---:R-:W-:Y:S02]  /*08f0*/  IMAD R25, R25, R37.reuse, RZ ;  /* 0x0000002519197224 */ /* 0x084fe400078e02ff */
[C---:B------:R-:W-:Y:S02]  /*0900*/  IMAD.WIDE.U32 R30, R24.reuse, R37, R30 ;  /* 0x00000025181e7225 */ /* 0x040fe400078e001e */
[----:B------:R0:W2:Y:S02]  /*0910*/  LDG.E R37, desc[UR8][R28.64] ;  /* 0x000000081c257981 */ /* 0x0000a4000c1e1900 */
[----:B------:R-:W-:-:S02]  /*0920*/  IMAD R34, R24, R33, R25 ;  /* 0x0000002118227224 */ /* 0x000fc400078e0219 */
[----:B------:R-:W3:Y:S01]  /*0930*/  LDL.64 R24, [R3] ;  /* 0x0000000003187983 */ /* 0x000ee20000100a00 */
[----:B------:R-:W-:Y:S01]  /*0940*/  IADD3.X R33, PT, PT, R29, UR15, RZ, P0, !PT ;  /* 0x0000000f1d217c10 */ /* 0x000fe200087fe4ff */
[----:B------:R-:W-:Y:S01]  /*0950*/  IMAD.IADD R31, R31, 0x1, R34 ;  /* 0x000000011f1f7824 */ /* 0x000fe200078e0222 */
[----:B-----5:R-:W-:Y:S01]  /*0960*/  SHF.R.S32.HI R34, RZ, 0x1f, R5 ;  /* 0x0000001fff227819 */ /* 0x020fe20000011405 */
[-C--:B----4-:R-:W-:Y:S02]  /*0970*/  IMAD R27, R27, R5.reuse, RZ ;  /* 0x000000051b1b7224 */ /* 0x090fe400078e02ff */
[C---:B------:R-:W-:Y:S02]  /*0980*/  IMAD.WIDE.U32 R30, R26.reuse, R5, R30 ;  /* 0x000000051a1e7225 */ /* 0x040fe400078e001e */
[----:B------:R1:W4:Y:S02]  /*0990*/  LDG.E R5, desc[UR8][R32.64] ;  /* 0x0000000820057981 */ /* 0x000324000c1e1900 */
[----:B0-----:R-:W-:-:S02]  /*09a0*/  IMAD R29, R26, R34, R27 ;  /* 0x000000221a1d7224 */ /* 0x001fc400078e021b */
[----:B------:R-:W5:Y:S01]  /*09b0*/  LDL.64 R26, [R3+0x8] ;  /* 0x00000800031a7983 */ /* 0x000f620000100a00 */
[----:B------:R-:W-:Y:S02]  /*09c0*/  IADD3 R28, P0, PT, R32, UR12, RZ ;  /* 0x0000000c201c7c10 */ /* 0x000fe4000ff1e0ff */
[----:B------:R-:W-:Y:S02]  /*09d0*/  IADD3 R31, PT, PT, R31, R29, RZ ;  /* 0x0000001d1f1f7210 */ /* 0x000fe40007ffe0ff */
[----:B------:R-:W-:Y:S02]  /*09e0*/  IADD3.X R29, PT, PT, R33, UR15, RZ, P0, !PT ;  /* 0x0000000f211d7c10 */ /* 0x000fe400087fe4ff */
[----:B-1----:R-:W-:Y:S02]  /*09f0*/  IADD3 R32, P0, PT, R28, UR12, RZ ;  /* 0x0000000c1c207c10 */ /* 0x002fe4000ff1e0ff */
[----:B--2---:R-:W-:Y:S01]  /*0a00*/  SHF.R.S32.HI R34, RZ, 0x1f, R37 ;  /* 0x0000001fff227819 */ /* 0x004fe20000011425 */
[----:B---3--:R-:W-:-:S02]  /*0a10*/  IMAD R25, R25, R37, RZ ;  /* 0x0000002519197224 */ /* 0x008fc400078e02ff */
        /* <DEDUP_REMOVED lines=11> */
[----:B------:R-:W5:Y:S01]  /*0ad0*/  LDG.E R5, desc[UR8][R32.64] ;  /* 0x0000000820057981 */ /* 0x000f62000c1e1900 */
[----:B------:R-:W-:Y:S02]  /*0ae0*/  IADD3 R36, P0, PT, R32, UR12, RZ ;  /* 0x0000000c20247c10 */ /* 0x000fe4000ff1e0ff */
[----:B------:R-:W-:Y:S02]  /*0af0*/  IADD3 R27, PT, PT, R27, R34, RZ ;  /* 0x000000221b1b7210 */ /* 0x000fe40007ffe0ff */
[----:B--2---:R-:W-:Y:S01]  /*0b00*/  SHF.R.S32.HI R31, RZ, 0x1f, R37 ;  /* 0x0000001fff1f7819 */ /* 0x004fe20000011425 */
[----:B---3--:R-:W-:-:S04]  /*0b10*/  IMAD R25, R25, R37, RZ ;  /* 0x0000002519197224 */ /* 0x008fc800078e02ff */
[C---:B------:R-:W-:Y:S02]  /*0b20*/  IMAD R31, R24.reuse, R31, R25 ;  /* 0x0000001f181f7224 */ /* 0x040fe400078e0219 */
[----:B------:R-:W-:Y:S01]  /*0b30*/  IMAD.WIDE.U32 R24, R24, R37, R26 ;  /* 0x0000002518187225 */ /* 0x000fe200078e001a */
[----:B------:R-:W-:Y:S02]  /*0b40*/  IADD3.X R37, PT, PT, R33, UR15, RZ, P0, !PT ;  /* 0x0000000f21257c10 */ /* 0x000fe400087fe4ff */
[----:B------:R-:W-:Y:S01]  /*0b50*/  IADD3 R26, P0, PT, R36, UR12, RZ ;  /* 0x0000000c241a7c10 */ /* 0x000fe2000ff1e0ff */
[----:B------:R-:W-:Y:S02]  /*0b60*/  IMAD.IADD R25, R25, 0x1, R31 ;  /* 0x0000000119197824 */ /* 0x000fe400078e021f */
[----:B------:R-:W2:Y:S01]  /*0b70*/  LDL.64 R30, [R3+0x20] ;  /* 0x00002000031e7983 */ /* 0x000ea20000100a00 */
[----:B------:R-:W-:-:S03]  /*0b80*/  IADD3.X R27, PT, PT, R37, UR15, RZ, P0, !PT ;  /* 0x0000000f251b7c10 */ /* 0x000fc600087fe4ff */
[----:B------:R-:W3:Y:S01]  /*0b90*/  LDG.E R37, desc[UR8][R36.64] ;  /* 0x0000000824257981 */ /* 0x000ee2000c1e1900 */
[----:B-----5:R-:W-:Y:S01]  /*0ba0*/  SHF.R.S32.HI R33, RZ, 0x1f, R5 ;  /* 0x0000001fff217819 */ /* 0x020fe20000011405 */
[----:B----4-:R-:W-:Y:S02]  /*0bb0*/  IMAD R29, R29, R5, RZ ;  /* 0x000000051d1d7224 */ /* 0x010fe400078e02ff */
[----:B------:R-:W4:Y:S02]  /*0bc0*/  LDG.E R27, desc[UR8][R26.64] ;  /* 0x000000081a1b7981 */ /* 0x000f24000c1e1900 */
[C---:B------:R-:W-:Y:S02]  /*0bd0*/  IMAD R29, R28.reuse, R33, R29 ;  /* 0x000000211c1d7224 */ /* 0x040fe400078e021d */
        /* <DEDUP_REMOVED lines=9> */
[-C--:B--2---:R-:W-:Y:S02]  /*0c70*/  IMAD R26, R31, R37.reuse, RZ ;  /* 0x000000251f1a7224 */ /* 0x084fe400078e02ff */
[----:B------:R-:W-:-:S04]  /*0c80*/  IMAD.WIDE.U32 R24, R30, R37, R24 ;  /* 0x000000251e187225 */ /* 0x000fc800078e0018 */
[----:B------:R-:W-:Y:S01]  /*0c90*/  IMAD R29, R30, R5, R26 ;  /* 0x000000051e1d7224 */ /* 0x000fe200078e021a */
[----:B----4-:R-:W-:Y:S01]  /*0ca0*/  SHF.R.S32.HI R5, RZ, 0x1f, R27 ;  /* 0x0000001fff057819 */ /* 0x010fe2000001141b */
[----:B-----5:R-:W-:Y:S02]  /*0cb0*/  IMAD R26, R33, R27, RZ ;  /* 0x0000001b211a7224 */ /* 0x020fe400078e02ff */
        /* <DEDUP_REMOVED lines=8> */
.L_x_3589:
        /* <DEDUP_REMOVED lines=9> */
[----:B------:R-:W-:Y:S02]  /*0dd0*/  IMAD.MOV.U32 R8, RZ, RZ, R6 ;  /* 0x000000ffff087224 */ /* 0x000fe400078e0006 */
[C---:B0-----:R-:W-:Y:S02]  /*0de0*/  IMAD R26, R4.reuse, UR5, RZ ;  /* 0x00000005041a7c24 */ /* 0x041fe4000f8e02ff */
[----:B------:R-:W-:-:S04]  /*0df0*/  IMAD.WIDE.U32 R24, R4, UR4, R8 ;  /* 0x0000000404187c25 */ /* 0x000fc8000f8e0008 */
[----:B------:R-:W-:-:S05]  /*0e00*/  IMAD R3, R5, UR4, R26 ;  /* 0x0000000405037c24 */ /* 0x000fca000f8e021a */
[----:B------:R-:W-:Y:S02]  /*0e10*/  IADD3 R3, PT, PT, R25, R3, RZ ;  /* 0x0000000319037210 */ /* 0x000fe40007ffe0ff */
[----:B-1----:R-:W-:Y:S01]  /*0e20*/  LEA R28, P0, R24, UR10, 0x2 ;  /* 0x0000000a181c7c11 */ /* 0x002fe2000f8010ff */
[----:B------:R-:W-:-:S03]  /*0e30*/  ULEA UR10, UR4, UR13, 0x3 ;  /* 0x0000000d040a7291 */ /* 0x000fc6000f8e18ff */
[----:B------:R-:W-:-:S05]  /*0e40*/  LEA.HI.X R29, R24, UR11, R3, 0x2, P0 ;  /* 0x0000000b181d7c11 */ /* 0x000fca00080f1403 */
[----:B------:R-:W2:Y:S04]  /*0e50*/  LDG.E R35, desc[UR8][R28.64] ;  /* 0x000000081c237981 */ /* 0x000ea8000c1e1900 */
[----:B------:R-:W3:Y:S01]  /*0e60*/  LDL.64 R26, [UR10+0x18] ;  /* 0x0000180aff1a7983 */ /* 0x000ee20008100a00 */
[C---:B------:R-:W-:Y:S01]  /*0e70*/  IMAD.HI.U32 R3, R4.reuse, 0x4, RZ ;  /* 0x0000000404037827 */ /* 0x040fe200078e00ff */
[----:B------:R-:W-:-:S03]  /*0e80*/  SHF.L.U32 R33, R4, 0x2, RZ ;  /* 0x0000000204217819 */ /* 0x000fc600000006ff */
[----:B------:R-:W-:-:S04]  /*0e90*/  IMAD.SHL.U32 R24, R5, 0x4, RZ ;  /* 0x0000000405187824 */ /* 0x000fc800078e00ff */
[----:B------:R-:W-:Y:S01]  /*0ea0*/  IMAD.IADD R3, R3, 0x1, R24 ;  /* 0x0000000103037824 */ /* 0x000fe200078e0218 */
[----:B------:R-:W-:-:S04]  /*0eb0*/  IADD3 R24, P0, PT, R28, R33, RZ ;  /* 0x000000211c187210 */ /* 0x000fc80007f1e0ff */
[----:B------:R-:W-:Y:S02]  /*0ec0*/  IADD3.X R25, PT, PT, R3, R29, RZ, P0, !PT ;  /* 0x0000001d03197210 */ /* 0x000fe400007fe4ff */
[----:B--2---:R-:W-:Y:S01]  /*0ed0*/  SHF.R.S32.HI R37, RZ, 0x1f, R35 ;  /* 0x0000001fff257819 */ /* 0x004fe20000011423 */
[-C--:B---3--:R-:W-:Y:S02]  /*0ee0*/  IMAD R27, R27, R35.reuse, RZ ;  /* 0x000000231b1b7224 */ /* 0x088fe400078e02ff */
[----:B------:R-:W-:Y:S01]  /*0ef0*/  IMAD.WIDE.U32 R28, R26, R35, R30 ;  /* 0x000000231a1c7225 */ /* 0x000fe200078e001e */
[----:B------:R-:W-:Y:S01]  /*0f00*/  IADD3 R30, P0, PT, R24, R33, RZ ;  /* 0x00000021181e7210 */ /* 0x000fe20007f1e0ff */
[----:B------:R-:W2:Y:S02]  /*0f10*/  LDG.E R35, desc[UR8][R24.64] ;  /* 0x0000000818237981 */ /* 0x000ea4000c1e1900 */
[----:B------:R-:W-:Y:S02]  /*0f20*/  IMAD R37, R26, R37, R27 ;  /* 0x000000251a257224 */ /* 0x000fe400078e021b */
[----:B------:R-:W3:Y:S01]  /*0f30*/  LDL.64 R26, [UR10+0x20] ;  /* 0x0000200aff1a7983 */ /* 0x000ee20008100a00 */
[----:B------:R-:W-:Y:S01]  /*0f40*/  IMAD.X R31, R25, 0x1, R3, P0 ;  /* 0x00000001191f7824 */ /* 0x000fe200000e0603 */
[----:B------:R-:W-:-:S04]  /*0f50*/  IADD3 R32, P0, PT, R30, R33, RZ ;  /* 0x000000211e207210 */ /* 0x000fc80007f1e0ff */
[----:B------:R-:W-:Y:S01]  /*0f60*/  IADD3.X R33, PT, PT, R31, R3, RZ, P0, !PT ;  /* 0x000000031f217210 */ /* 0x000fe200007fe4ff */
[----:B------:R-:W4:Y:S04]  /*0f70*/  LDL.64 R24, [UR10+0x28] ;  /* 0x0000280aff187983 */ /* 0x000f280008100a00 */
[----:B------:R-:W5:Y:S04]  /*0f80*/  LDG.E R3, desc[UR8][R30.64] ;  /* 0x000000081e037981 */ /* 0x000f68000c1e1900 */
[----:B------:R-:W4:Y:S04]  /*0f90*/  LDG.E R33, desc[UR8][R32.64] ;  /* 0x0000000820217981 */ /* 0x000f28000c1e1900 */
[----:B------:R-:W4:Y:S01]  /*0fa0*/  LDL.64 R30, [UR10+0x30] ;  /* 0x0000300aff1e7983 */ /* 0x000f220008100a00 */
[----:B------:R-:W-:Y:S01]  /*0fb0*/  IMAD.IADD R29, R29, 0x1, R37 ;  /* 0x000000011d1d7824 */ /* 0x000fe200078e0225 */
[----:B------:R-:W-:-:S04]  /*0fc0*/  UIADD3 UR4, UP1, UPT, UR4, 0x4, URZ ;  /* 0x0000000404047890 */ /* 0x000fc8000ff3e0ff */
[----:B------:R-:W-:Y:S01]  /*0fd0*/  UIADD3.X UR5, UPT, UPT, URZ, UR5, URZ, UP1, !UPT ;  /* 0x00000005ff057290 */ /* 0x000fe20008ffe4ff */
[----:B--2---:R-:W-:Y:S01]  /*0fe0*/  SHF.R.S32.HI R37, RZ, 0x1f, R35 ;  /* 0x0000001fff257819 */ /* 0x004fe20000011423 */
[----:B---3--:R-:W-:-:S04]  /*0ff0*/  IMAD R27, R27, R35, RZ ;  /* 0x000000231b1b7224 */ /* 0x008fc800078e02ff */
[C---:B------:R-:W-:Y:S02]  /*1000*/  IMAD R37, R26.reuse, R37, R27 ;  /* 0x000000251a257224 */ /* 0x040fe400078e021b */
[----:B------:R-:W-:Y:S01]  /*1010*/  IMAD.WIDE.U32 R26, R26, R35, R28 ;  /* 0x000000231a1a7225 */ /* 0x000fe200078e001c */
[----:B-----5:R-:W-:-:S03]  /*1020*/  SHF.R.S32.HI R29, RZ, 0x1f, R3 ;  /* 0x0000001fff1d7819 */ /* 0x020fc60000011403 */
[----:B----4-:R-:W-:Y:S01]  /*1030*/  IMAD R25, R25, R3, RZ ;  /* 0x0000000319197224 */ /* 0x010fe200078e02ff */
        /* <DEDUP_REMOVED lines=9> */
.L_x_3591:
        /* <DEDUP_REMOVED lines=11> */
[C---:B0-----:R-:W-:Y:S02]  /*1180*/  IMAD R26, R4.reuse, UR5, RZ ;  /* 0x00000005041a7c24 */ /* 0x041fe4000f8e02ff */
[----:B------:R-:W-:Y:S01]  /*1190*/  IMAD.MOV.U32 R24, RZ, RZ, R6 ;  /* 0x000000ffff187224 */ /* 0x000fe200078e0006 */
        /* <DEDUP_REMOVED lines=9> */
[----:B------:R-:W4:Y:S01]  /*1230*/  LDG.E R33, desc[UR8][R28.64] ;  /* 0x000000081c217981 */ /* 0x000f22000c1e1900 */
[----:B------:R-:W-:-:S05]  /*1240*/  LEA.HI.X R35, R4, R29, R5, 0x2, P0 ;  /* 0x0000001d04237211 */ /* 0x000fca00000f1405 */
[----:B------:R-:W5:Y:S01]  /*1250*/  LDG.E R3, desc[UR8][R34.64] ;  /* 0x0000000822037981 */ /* 0x000f62000c1e1900 */
[----:B------:R-:W-:-:S04]  /*1260*/  UIADD3 UR4, UP1, UPT, UR4, 0x2, URZ ;  /* 0x0000000204047890 */ /* 0x000fc8000ff3e0ff */
[----:B------:R-:W-:Y:S01]  /*1270*/  UIADD3.X UR5, UPT, UPT, URZ, UR5, URZ, UP1, !UPT ;  /* 0x00000005ff057290 */ /* 0x000fe20008ffe4ff */
[----:B----4-:R-:W-:Y:S01]  /*1280*/  SHF.R.S32.HI R37, RZ, 0x1f, R33 ;  /* 0x0000001fff257819 */ /* 0x010fe20000011421 */
[-C--:B---3--:R-:W-:Y:S02]  /*1290*/  IMAD R25, R25, R33.reuse, RZ ;  /* 0x0000002119197224 */ /* 0x088fe400078e02ff */
[----:B------:R-:W-:-:S04]  /*12a0*/  IMAD.WIDE.U32 R30, R24, R33, R30 ;  /* 0x00000021181e7225 */ /* 0x000fc800078e001e */
[----:B------:R-:W-:Y:S01]  /*12b0*/  IMAD R37, R24, R37, R25 ;  /* 0x0000002518257224 */ /* 0x000fe200078e0219 */
[----:B-----5:R-:W-:Y:S01]  /*12c0*/  SHF.R.S32.HI R25, RZ, 0x1f, R3 ;  /* 0x0000001fff197819 */ /* 0x020fe20000011403 */
[----:B--2---:R-:W-:-:S03]  /*12d0*/  IMAD R24, R27, R3, RZ ;  /* 0x000000031b187224 */ /* 0x004fc600078e02ff */
[----:B------:R-:W-:Y:S01]  /*12e0*/  IADD3 R31, PT, PT, R31, R37, RZ ;  /* 0x000000251f1f7210 */ /* 0x000fe20007ffe0ff */
[C---:B------:R-:W-:Y:S02]  /*12f0*/  IMAD R25, R26.reuse, R25, R24 ;  /* 0x000000191a197224 */ /* 0x040fe400078e0218 */
[----:B------:R-:W-:-:S04]  /*1300*/  IMAD.WIDE.U32 R30, R26, R3, R30 ;  /* 0x000000031a1e7225 */ /* 0x000fc800078e001e */
[----:B------:R-:W-:-:S07]  /*1310*/  IMAD.IADD R31, R31, 0x1, R25 ;  /* 0x000000011f1f7824 */ /* 0x000fce00078e0219 */
.L_x_3592:
[----:B------:R-:W-:Y:S05]  /*1320*/  BRA.U UP0, `(.L_x_3588) ;  /* 0x0000000100407547 */ /* 0x000fea000b800000 */
[----:B------:R-:W1:Y:S01]  /*1330*/  LDCU.64 UR10, c[0x0][0x388] ;  /* 0x00007100ff0a77ac */ /* 0x000e620008000a00 */
[----:B------:R-:W-:Y:S01]  /*1340*/  MOV R7, R9 ;  /* 0x0000000900077202 */ /* 0x000fe20000000f00 */
[C---:B0-----:R-:W-:Y:S02]  /*1350*/  IMAD R8, R4.reuse, UR5, RZ ;  /* 0x0000000504087c24 */ /* 0x041fe4000f8e02ff */
[----:B------:R-:W-:-:S04]  /*1360*/  IMAD.WIDE.U32 R6, R4, UR4, R6 ;  /* 0x0000000404067c25 */ /* 0x000fc8000f8e0006 */
[----:B------:R-:W-:Y:S01]  /*1370*/  IMAD R3, R5, UR4, R8 ;  /* 0x0000000405037c24 */ /* 0x000fe2000f8e0208 */
[----:B------:R-:W-:-:S03]  /*1380*/  ULEA UR4, UR4, UR13, 0x3 ;  /* 0x0000000d04047291 */ /* 0x000fc6000f8e18ff */
[----:B------:R-:W-:Y:S01]  /*1390*/  IMAD.IADD R3, R7, 0x1, R3 ;  /* 0x0000000107037824 */ /* 0x000fe200078e0203 */
[----:B-1----:R-:W-:-:S05]  /*13a0*/  LEA R8, P0, R6, UR10, 0x2 ;  /* 0x0000000a06087c11 */ /* 0x002fca000f8010ff */
[----:B------:R-:W2:Y:S01]  /*13b0*/  LDL.64 R4, [UR4+0x18] ;  /* 0x00001804ff047983 */ /* 0x000ea20008100a00 */
[----:B------:R-:W-:-:S06]  /*13c0*/  LEA.HI.X R9, R6, UR11, R3, 0x2, P0 ;  /* 0x0000000b06097c11 */ /* 0x000fcc00080f1403 */
[----:B------:R-:W3:Y:S02]  /*13d0*/  LDG.E R9, desc[UR8][R8.64] ;  /* 0x0000000808097981 */ /* 0x000ee4000c1e1900 */
[----:B---3--:R-:W-:Y:S01]  /*13e0*/  SHF.R.S32.HI R3, RZ, 0x1f, R9 ;  /* 0x0000001fff037819 */ /* 0x008fe20000011409 */
[-C--:B--2---:R-:W-:Y:S02]  /*13f0*/  IMAD R5, R5, R9.reuse, RZ ;  /* 0x0000000905057224 */ /* 0x084fe400078e02ff */
[----:B------:R-:W-:-:S04]  /*1400*/  IMAD.WIDE.U32 R30, R4, R9, R30 ;  /* 0x00000009041e7225 */ /* 0x000fc800078e001e */
[----:B------:R-:W-:-:S05]  /*1410*/  IMAD R5, R4, R3, R5 ;  /* 0x0000000304057224 */ /* 0x000fca00078e0205 */
[----:B------:R-:W-:-:S07]  /*1420*/  IADD3 R31, PT, PT, R31, R5, RZ ;  /* 0x000000051f1f7210 */ /* 0x000fce0007ffe0ff */
.L_x_3588:
[----:B------:R-:W-:Y:S05]  /*1430*/  BSYNC.RECONVERGENT B0 ;  /* 0x0000000000007941 */ /* 0x000fea0003800200 */
.L_x_3587:
[----:B------:R-:W1:Y:S01]  /*1440*/  LDCU UR4, c[0x0][0x380] ;  /* 0x00007000ff0477ac */ /* 0x000e620008000800 */
[----:B0-----:R-:W-:Y:S01]  /*1450*/  VIADD R4, R2, 0x80 ;  /* 0x0000008002047836 */ /* 0x001fe20000000000 */
[----:B------:R-:W-:Y:S01]  /*1460*/  BSSY.RECONVERGENT B0, `(.L_x_3593) ;  /* 0x00000e4000007945 */ /* 0x000fe20003800200 */
[----:B------:R-:W-:Y:S01]  /*1470*/  MOV R6, R30 ;  /* 0x0000001e00067202 */ /* 0x000fe20000000f00 */
[----:B------:R-:W-:Y:S01]  /*1480*/  IMAD.MOV.U32 R7, RZ, RZ, R31 ;  /* 0x000000ffff077224 */ /* 0x000fe200078e001f */
[----:B-1----:R-:W-:-:S06]  /*1490*/  UIADD3 UR4, UPT, UPT, -UR6, UR4, URZ ;  /* 0x0000000406047290 */ /* 0x002fcc000fffe1ff */
[----:B------:R-:W-:-:S13]  /*14a0*/  ISETP.GE.U32.AND P0, PT, R4, UR4, PT ;  /* 0x0000000404007c0c */ /* 0x000fda000bf06070 */
[----:B------:R-:W-:Y:S05]  /*14b0*/  @P0 BRA `(.L_x_3594) ;  /* 0x0000000c00780947 */ /* 0x000fea0003800000 */
[----:B------:R-:W0:Y:S01]  /*14c0*/  LDCU UR7, c[0x0][0x39c] ;  /* 0x00007380ff0777ac */ /* 0x000e220008000800 */
[----:B-----5:R-:W-:Y:S01]  /*14d0*/  CS2R R32, SRZ ;  /* 0x0000000000207805 */ /* 0x020fe2000001ff00 */
        /* <DEDUP_REMOVED lines=30> */
.L_x_3596:
        /* <DEDUP_REMOVED lines=11> */
[----:B---3--:R-:W-:Y:S01]  /*1770*/  IMAD R26, R29, R5, RZ ;  /* 0x000000051d1a7224 */ /* 0x008fe200078e02ff */
[----:B------:R-:W-:Y:S02]  /*1780*/  SHF.R.S32.HI R37, RZ, 0x1f, R5 ;  /* 0x0000001fff257819 */ /* 0x000fe40000011405 */
[----:B------:R-:W-:Y:S02]  /*1790*/  IADD3.X R25, PT, PT, R27, UR12, RZ, P0, !PT ;  /* 0x0000000c1b197c10 */ /* 0x000fe400087fe4ff */
[----:B------:R-:W-:Y:S01]  /*17a0*/  IADD3 R33, PT, PT, R33, R35, RZ ;  /* 0x0000002321217210 */ /* 0x000fe20007ffe0ff */
[C---:B------:R-:W-:Y:S02]  /*17b0*/  IMAD R37, R28.reuse, R37, R26 ;  /* 0x000000251c257224 */ /* 0x040fe400078e021a */
[----:B------:R-:W2:Y:S01]  /*17c0*/  LDG.E R35, desc[UR8][R24.64] ;  /* 0x0000000818237981 */ /* 0x000ea2000c1e1900 */
[----:B------:R-:W-:Y:S01]  /*17d0*/  IMAD.WIDE.U32 R28, R28, R5, R32 ;  /* 0x000000051c1c7225 */ /* 0x000fe200078e0020 */
[----:B------:R-:W-:-:S02]  /*17e0*/  IADD3 R32, P0, PT, R24, UR15, RZ ;  /* 0x0000000f18207c10 */ /* 0x000fc4000ff1e0ff */
[----:B------:R-:W3:Y:S02]  /*17f0*/  LDL.64 R26, [R3] ;  /* 0x00000000031a7983 */ /* 0x000ee40000100a00 */
[----:B------:R-:W-:Y:S02]  /*1800*/  IADD3.X R33, PT, PT, R25, UR12, RZ, P0, !PT ;  /* 0x0000000c19217c10 */ /* 0x000fe400087fe4ff */
        /* <DEDUP_REMOVED lines=12> */
[C---:B------:R-:W-:Y:S01]  /*18d0*/  IMAD R35, R24.reuse, R35, R25 ;  /* 0x0000002318237224 */ /* 0x040fe200078e0219 */
[----:B------:R-:W2:Y:S01]  /*18e0*/  LDL.64 R32, [R3+0x10] ;  /* 0x0000100003207983 */ /* 0x000ea20000100a00 */
[----:B------:R-:W-:-:S03]  /*18f0*/  IMAD.WIDE.U32 R24, R24, R5, R26 ;  /* 0x0000000518187225 */ /* 0x000fc600078e001a */
[----:B------:R-:W3:Y:S01]  /*1900*/  LDG.E R37, desc[UR8][R28.64] ;  /* 0x000000081c257981 */ /* 0x000ee2000c1e1900 */
[----:B------:R-:W-:-:S04]  /*1910*/  IADD3 R26, P0, PT, R28, UR15, RZ ;  /* 0x0000000f1c1a7c10 */ /* 0x000fc8000ff1e0ff */
[----:B------:R-:W-:-:S05]  /*1920*/  IADD3.X R27, PT, PT, R29, UR12, RZ, P0, !PT ;  /* 0x0000000c1d1b7c10 */ /* 0x000fca00087fe4ff */
[----:B------:R-:W4:Y:S04]  /*1930*/  LDG.E R5, desc[UR8][R26.64] ;  /* 0x000000081a057981 */ /* 0x000f28000c1e1900 */
[----:B------:R-:W5:Y:S01]  /*1940*/  LDL.64 R28, [R3+0x18] ;  /* 0x00001800031c7983 */ /* 0x000f620000100a00 */
[----:B------:R-:W-:Y:S01]  /*1950*/  IMAD.IADD R25, R25, 0x1, R35 ;  /* 0x0000000119197824 */ /* 0x000fe200078e0223 */
[----:B---3--:R-:W-:Y:S01]  /*1960*/  SHF.R.S32.HI R35, RZ, 0x1f, R37 ;  /* 0x0000001fff237819 */ /* 0x008fe20000011425 */
[-C--:B--2---:R-:W-:Y:S02]  /*1970*/  IMAD R33, R33, R37.reuse, RZ ;  /* 0x0000002521217224 */ /* 0x084fe400078e02ff */
[C---:B------:R-:W-:Y:S02]  /*1980*/  IMAD.WIDE.U32 R24, R32.reuse, R37, R24 ;  /* 0x0000002520187225 */ /* 0x040fe400078e0018 */
[----:B------:R-:W2:Y:S02]  /*1990*/  LDL.64 R36, [R3+0x28] ;  /* 0x0000280003247983 */ /* 0x000ea40000100a00 */
[----:B------:R-:W-:Y:S01]  /*19a0*/  IMAD R33, R32, R35, R33 ;  /* 0x0000002320217224 */ /* 0x000fe200078e0221 */
[----:B------:R-:W-:-:S02]  /*19b0*/  IADD3 R32, P0, PT, R26, UR15, RZ ;  /* 0x0000000f1a207c10 */ /* 0x000fc4000ff1e0ff */
[----:B----4-:R-:W-:Y:S02]  /*19c0*/  SHF.R.S32.HI R35, RZ, 0x1f, R5 ;  /* 0x0000001fff237819 */ /* 0x010fe40000011405 */
[----:B------:R-:W-:Y:S02]  /*19d0*/  IADD3 R25, PT, PT, R25, R33, RZ ;  /* 0x0000002119197210 */ /* 0x000fe40007ffe0ff */
[----:B------:R-:W-:Y:S01]  /*19e0*/  IADD3.X R33, PT, PT, R27, UR12, RZ, P0, !PT ;  /* 0x0000000c1b217c10 */ /* 0x000fe200087fe4ff */
[-C--:B-----5:R-:W-:Y:S01]  /*19f0*/  IMAD R29, R29, R5.reuse, RZ ;  /* 0x000000051d1d7224 */ /* 0x0a0fe200078e02ff */
[----:B------:R-:W-:Y:S01]  /*1a00*/  IADD3 R26, P0, PT, R32, UR15, RZ ;  /* 0x0000000f201a7c10 */ /* 0x000fe2000ff1e0ff */
[C---:B------:R-:W-:Y:S02]  /*1a10*/  IMAD.WIDE.U32 R24, R28.reuse, R5, R24 ;  /* 0x000000051c187225 */ /* 0x040fe400078e0018 */
[----:B------:R-:W3:Y:S02]  /*1a20*/  LDG.E R5, desc[UR8][R32.64] ;  /* 0x0000000820057981 */ /* 0x000ee4000c1e1900 */
[----:B------:R-:W-:-:S02]  /*1a30*/  IMAD R29, R28, R35, R29 ;  /* 0x000000231c1d7224 */ /* 0x000fc400078e021d */
[----:B------:R0:W4:Y:S01]  /*1a40*/  LDL.64 R34, [R3+0x20] ;  /* 0x0000200003227983 */ /* 0x0001220000100a00 */
[----:B------:R-:W-:-:S06]  /*1a50*/  IADD3.X R27, PT, PT, R33, UR12, RZ, P0, !PT ;  /* 0x0000000c211b7c10 */ /* 0x000fcc00087fe4ff */
        /* <DEDUP_REMOVED lines=8> */
[-C--:B----4-:R-:W-:Y:S02]  /*1ae0*/  IMAD R28, R35, R5.reuse, RZ ;  /* 0x00000005231c7224 */ /* 0x090fe400078e02ff */
[----:B------:R-:W-:-:S04]  /*1af0*/  IMAD.WIDE.U32 R24, R34, R5, R24 ;  /* 0x0000000522187225 */ /* 0x000fc800078e0018 */
[----:B------:R-:W-:Y:S01]  /*1b00*/  IMAD R29, R34, R29, R28 ;  /* 0x0000001d221d7224 */ /* 0x000fe200078e021c */
[----:B-----5:R-:W-:Y:S01]  /*1b10*/  SHF.R.S32.HI R5, RZ, 0x1f, R27 ;  /* 0x0000001fff057819 */ /* 0x020fe2000001141b */
[----:B--2---:R-:W-:-:S03]  /*1b20*/  IMAD R28, R37, R27, RZ ;  /* 0x0000001b251c7224 */ /* 0x004fc600078e02ff */
        /* <DEDUP_REMOVED lines=8> */
.L_x_3595:
        /* <DEDUP_REMOVED lines=10> */
[----:B0-----:R-:W-:Y:S01]  /*1c50*/  IMAD R26, R24, UR5, RZ ;  /* 0x00000005181a7c24 */ /* 0x001fe2000f8e02ff */
[----:B------:R-:W-:-:S03]  /*1c60*/  ULEA UR10, UR4, UR13, 0x3 ;  /* 0x0000000d040a7291 */ /* 0x000fc6000f8e18ff */
[----:B------:R-:W-:-:S04]  /*1c70*/  IMAD.WIDE.U32 R28, R24, UR4, R10 ;  /* 0x00000004181c7c25 */ /* 0x000fc8000f8e000a */
[----:B------:R-:W-:Y:S02]  /*1c80*/  IMAD R3, R25, UR4, R26 ;  /* 0x0000000419037c24 */ /* 0x000fe4000f8e021a */
[----:B------:R-:W2:Y:S02]  /*1c90*/  LDL.64 R30, [UR10+0x18] ;  /* 0x0000180aff1e7983 */ /* 0x000ea40008100a00 */
[----:B------:R-:W-:Y:S01]  /*1ca0*/  IMAD.IADD R3, R29, 0x1, R3 ;  /* 0x000000011d037824 */ /* 0x000fe200078e0203 */
[----:B-1----:R-:W-:-:S04]  /*1cb0*/  LEA R26, P0, R28, UR16, 0x2 ;  /* 0x000000101c1a7c11 */ /* 0x002fc8000f8010ff */
[----:B------:R-:W-:-:S05]  /*1cc0*/  LEA.HI.X R27, R28, UR17, R3, 0x2, P0 ;  /* 0x000000111c1b7c11 */ /* 0x000fca00080f1403 */
[----:B------:R-:W2:Y:S01]  /*1cd0*/  LDG.E R3, desc[UR8][R26.64] ;  /* 0x000000081a037981 */ /* 0x000ea2000c1e1900 */
[----:B------:R-:W-:Y:S01]  /*1ce0*/  IMAD.HI.U32 R35, R24, 0x4, RZ ;  /* 0x0000000418237827 */ /* 0x000fe200078e00ff */
[----:B------:R-:W-:-:S03]  /*1cf0*/  SHF.L.U32 R28, R25, 0x2, RZ ;  /* 0x00000002191c7819 */ /* 0x000fc600000006ff */
[----:B------:R-:W-:Y:S01]  /*1d00*/  IMAD.SHL.U32 R5, R24, 0x4, RZ ;  /* 0x0000000418057824 */ /* 0x000fe200078e00ff */
[----:B------:R-:W-:-:S04]  /*1d10*/  IADD3 R35, PT, PT, R35, R28, RZ ;  /* 0x0000001c23237210 */ /* 0x000fc80007ffe0ff */
[----:B------:R-:W-:-:S05]  /*1d20*/  IADD3 R28, P0, PT, R26, R5, RZ ;  /* 0x000000051a1c7210 */ /* 0x000fca0007f1e0ff */
[----:B------:R-:W-:Y:S02]  /*1d30*/  IMAD.X R29, R27, 0x1, R35, P0 ;  /* 0x000000011b1d7824 */ /* 0x000fe400000e0623 */
[----:B------:R-:W3:Y:S04]  /*1d40*/  LDL.64 R26, [UR10+0x20] ;  /* 0x0000200aff1a7983 */ /* 0x000ee80008100a00 */
[----:B------:R-:W4:Y:S01]  /*1d50*/  LDG.E R37, desc[UR8][R28.64] ;  /* 0x000000081c257981 */ /* 0x000f22000c1e1900 */
[----:B--2---:R-:W-:Y:S01]  /*1d60*/  IMAD.WIDE.U32 R32, R30, R3, R32 ;  /* 0x000000031e207225 */ /* 0x004fe200078e0020 */
[----:B------:R-:W-:-:S03]  /*1d70*/  SHF.R.S32.HI R34, RZ, 0x1f, R3 ;  /* 0x0000001fff227819 */ /* 0x000fc60000011403 */
[----:B------:R-:W-:-:S04]  /*1d80*/  IMAD R3, R31, R3, RZ ;  /* 0x000000031f037224 */ /* 0x000fc800078e02ff */
[----:B------:R-:W-:Y:S01]  /*1d90*/  IMAD R3, R30, R34, R3 ;  /* 0x000000221e037224 */ /* 0x000fe200078e0203 */
[----:B------:R-:W-:-:S04]  /*1da0*/  IADD3 R30, P0, PT, R28, R5, RZ ;  /* 0x000000051c1e7210 */ /* 0x000fc80007f1e0ff */
[----:B------:R-:W-:Y:S02]  /*1db0*/  IADD3.X R31, PT, PT, R29, R35, RZ, P0, !PT ;  /* 0x000000231d1f7210 */ /* 0x000fe400007fe4ff */
[----:B------:R-:W-:Y:S01]  /*1dc0*/  IADD3 R34, P0, PT, R30, R5, RZ ;  /* 0x000000051e227210 */ /* 0x000fe20007f1e0ff */
[----:B------:R-:W2:Y:S04]  /*1dd0*/  LDL.64 R28, [UR10+0x28] ;  /* 0x0000280aff1c7983 */ /* 0x000ea80008100a00 */
[----:B------:R-:W-:Y:S02]  /*1de0*/  IMAD.X R35, R31, 0x1, R35, P0 ;  /* 0x000000011f237824 */ /* 0x000fe400000e0623 */
[----:B------:R-:W5:Y:S01]  /*1df0*/  LDG.E R31, desc[UR8][R30.64] ;  /* 0x000000081e1f7981 */ /* 0x000f62000c1e1900 */
[----:B------:R-:W-:-:S03]  /*1e00*/  IADD3 R33, PT, PT, R33, R3, RZ ;  /* 0x0000000321217210 */ /* 0x000fc60007ffe0ff */
[----:B------:R-:W2:Y:S04]  /*1e10*/  LDG.E R3, desc[UR8][R34.64] ;  /* 0x0000000822037981 */ /* 0x000ea8000c1e1900 */
[----:B------:R-:W2:Y:S01]  /*1e20*/  LDL.64 R34, [UR10+0x30] ;  /* 0x0000300aff227983 */ /* 0x000ea20008100a00 */
[----:B----4-:R-:W-:Y:S01]  /*1e30*/  SHF.R.S32.HI R5, RZ, 0x1f, R37 ;  /* 0x0000001fff057819 */ /* 0x010fe20000011425 */
[----:B---3--:R-:W-:-:S04]  /*1e40*/  IMAD R27, R27, R37, RZ ;  /* 0x000000251b1b7224 */ /* 0x008fc800078e02ff */
[C---:B------:R-:W-:Y:S02]  /*1e50*/  IMAD R5, R26.reuse, R5, R27 ;  /* 0x000000051a057224 */ /* 0x040fe400078e021b */
[----:B------:R-:W-:-:S04]  /*1e60*/  IMAD.WIDE.U32 R26, R26, R37, R32 ;  /* 0x000000251a1a7225 */ /* 0x000fc800078e0020 */
[----:B------:R-:W-:Y:S01]  /*1e70*/  IMAD.IADD R27, R27, 0x1, R5 ;  /* 0x000000011b1b7824 */ /* 0x000fe200078e0205 */
[----:B------:R-:W-:-:S04]  /*1e80*/  UIADD3 UR4, UP1, UPT, UR4, 0x4, URZ ;  /* 0x0000000404047890 */ /* 0x000fc8000ff3e0ff */
[----:B------:R-:W-:Y:S01]  /*1e90*/  UIADD3.X UR5, UPT, UPT, URZ, UR5, URZ, UP1, !UPT ;  /* 0x00000005ff057290 */ /* 0x000fe20008ffe4ff */
[----:B-----5:R-:W-:Y:S01]  /*1ea0*/  SHF.R.S32.HI R5, RZ, 0x1f, R31 ;  /* 0x0000001fff057819 */ /* 0x020fe2000001141f */
[-C--:B--2---:R-:W-:Y:S02]  /*1eb0*/  IMAD R29, R29, R31.reuse, RZ ;  /* 0x0000001f1d1d7224 */ /* 0x084fe400078e02ff */
[----:B------:R-:W-:-:S04]  /*1ec0*/  IMAD.WIDE.U32 R26, R28, R31, R26 ;  /* 0x0000001f1c1a7225 */ /* 0x000fc800078e001a */
[----:B------:R-:W-:Y:S01]  /*1ed0*/  IMAD R29, R28, R5, R29 ;  /* 0x000000051c1d7224 */ /* 0x000fe200078e021d */
[----:B------:R-:W-:-:S04]  /*1ee0*/  SHF.R.S32.HI R5, RZ, 0x1f, R3 ;  /* 0x0000001fff057819 */ /* 0x000fc80000011403 */
[----:B------:R-:W-:Y:S01]  /*1ef0*/  IADD3 R27, PT, PT, R27, R29, RZ ;  /* 0x0000001d1b1b7210 */ /* 0x000fe20007ffe0ff */
[-C--:B------:R-:W-:Y:S02]  /*1f00*/  IMAD R28, R35, R3.reuse, RZ ;  /* 0x00000003231c7224 */ /* 0x080fe400078e02ff */
[----:B------:R-:W-:-:S04]  /*1f10*/  IMAD.WIDE.U32 R32, R34, R3, R26 ;  /* 0x0000000322207225 */ /* 0x000fc800078e001a */
[----:B------:R-:W-:-:S04]  /*1f20*/  IMAD R5, R34, R5, R28 ;  /* 0x0000000522057224 */ /* 0x000fc800078e021c */
[----:B------:R-:W-:-:S07]  /*1f30*/  IMAD.IADD R33, R33, 0x1, R5 ;  /* 0x0000000121217824 */ /* 0x000fce00078e0205 */
.L_x_3597:
        /* <DEDUP_REMOVED lines=22> */
[----:B------:R-:W4:Y:S01]  /*20a0*/  LDG.E R3, desc[UR8][R30.64] ;  /* 0x000000081e037981 */ /* 0x000f22000c1e1900 */
[----:B------:R-:W-:-:S06]  /*20b0*/  LEA.HI.X R35, R24, R31, R25, 0x2, P0 ;  /* 0x0000001f18237211 */ /* 0x000fcc00000f1419 */
        /* <DEDUP_REMOVED lines=11> */
[----:B------:R-:W-:-:S05]  /*2170*/  IMAD.WIDE.U32 R32, R28, R35, R32 ;  /* 0x000000231c207225 */ /* 0x000fca00078e0020 */
[----:B------:R-:W-:-:S07]  /*2180*/  IADD3 R33, PT, PT, R33, R3, RZ ;  /* 0x0000000321217210 */ /* 0x000fce0007ffe0ff */
.L_x_3598:
[----:B------:R-:W-:Y:S05]  /*2190*/  BRA.U UP0, `(.L_x_3594) ;  /* 0x0000000100407547 */ /* 0x000fea000b800000 */
[----:B------:R-:W1:Y:S01]  /*21a0*/  LDCU.64 UR10, c[0x0][0x388] ;  /* 0x00007100ff0a77ac */ /* 0x000e620008000a00 */
[C---:B0-----:R-:W-:Y:S02]  /*21b0*/  IMAD R10, R24.reuse, UR5, RZ ;  /* 0x00000005180a7c24 */ /* 0x041fe4000f8e02ff */
[----:B------:R-:W-:Y:S02]  /*21c0*/  IMAD.MOV.U32 R9, RZ, RZ, R11 ;  /* 0x000000ffff097224 */ /* 0x000fe400078e000b */
[----:B------:R-:W-:Y:S02]  /*21d0*/  IMAD R3, R25, UR4, R10 ;  /* 0x0000000419037c24 */ /* 0x000fe4000f8e020a */
[----:B------:R-:W-:Y:S01]  /*21e0*/  IMAD.WIDE.U32 R8, R24, UR4, R8 ;  /* 0x0000000418087c25 */ /* 0x000fe2000f8e0008 */
[----:B------:R-:W-:-:S04]  /*21f0*/  ULEA UR4, UR4, UR13, 0x3 ;  /* 0x0000000d04047291 */ /* 0x000fc8000f8e18ff */
[----:B------:R-:W-:Y:S02]  /*2200*/  IADD3 R3, PT, PT, R9, R3, RZ ;  /* 0x0000000309037210 */ /* 0x000fe40007ffe0ff */
[----:B-1----:R-:W-:-:S04]  /*2210*/  LEA R10, P0, R8, UR10, 0x2 ;  /* 0x0000000a080a7c11 */ /* 0x002fc8000f8010ff */
[----:B------:R-:W-:Y:S02]  /*2220*/  LEA.HI.X R11, R8, UR11, R3, 0x2, P0 ;  /* 0x0000000b080b7c11 */ /* 0x000fe400080f1403 */
[----:B------:R-:W2:Y:S04]  /*2230*/  LDL.64 R8, [UR4+0x18] ;  /* 0x00001804ff087983 */ /* 0x000ea80008100a00 */
[----:B------:R-:W3:Y:S02]  /*2240*/  LDG.E R11, desc[UR8][R10.64] ;  /* 0x000000080a0b7981 */ /* 0x000ee4000c1e1900 */
[----:B---3--:R-:W-:Y:S01]  /*2250*/  SHF.R.S32.HI R3, RZ, 0x1f, R11 ;  /* 0x0000001fff037819 */ /* 0x008fe2000001140b */
[-C--:B--2---:R-:W-:Y:S02]  /*2260*/  IMAD R5, R9, R11.reuse, RZ ;  /* 0x0000000b09057224 */ /* 0x084fe400078e02ff */
[----:B------:R-:W-:-:S04]  /*2270*/  IMAD.WIDE.U32 R32, R8, R11, R32 ;  /* 0x0000000b08207225 */ /* 0x000fc800078e0020 */
[----:B------:R-:W-:-:S04]  /*2280*/  IMAD R3, R8, R3, R5 ;  /* 0x0000000308037224 */ /* 0x000fc800078e0205 */
[----:B------:R-:W-:-:S07]  /*2290*/  IMAD.IADD R33, R33, 0x1, R3 ;  /* 0x0000000121217824 */ /* 0x000fce00078e0203 */
.L_x_3594:
[----:B------:R-:W-:Y:S05]  /*22a0*/  BSYNC.RECONVERGENT B0 ;  /* 0x0000000000007941 */ /* 0x000fea0003800200 */
.L_x_3593:
[----:B------:R-:W1:Y:S01]  /*22b0*/  LDCU UR12, c[0x0][0x380] ;  /* 0x00007000ff0c77ac */ /* 0x000e620008000800 */
[----:B------:R-:W-:Y:S01]  /*22c0*/  IADD3 R3, PT, PT, R2, 0x100, RZ ;  /* 0x0000010002037810 */ /* 0x000fe20007ffe0ff */
[----:B------:R-:W-:Y:S01]  /*22d0*/  BSSY.RECONVERGENT B0, `(.L_x_3599) ;  /* 0x00000e4000007945 */ /* 0x000fe20003800200 */
[----:B-----5:R-:W-:Y:S01]  /*22e0*/  IMAD.MOV.U32 R8, RZ, RZ, R32 ;  /* 0x000000ffff087224 */ /* 0x020fe200078e0020 */
[----:B------:R-:W-:Y:S01]  /*22f0*/  MOV R9, R33 ;  /* 0x0000002100097202 */ /* 0x000fe20000000f00 */
[----:B-1----:R-:W-:-:S06]  /*2300*/  UIADD3 UR4, UPT, UPT, -UR6, UR12, URZ ;  /* 0x0000000c06047290 */ /* 0x002fcc000fffe1ff */
[----:B------:R-:W-:-:S13]  /*2310*/  ISETP.GE.U32.AND P0, PT, R3, UR4, PT ;  /* 0x0000000403007c0c */ /* 0x000fda000bf06070 */
[----:B------:R-:W-:Y:S05]  /*2320*/  @P0 BRA `(.L_x_3600) ;  /* 0x0000000c00780947 */ /* 0x000fea0003800000 */
[----:B------:R-:W1:Y:S01]  /*2330*/  LDCU UR7, c[0x0][0x39c] ;  /* 0x00007380ff0777ac */ /* 0x000e620008000800 */
[----:B------:R-:W-:Y:S01]  /*2340*/  CS2R R34, SRZ ;  /* 0x0000000000227805 */ /* 0x000fe2000001ff00 */
        /* <DEDUP_REMOVED lines=30> */
.L_x_3602:
[----:B0-----:R-:W2:Y:S01]  /*2530*/  LDL.64 R24, [R3+-0x10] ;  /* 0xfffff00003187983 */ /* 0x001ea20000100a00 */
        /* <DEDUP_REMOVED lines=12> */
[----:B------:R-:W-:Y:S01]  /*2600*/  IADD3.X R25, PT, PT, R27, UR15, RZ, P0, !PT ;  /* 0x0000000f1b197c10 */ /* 0x000fe200087fe4ff */
[----:B------:R-:W-:Y:S02]  /*2610*/  IMAD.IADD R35, R35, 0x1, R33 ;  /* 0x0000000123237824 */ /* 0x000fe400078e0221 */
[C---:B------:R-:W-:Y:S02]  /*2620*/  IMAD R37, R28.reuse, R37, R26 ;  /* 0x000000251c257224 */ /* 0x040fe400078e021a */
[----:B------:R-:W2:Y:S01]  /*2630*/  LDG.E R33, desc[UR8][R24.64] ;  /* 0x0000000818217981 */ /* 0x000ea2000c1e1900 */
[----:B------:R-:W-:Y:S01]  /*2640*/  IMAD.WIDE.U32 R28, R28, R5, R34 ;  /* 0x000000051c1c7225 */ /* 0x000fe200078e0022 */
[----:B------:R-:W-:-:S02]  /*2650*/  IADD3 R34, P0, PT, R24, UR20, RZ ;  /* 0x0000001418227c10 */ /* 0x000fc4000ff1e0ff */
[----:B------:R-:W3:Y:S02]  /*2660*/  LDL.64 R26, [R3] ;  /* 0x00000000031a7983 */ /* 0x000ee40000100a00 */
[----:B------:R-:W-:Y:S02]  /*2670*/  IADD3.X R35, PT, PT, R25, UR15, RZ, P0, !PT ;  /* 0x0000000f19237c10 */ /* 0x000fe400087fe4ff */
[----:B------:R-:W4:Y:S04]  /*2680*/  LDL.64 R24, [R3+0x8] ;  /* 0x0000080003187983 */ /* 0x000f280000100a00 */
[----:B------:R-:W4:Y:S01]  /*2690*/  LDG.E R5, desc[UR8][R34.64] ;  /* 0x0000000822057981 */ /* 0x000f22000c1e1900 */
[----:B------:R-:W-:Y:S02]  /*26a0*/  IADD3 R29, PT, PT, R29, R37, RZ ;  /* 0x000000251d1d7210 */ /* 0x000fe40007ffe0ff */
[----:B--2---:R-:W-:Y:S01]  /*26b0*/  SHF.R.S32.HI R37, RZ, 0x1f, R33 ;  /* 0x0000001fff257819 */ /* 0x004fe20000011421 */
[----:B---3--:R-:W-:-:S04]  /*26c0*/  IMAD R27, R27, R33, RZ ;  /* 0x000000211b1b7224 */ /* 0x008fc800078e02ff */
[C---:B------:R-:W-:Y:S02]  /*26d0*/  IMAD R37, R26.reuse, R37, R27 ;  /* 0x000000251a257224 */ /* 0x040fe400078e021b */
[----:B------:R-:W-:Y:S01]  /*26e0*/  IMAD.WIDE.U32 R26, R26, R33, R28 ;  /* 0x000000211a1a7225 */ /* 0x000fe200078e001c */
[----:B------:R-:W-:Y:S01]  /*26f0*/  IADD3 R28, P0, PT, R34, UR20, RZ ;  /* 0x00000014221c7c10 */ /* 0x000fe2000ff1e0ff */
[----:B------:R-:W2:Y:S03]  /*2700*/  LDL.64 R32, [R3+0x10] ;  /* 0x0000100003207983 */ /* 0x000ea60000100a00 */
[----:B------:R-:W-:Y:S01]  /*2710*/  IADD3.X R29, PT, PT, R35, UR15, RZ, P0, !PT ;  /* 0x0000000f231d7c10 */ /* 0x000fe200087fe4ff */
[----:B----4-:R-:W-:Y:S01]  /*2720*/  IMAD R25, R25, R5, RZ ;  /* 0x0000000519197224 */ /* 0x010fe200078e02ff */
[----:B------:R-:W-:Y:S01]  /*2730*/  SHF.R.S32.HI R35, RZ, 0x1f, R5 ;  /* 0x0000001fff237819 */ /* 0x000fe20000011405 */
[----:B------:R-:W-:-:S02]  /*2740*/  IMAD.IADD R27, R27, 0x1, R37 ;  /* 0x000000011b1b7824 */ /* 0x000fc400078e0225 */
[----:B------:R-:W3:Y:S02]  /*2750*/  LDG.E R37, desc[UR8][R28.64] ;  /* 0x000000081c257981 */ /* 0x000ee4000c1e1900 */
[C---:B------:R-:W-:Y:S02]  /*2760*/  IMAD R35, R24.reuse, R35, R25 ;  /* 0x0000002318237224 */ /* 0x040fe400078e0219 */
[----:B------:R-:W-:Y:S01]  /*2770*/  IMAD.WIDE.U32 R24, R24, R5, R26 ;  /* 0x0000000518187225 */ /* 0x000fe200078e001a */
[----:B------:R-:W-:-:S04]  /*2780*/  IADD3 R26, P0, PT, R28, UR20, RZ ;  /* 0x000000141c1a7c10 */ /* 0x000fc8000ff1e0ff */
[----:B------:R-:W-:Y:S02]  /*2790*/  IADD3.X R27, PT, PT, R29, UR15, RZ, P0, !PT ;  /* 0x0000000f1d1b7c10 */ /* 0x000fe400087fe4ff */
[----:B------:R-:W4:Y:S04]  /*27a0*/  LDL.64 R28, [R3+0x18] ;  /* 0x00001800031c7983 */ /* 0x000f280000100a00 */
[----:B------:R-:W5:Y:S01]  /*27b0*/  LDG.E R5, desc[UR8][R26.64] ;  /* 0x000000081a057981 */ /* 0x000f62000c1e1900 */
[----:B------:R-:W-:Y:S02]  /*27c0*/  IADD3 R25, PT, PT, R25, R35, RZ ;  /* 0x0000002319197210 */ /* 0x000fe40007ffe0ff */
[----:B---3--:R-:W-:Y:S01]  /*27d0*/  SHF.R.S32.HI R35, RZ, 0x1f, R37 ;  /* 0x0000001fff237819 */ /* 0x008fe20000011425 */
[----:B--2---:R-:W-:-:S02]  /*27e0*/  IMAD R33, R33, R37, RZ ;  /* 0x0000002521217224 */ /* 0x004fc400078e02ff */
[C---:B------:R-:W-:Y:S02]  /*27f0*/  IMAD.WIDE.U32 R24, R32.reuse, R37, R24 ;  /* 0x0000002520187225 */ /* 0x040fe400078e0018 */
[----:B------:R-:W2:Y:S02]  /*2800*/  LDL.64 R36, [R3+0x28] ;  /* 0x0000280003247983 */ /* 0x000ea40000100a00 */
[----:B------:R-:W-:Y:S01]  /*2810*/  IMAD R33, R32, R35, R33 ;  /* 0x0000002320217224 */ /* 0x000fe200078e0221 */
[----:B------:R-:W-:-:S03]  /*2820*/  IADD3 R32, P0, PT, R26, UR20, RZ ;  /* 0x000000141a207c10 */ /* 0x000fc6000ff1e0ff */
[----:B------:R-:W-:Y:S01]  /*2830*/  IMAD.IADD R25, R25, 0x1, R33 ;  /* 0x0000000119197824 */ /* 0x000fe200078e0221 */
[----:B------:R-:W-:Y:S02]  /*2840*/  IADD3.X R33, PT, PT, R27, UR15, RZ, P0, !PT ;  /* 0x0000000f1b217c10 */ /* 0x000fe400087fe4ff */
[----:B-----5:R-:W-:Y:S01]  /*2850*/  SHF.R.S32.HI R35, RZ, 0x1f, R5 ;  /* 0x0000001fff237819 */ /* 0x020fe20000011405 */
[-C--:B----4-:R-:W-:Y:S01]  /*2860*/  IMAD R29, R29, R5.reuse, RZ ;  /* 0x000000051d1d7224 */ /* 0x090fe200078e02ff */
[----:B------:R-:W-:Y:S01]  /*2870*/  IADD3 R26, P0, PT, R32, UR20, RZ ;  /* 0x00000014201a7c10 */ /* 0x000fe2000ff1e0ff */
[C---:B------:R-:W-:Y:S02]  /*2880*/  IMAD.WIDE.U32 R24, R28.reuse, R5, R24 ;  /* 0x000000051c187225 */ /* 0x040fe400078e0018 */
[----:B------:R-:W3:Y:S02]  /*2890*/  LDG.E R5, desc[UR8][R32.64] ;  /* 0x0000000820057981 */ /* 0x000ee4000c1e1900 */
[----:B------:R-:W-:-:S02]  /*28a0*/  IMAD R29, R28, R35, R29 ;  /* 0x000000231c1d7224 */ /* 0x000fc400078e021d */
[----:B------:R0:W4:Y:S01]  /*28b0*/  LDL.64 R34, [R3+0x20] ;  /* 0x0000200003227983 */ /* 0x0001220000100a00 */
[----:B------:R-:W-:-:S06]  /*28c0*/  IADD3.X R27, PT, PT, R33, UR15, RZ, P0, !PT ;  /* 0x0000000f211b7c10 */ /* 0x000fcc00087fe4ff */
[----:B------:R-:W5:Y:S01]  /*28d0*/  LDG.E R27, desc[UR8][R26.64] ;  /* 0x000000081a1b7981 */ /* 0x000f62000c1e1900 */
[----:B------:R-:W-:Y:S01]  /*28e0*/  UIADD3 UR7, UP1, UPT, UR7, -0x8, URZ ;  /* 0xfffffff807077890 */ /* 0x000fe2000ff3e0ff */
[----:B------:R-:W-:-:S03]  /*28f0*/  IADD3 R25, PT, PT, R25, R29, RZ ;  /* 0x0000001d19197210 */ /* 0x000fc60007ffe0ff */
[----:B------:R-:W-:Y:S02]  /*2900*/  UIADD3.X UR10, UPT, UPT, UR10, -0x1, URZ, UP1, !UPT ;  /* 0xffffffff0a0a7890 */ /* 0x000fe40008ffe4ff */
[----:B------:R-:W-:-:S04]  /*2910*/  UISETP.NE.U32.AND UP1, UPT, UR7, URZ, UPT ;  /* 0x000000ff0700728c */ /* 0x000fc8000bf25070 */
[----:B------:R-:W-:Y:S01]  /*2920*/  UISETP.NE.AND.EX UP1, UPT, UR10, URZ, UPT, UP1 ;  /* 0x000000ff0a00728c */ /* 0x000fe2000bf25310 */
[----:B0-----:R-:W-:Y:S02]  /*2930*/  IADD3 R3, PT, PT, R3, 0x40, RZ ;  /* 0x0000004003037810 */ /* 0x001fe40007ffe0ff */
[----:B---3--:R-:W-:Y:S01]  /*2940*/  SHF.R.S32.HI R29, RZ, 0x1f, R5 ;  /* 0x0000001fff1d7819 */ /* 0x008fe20000011405 */
[-C--:B----4-:R-:W-:Y:S02]  /*2950*/  IMAD R28, R35, R5.reuse, RZ ;  /* 0x00000005231c7224 */ /* 0x090fe400078e02ff */
[----:B------:R-:W-:-:S04]  /*2960*/  IMAD.WIDE.U32 R24, R34, R5, R24 ;  /* 0x0000000522187225 */ /* 0x000fc800078e0018 */
[----:B------:R-:W-:Y:S01]  /*2970*/  IMAD R29, R34, R29, R28 ;  /* 0x0000001d221d7224 */ /* 0x000fe200078e021c */
[----:B-----5:R-:W-:Y:S01]  /*2980*/  SHF.R.S32.HI R5, RZ, 0x1f, R27 ;  /* 0x0000001fff057819 */ /* 0x020fe2000001141b */
[----:B--2---:R-:W-:Y:S02]  /*2990*/  IMAD R28, R37, R27, RZ ;  /* 0x0000001b251c7224 */ /* 0x004fe400078e02ff */
        /* <DEDUP_REMOVED lines=8> */
.L_x_3601:
        /* <DEDUP_REMOVED lines=17> */
[----:B------:R-:W-:-:S05]  /*2b30*/  LEA.HI.X R33, R26, UR17, R3, 0x2, P0 ;  /* 0x000000111a217c11 */ /* 0x000fca00080f1403 */
[----:B------:R-:W2:Y:S01]  /*2b40*/  LDG.E R37, desc[UR8][R32.64] ;  /* 0x0000000820257981 */ /* 0x000ea2000c1e1900 */
[----:B------:R-:W-:-:S04]  /*2b50*/  IMAD.WIDE.U32 R26, R24, 0x4, RZ ;  /* 0x00000004181a7825 */ /* 0x000fc800078e00ff */
[----:B------:R-:W-:Y:S01]  /*2b60*/  IMAD.SHL.U32 R3, R25, 0x4, RZ ;  /* 0x0000000419037824 */ /* 0x000fe200078e00ff */
[----:B------:R-:W-:-:S04]  /*2b70*/  IADD3 R30, P0, PT, R32, R26, RZ ;  /* 0x0000001a201e7210 */ /* 0x000fc80007f1e0ff */
[----:B------:R-:W-:-:S05]  /*2b80*/  IADD3 R3, PT, PT, R27, R3, RZ ;  /* 0x000000031b037210 */ /* 0x000fca0007ffe0ff */
        /* <DEDUP_REMOVED lines=8> */
[----:B------:R-:W-:Y:S02]  /*2c10*/  IADD3 R36, P1, PT, R28, R26, RZ ;  /* 0x0000001a1c247210 */ /* 0x000fe40007f3e0ff */
[----:B------:R-:W-:Y:S02]  /*2c20*/  IADD3.X R29, PT, PT, R31, R3, RZ, P0, !PT ;  /* 0x000000031f1d7210 */ /* 0x000fe400007fe4ff */
[----:B------:R-:W-:Y:S02]  /*2c30*/  IADD3 R35, PT, PT, R35, R27, RZ ;  /* 0x0000001b23237210 */ /* 0x000fe40007ffe0ff */
[----:B------:R-:W2:Y:S01]  /*2c40*/  LDL.64 R26, [UR10+0x28] ;  /* 0x0000280aff1a7983 */ /* 0x000ea20008100a00 */
[----:B------:R-:W-:-:S03]  /*2c50*/  IMAD.X R37, R29, 0x1, R3, P1 ;  /* 0x000000011d257824 */ /* 0x000fc600008e0603 */
[----:B------:R-:W5:Y:S01]  /*2c60*/  LDG.E R29, desc[UR8][R28.64] ;  /* 0x000000081c1d7981 */ /* 0x000f62000c1e1900 */
[----:B----4-:R-:W-:Y:S01]  /*2c70*/  SHF.R.S32.HI R3, RZ, 0x1f, R5 ;  /* 0x0000001fff037819 */ /* 0x010fe20000011405 */
[----:B---3--:R-:W-:Y:S02]  /*2c80*/  IMAD R30, R33, R5, RZ ;  /* 0x00000005211e7224 */ /* 0x008fe400078e02ff */
[----:B------:R-:W3:Y:S02]  /*2c90*/  LDG.E R37, desc[UR8][R36.64] ;  /* 0x0000000824257981 */ /* 0x000ee4000c1e1900 */
[C---:B------:R-:W-:Y:S02]  /*2ca0*/  IMAD R3, R32.reuse, R3, R30 ;  /* 0x0000000320037224 */ /* 0x040fe400078e021e */
[----:B------:R-:W4:Y:S01]  /*2cb0*/  LDL.64 R30, [UR10+0x30] ;  /* 0x0000300aff1e7983 */ /* 0x000f220008100a00 */
[----:B------:R-:W-:-:S04]  /*2cc0*/  IMAD.WIDE.U32 R32, R32, R5, R34 ;  /* 0x0000000520207225 */ /* 0x000fc800078e0022 */
[----:B------:R-:W-:Y:S01]  /*2cd0*/  IMAD.IADD R33, R33, 0x1, R3 ;  /* 0x0000000121217824 */ /* 0x000fe200078e0203 */
[----:B------:R-:W-:-:S04]  /*2ce0*/  UIADD3 UR4, UP1, UPT, UR4, 0x4, URZ ;  /* 0x0000000404047890 */ /* 0x000fc8000ff3e0ff */
[----:B------:R-:W-:Y:S01]  /*2cf0*/  UIADD3.X UR5, UPT, UPT, URZ, UR5, URZ, UP1, !UPT ;  /* 0x00000005ff057290 */ /* 0x000fe20008ffe4ff */
[----:B-----5:R-:W-:Y:S01]  /*2d00*/  SHF.R.S32.HI R3, RZ, 0x1f, R29 ;  /* 0x0000001fff037819 */ /* 0x020fe2000001141d */
[----:B--2---:R-:W-:-:S04]  /*2d10*/  IMAD R5, R27, R29, RZ ;  /* 0x0000001d1b057224 */ /* 0x004fc800078e02ff */
[C---:B------:R-:W-:Y:S02]  /*2d20*/  IMAD R5, R26.reuse, R3, R5 ;  /* 0x000000031a057224 */ /* 0x040fe400078e0205 */
[----:B------:R-:W-:Y:S01]  /*2d30*/  IMAD.WIDE.U32 R26, R26, R29, R32 ;  /* 0x0000001d1a1a7225 */ /* 0x000fe200078e0020 */
[----:B---3--:R-:W-:-:S03]  /*2d40*/  SHF.R.S32.HI R3, RZ, 0x1f, R37 ;  /* 0x0000001fff037819 */ /* 0x008fc60000011425 */
[----:B----4-:R-:W-:Y:S01]  /*2d50*/  IMAD R28, R31, R37, RZ ;  /* 0x000000251f1c7224 */ /* 0x010fe200078e02ff */
[----:B------:R-:W-:-:S03]  /*2d60*/  IADD3 R27, PT, PT, R27, R5, RZ ;  /* 0x000000051b1b7210 */ /* 0x000fc60007ffe0ff */
[C---:B------:R-:W-:Y:S02]  /*2d70*/  IMAD R3, R30.reuse, R3, R28 ;  /* 0x000000031e037224 */ /* 0x040fe400078e021c */
[----:B------:R-:W-:-:S04]  /*2d80*/  IMAD.WIDE.U32 R34, R30, R37, R26 ;  /* 0x000000251e227225 */ /* 0x000fc800078e001a */
[----:B------:R-:W-:-:S07]  /*2d90*/  IMAD.IADD R35, R35, 0x1, R3 ;  /* 0x0000000123237824 */ /* 0x000fce00078e0203 */
.L_x_3603:
        /* <DEDUP_REMOVED lines=37> */
.L_x_3604:
[----:B------:R-:W-:Y:S05]  /*2ff0*/  BRA.U UP0, `(.L_x_3600) ;  /* 0x0000000100447547 */ /* 0x000fea000b800000 */
[----:B------:R-:W1:Y:S01]  /*3000*/  LDCU.64 UR10, c[0x0][0x388] ;  /* 0x00007100ff0a77ac */ /* 0x000e620008000a00 */
[C---:B0-----:R-:W-:Y:S02]  /*3010*/  IMAD R26, R24.reuse, UR5, RZ ;  /* 0x00000005181a7c24 */ /* 0x041fe4000f8e02ff */
[----:B------:R-:W-:Y:S02]  /*3020*/  IMAD.MOV.U32 R12, RZ, RZ, R10 ;  /* 0x000000ffff0c7224 */ /* 0x000fe400078e000a */
[----:B------:R-:W-:Y:S02]  /*3030*/  IMAD R3, R25, UR4, R26 ;  /* 0x0000000419037c24 */ /* 0x000fe4000f8e021a */
[----:B------:R-:W-:-:S04]  /*3040*/  IMAD.WIDE.U32 R12, R24, UR4, R12 ;  /* 0x00000004180c7c25 */ /* 0x000fc8000f8e000c */
[----:B------:R-:W-:Y:S01]  /*3050*/  IMAD.U32 R10, RZ, RZ, UR4 ;  /* 0x00000004ff0a7e24 */ /* 0x000fe2000f8e00ff */
[----:B------:R-:W-:-:S04]  /*3060*/  IADD3 R3, PT, PT, R13, R3, RZ ;  /* 0x000000030d037210 */ /* 0x000fc80007ffe0ff */
[----:B------:R-:W-:Y:S02]  /*3070*/  LEA R10, R10, R1, 0x3 ;  /* 0x000000010a0a7211 */ /* 0x000fe400078e18ff */
[----:B-1----:R-:W-:-:S04]  /*3080*/  LEA R24, P0, R12, UR10, 0x2 ;  /* 0x0000000a0c187c11 */ /* 0x002fc8000f8010ff */
[----:B------:R-:W-:Y:S01]  /*3090*/  LEA.HI.X R25, R12, UR11, R3, 0x2, P0 ;  /* 0x0000000b0c197c11 */ /* 0x000fe200080f1403 */
[----:B------:R-:W2:Y:S05]  /*30a0*/  LDL.64 R10, [R10+0x18] ;  /* 0x000018000a0a7983 */ /* 0x000eaa0000100a00 */
[----:B------:R-:W3:Y:S02]  /*30b0*/  LDG.E R25, desc[UR8][R24.64] ;  /* 0x0000000818197981 */ /* 0x000ee4000c1e1900 */
[----:B---3--:R-:W-:Y:S01]  /*30c0*/  SHF.R.S32.HI R3, RZ, 0x1f, R25 ;  /* 0x0000001fff037819 */ /* 0x008fe20000011419 */
[-C--:B--2---:R-:W-:Y:S02]  /*30d0*/  IMAD R5, R11, R25.reuse, RZ ;  /* 0x000000190b057224 */ /* 0x084fe400078e02ff */
[----:B------:R-:W-:-:S04]  /*30e0*/  IMAD.WIDE.U32 R34, R10, R25, R34 ;  /* 0x000000190a227225 */ /* 0x000fc800078e0022 */
[----:B------:R-:W-:-:S04]  /*30f0*/  IMAD R3, R10, R3, R5 ;  /* 0x000000030a037224 */ /* 0x000fc800078e0205 */
[----:B------:R-:W-:-:S07]  /*3100*/  IMAD.IADD R35, R35, 0x1, R3 ;  /* 0x0000000123237824 */ /* 0x000fce00078e0203 */
.L_x_3600:
[----:B------:R-:W-:Y:S05]  /*3110*/  BSYNC.RECONVERGENT B0 ;  /* 0x0000000000007941 */ /* 0x000fea0003800200 */
.L_x_3599:
[----:B------:R-:W-:Y:S01]  /*3120*/  UIADD3 UR7, UPT, UPT, -UR6, UR12, URZ ;  /* 0x0000000c06077290 */ /* 0x000fe2000fffe1ff */
[----:B------:R-:W-:Y:S01]  /*3130*/  IADD3 R3, PT, PT, R2, 0x180, RZ ;  /* 0x0000018002037810 */ /* 0x000fe20007ffe0ff */
[----:B------:R-:W-:Y:S01]  /*3140*/  BSSY.RECONVERGENT B0, `(.L_x_3605) ;  /* 0x00000e4000007945 */ /* 0x000fe20003800200 */
[----:B------:R-:W-:Y:S01]  /*3150*/  IMAD.MOV.U32 R10, RZ, RZ, R34 ;  /* 0x000000ffff0a7224 */ /* 0x000fe200078e0022 */
[----:B------:R-:W-:Y:S02]  /*3160*/  MOV R11, R35 ;  /* 0x00000023000b7202 */ /* 0x000fe40000000f00 */
        /* <DEDUP_REMOVED lines=34> */
.L_x_3608:
        /* <DEDUP_REMOVED lines=12> */
[----:B------:R-:W-:Y:S01]  /*3450*/  SHF.R.S32.HI R37, RZ, 0x1f, R5 ;  /* 0x0000001fff257819 */ /* 0x000fe20000011405 */
[----:B------:R-:W-:Y:S01]  /*3460*/  IMAD.IADD R33, R33, 0x1, R35 ;  /* 0x0000000121217824 */ /* 0x000fe200078e0223 */
[----:B------:R-:W-:-:S03]  /*3470*/  IADD3.X R25, PT, PT, R27, UR15, RZ, P0, !PT ;  /* 0x0000000f1b197c10 */ /* 0x000fc600087fe4ff */
[C---:B------:R-:W-:Y:S02]  /*3480*/  IMAD R37, R28.reuse, R37, R26 ;  /* 0x000000251c257224 */ /* 0x040fe400078e021a */
[----:B------:R-:W2:Y:S01]  /*3490*/  LDG.E R35, desc[UR8][R24.64] ;  /* 0x0000000818237981 */ /* 0x000ea2000c1e1900 */
[----:B------:R-:W-:Y:S01]  /*34a0*/  IMAD.WIDE.U32 R28, R28, R5, R32 ;  /* 0x000000051c1c7225 */ /* 0x000fe200078e0020 */
[----:B------:R-:W-:Y:S02]  /*34b0*/  IADD3 R32, P0, PT, R24, UR20, RZ ;  /* 0x0000001418207c10 */ /* 0x000fe4000ff1e0ff */
[----:B------:R-:W3:Y:S02]  /*34c0*/  LDL.64 R26, [R3] ;  /* 0x00000000031a7983 */ /* 0x000ee40000100a00 */
[----:B------:R-:W-:Y:S02]  /*34d0*/  IADD3.X R33, PT, PT, R25, UR15, RZ, P0, !PT ;  /* 0x0000000f19217c10 */ /* 0x000fe400087fe4ff */
[----:B------:R-:W4:Y:S04]  /*34e0*/  LDL.64 R24, [R3+0x8] ;  /* 0x0000080003187983 */ /* 0x000f280000100a00 */
[----:B------:R-:W5:Y:S01]  /*34f0*/  LDG.E R5, desc[UR8][R32.64] ;  /* 0x0000000820057981 */ /* 0x000f62000c1e1900 */
[----:B------:R-:W-:-:S02]  /*3500*/  IADD3 R29, PT, PT, R29, R37, RZ ;  /* 0x000000251d1d7210 */ /* 0x000fc40007ffe0ff */
[----:B--2---:R-:W-:Y:S01]  /*3510*/  SHF.R.S32.HI R37, RZ, 0x1f, R35 ;  /* 0x0000001fff257819 */ /* 0x004fe20000011423 */
[----:B---3--:R-:W-:-:S04]  /*3520*/  IMAD R27, R27, R35, RZ ;  /* 0x000000231b1b7224 */ /* 0x008fc800078e02ff */
[C---:B------:R-:W-:Y:S02]  /*3530*/  IMAD R37, R26.reuse, R37, R27 ;  /* 0x000000251a257224 */ /* 0x040fe400078e021b */
[----:B------:R-:W-:Y:S01]  /*3540*/  IMAD.WIDE.U32 R26, R26, R35, R28 ;  /* 0x000000231a1a7225 */ /* 0x000fe200078e001c */
[----:B------:R-:W-:Y:S02]  /*3550*/  IADD3 R28, P0, PT, R32, UR20, RZ ;  /* 0x00000014201c7c10 */ /* 0x000fe4000ff1e0ff */
[----:B-----5:R-:W-:Y:S01]  /*3560*/  SHF.R.S32.HI R35, RZ, 0x1f, R5 ;  /* 0x0000001fff237819 */ /* 0x020fe20000011405 */
[----:B----4-:R-:W-:Y:S01]  /*3570*/  IMAD R25, R25, R5, RZ ;  /* 0x0000000519197224 */ /* 0x010fe200078e02ff */
[----:B------:R-:W-:Y:S01]  /*3580*/  IADD3.X R29, PT, PT, R33, UR15, RZ, P0, !PT ;  /* 0x0000000f211d7c10 */ /* 0x000fe200087fe4ff */
[----:B------:R-:W-:Y:S01]  /*3590*/  IMAD.IADD R27, R27, 0x1, R37 ;  /* 0x000000011b1b7824 */ /* 0x000fe200078e0225 */
[----:B------:R-:W2:Y:S01]  /*35a0*/  LDL.64 R32, [R3+0x10] ;  /* 0x0000100003207983 */ /* 0x000ea20000100a00 */
[----:B------:R-:W-:-:S02]  /*35b0*/  IMAD R35, R24, R35, R25 ;  /* 0x0000002318237224 */ /* 0x000fc400078e0219 */
[----:B------:R-:W-:Y:S01]  /*35c0*/  IMAD.WIDE.U32 R24, R24, R5, R26 ;  /* 0x0000000518187225 */ /* 0x000fe200078e001a */
[----:B------:R-:W3:Y:S01]  /*35d0*/  LDG.E R37, desc[UR8][R28.64] ;  /* 0x000000081c257981 */ /* 0x000ee2000c1e1900 */
[----:B------:R-:W-:-:S04]  /*35e0*/  IADD3 R26, P0, PT, R28, UR20, RZ ;  /* 0x000000141c1a7c10 */ /* 0x000fc8000ff1e0ff */
[----:B------:R-:W-:-:S05]  /*35f0*/  IADD3.X R27, PT, PT, R29, UR15, RZ, P0, !PT ;  /* 0x0000000f1d1b7c10 */ /* 0x000fca00087fe4ff */
[----:B------:R-:W4:Y:S04]  /*3600*/  LDG.E R5, desc[UR8][R26.64] ;  /* 0x000000081a057981 */ /* 0x000f28000c1e1900 */
[----:B------:R-:W5:Y:S01]  /*3610*/  LDL.64 R28, [R3+0x18] ;  /* 0x00001800031c7983 */ /* 0x000f620000100a00 */
[----:B------:R-:W-:Y:S02]  /*3620*/  IADD3 R25, PT, PT, R25, R35, RZ ;  /* 0x0000002319197210 */ /* 0x000fe40007ffe0ff */
[----:B---3--:R-:W-:Y:S01]  /*3630*/  SHF.R.S32.HI R35, RZ, 0x1f, R37 ;  /* 0x0000001fff237819 */ /* 0x008fe20000011425 */
[-C--:B--2---:R-:W-:Y:S02]  /*3640*/  IMAD R33, R33, R37.reuse, RZ ;  /* 0x0000002521217224 */ /* 0x084fe400078e02ff */
[----:B------:R-:W-:-:S02]  /*3650*/  IMAD.WIDE.U32 R24, R32, R37, R24 ;  /* 0x0000002520187225 */ /* 0x000fc400078e0018 */
[----:B------:R-:W2:Y:S02]  /*3660*/  LDL.64 R36, [R3+0x28] ;  /* 0x0000280003247983 */ /* 0x000ea40000100a00 */
[----:B------:R-:W-:Y:S01]  /*3670*/  IMAD R33, R32, R35, R33 ;  /* 0x0000002320217224 */ /* 0x000fe200078e0221 */
[----:B------:R-:W-:Y:S02]  /*3680*/  IADD3 R32, P0, PT, R26, UR20, RZ ;  /* 0x000000141a207c10 */ /* 0x000fe4000ff1e0ff */
[----:B----4-:R-:W-:Y:S01]  /*3690*/  SHF.R.S32.HI R35, RZ, 0x1f, R5 ;  /* 0x0000001fff237819 */ /* 0x010fe20000011405 */
[----:B------:R-:W-:Y:S01]  /*36a0*/  IMAD.IADD R25, R25, 0x1, R33 ;  /* 0x0000000119197824 */ /* 0x000fe200078e0221 */
[----:B------:R-:W-:Y:S01]  /*36b0*/  IADD3.X R33, PT, PT, R27, UR15, RZ, P0, !PT ;  /* 0x0000000f1b217c10 */ /* 0x000fe200087fe4ff */
[-C--:B-----5:R-:W-:Y:S01]  /*36c0*/  IMAD R29, R29, R5.reuse, RZ ;  /* 0x000000051d1d7224 */ /* 0x0a0fe200078e02ff */
[----:B------:R-:W-:Y:S01]  /*36d0*/  IADD3 R26, P0, PT, R32, UR20, RZ ;  /* 0x00000014201a7c10 */ /* 0x000fe2000ff1e0ff */
[----:B------:R-:W-:-:S02]  /*36e0*/  IMAD.WIDE.U32 R24, R28, R5, R24 ;  /* 0x000000051c187225 */ /* 0x000fc400078e0018 */
[----:B------:R-:W3:Y:S02]  /*36f0*/  LDG.E R5, desc[UR8][R32.64] ;  /* 0x0000000820057981 */ /* 0x000ee4000c1e1900 */
[----:B------:R-:W-:Y:S02]  /*3700*/  IMAD R29, R28, R35, R29 ;  /* 0x000000231c1d7224 */ /* 0x000fe400078e021d */
        /* <DEDUP_REMOVED lines=23> */
.L_x_3607:
        /* <DEDUP_REMOVED lines=19> */
[C---:B------:R-:W-:Y:S01]  /*39b0*/  IMAD.HI.U32 R35, R24.reuse, 0x4, RZ ;  /* 0x0000000418237827 */ /* 0x040fe200078e00ff */
[----:B------:R-:W-:-:S03]  /*39c0*/  SHF.L.U32 R5, R24, 0x2, RZ ;  /* 0x0000000218057819 */ /* 0x000fc600000006ff */
[----:B------:R-:W-:-:S04]  /*39d0*/  IMAD.SHL.U32 R28, R25, 0x4, RZ ;  /* 0x00000004191c7824 */ /* 0x000fc800078e00ff */
[----:B------:R-:W-:Y:S01]  /*39e0*/  IMAD.IADD R35, R35, 0x1, R28 ;  /* 0x0000000123237824 */ /* 0x000fe200078e021c */
[----:B------:R-:W-:-:S04]  /*39f0*/  IADD3 R28, P0, PT, R26, R5, RZ ;  /* 0x000000051a1c7210 */ /* 0x000fc80007f1e0ff */
[----:B------:R-:W-:Y:S02]  /*3a00*/  IADD3.X R29, PT, PT, R27, R35, RZ, P0, !PT ;  /* 0x000000231b1d7210 */ /* 0x000fe400007fe4ff */
[----:B------:R-:W3:Y:S04]  /*3a10*/  LDL.64 R26, [UR11+0x20] ;  /* 0x0000200bff1a7983 */ /* 0x000ee80008100a00 */
[----:B------:R-:W4:Y:S01]  /*3a20*/  LDG.E R37, desc[UR8][R28.64] ;  /* 0x000000081c257981 */ /* 0x000f22000c1e1900 */
[----:B--2---:R-:W-:Y:S01]  /*3a30*/  IMAD.WIDE.U32 R32, R30, R3, R32 ;  /* 0x000000031e207225 */ /* 0x004fe200078e0020 */
[----:B------:R-:W-:-:S03]  /*3a40*/  SHF.R.S32.HI R34, RZ, 0x1f, R3 ;  /* 0x0000001fff227819 */ /* 0x000fc60000011403 */
[----:B------:R-:W-:-:S04]  /*3a50*/  IMAD R3, R31, R3, RZ ;  /* 0x000000031f037224 */ /* 0x000fc800078e02ff */
[----:B------:R-:W-:Y:S01]  /*3a60*/  IMAD R3, R30, R34, R3 ;  /* 0x000000221e037224 */ /* 0x000fe200078e0203 */
[----:B------:R-:W-:-:S05]  /*3a70*/  IADD3 R30, P0, PT, R28, R5, RZ ;  /* 0x000000051c1e7210 */ /* 0x000fca0007f1e0ff */
[----:B------:R-:W-:Y:S01]  /*3a80*/  IMAD.X R31, R29, 0x1, R35, P0 ;  /* 0x000000011d1f7824 */ /* 0x000fe200000e0623 */
[----:B------:R-:W-:Y:S01]  /*3a90*/  IADD3 R34, P0, PT, R30, R5, RZ ;  /* 0x000000051e227210 */ /* 0x000fe20007f1e0ff */
[----:B------:R-:W2:Y:S03]  /*3aa0*/  LDL.64 R28, [UR11+0x28] ;  /* 0x0000280bff1c7983 */ /* 0x000ea60008100a00 */
[----:B------:R-:W-:Y:S02]  /*3ab0*/  IADD3.X R35, PT, PT, R31, R35, RZ, P0, !PT ;  /* 0x000000231f237210 */ /* 0x000fe400007fe4ff */
[----:B------:R-:W5:Y:S01]  /*3ac0*/  LDG.E R31, desc[UR8][R30.64] ;  /* 0x000000081e1f7981 */ /* 0x000f62000c1e1900 */
[----:B------:R-:W-:-:S03]  /*3ad0*/  IMAD.IADD R33, R33, 0x1, R3 ;  /* 0x0000000121217824 */ /* 0x000fc600078e0203 */
[----:B------:R-:W2:Y:S04]  /*3ae0*/  LDG.E R3, desc[UR8][R34.64] ;  /* 0x0000000822037981 */ /* 0x000ea8000c1e1900 */
[----:B------:R-:W2:Y:S01]  /*3af0*/  LDL.64 R34, [UR11+0x30] ;  /* 0x0000300bff227983 */ /* 0x000ea20008100a00 */
[----:B----4-:R-:W-:Y:S01]  /*3b00*/  SHF.R.S32.HI R5, RZ, 0x1f, R37 ;  /* 0x0000001fff057819 */ /* 0x010fe20000011425 */
[----:B---3--:R-:W-:-:S04]  /*3b10*/  IMAD R27, R27, R37, RZ ;  /* 0x000000251b1b7224 */ /* 0x008fc800078e02ff */
[C---:B------:R-:W-:Y:S02]  /*3b20*/  IMAD R5, R26.reuse, R5, R27 ;  /* 0x000000051a057224 */ /* 0x040fe400078e021b */
[----:B------:R-:W-:-:S05]  /*3b30*/  IMAD.WIDE.U32 R26, R26, R37, R32 ;  /* 0x000000251a1a7225 */ /* 0x000fca00078e0020 */
[----:B------:R-:W-:Y:S01]  /*3b40*/  IADD3 R27, PT, PT, R27, R5, RZ ;  /* 0x000000051b1b7210 */ /* 0x000fe20007ffe0ff */
[----:B------:R-:W-:-:S04]  /*3b50*/  UIADD3 UR4, UP1, UPT, UR4, 0x4, URZ ;  /* 0x0000000404047890 */ /* 0x000fc8000ff3e0ff */
[----:B------:R-:W-:Y:S01]  /*3b60*/  UIADD3.X UR5, UPT, UPT, URZ, UR5, URZ, UP1, !UPT ;  /* 0x00000005ff057290 */ /* 0x000fe20008ffe4ff */
[----:B-----5:R-:W-:Y:S01]  /*3b70*/  SHF.R.S32.HI R5, RZ, 0x1f, R31 ;  /* 0x0000001fff057819 */ /* 0x020fe2000001141f */
[-C--:B--2---:R-:W-:Y:S02]  /*3b80*/  IMAD R29, R29, R31.reuse, RZ ;  /* 0x0000001f1d1d7224 */ /* 0x084fe400078e02ff */
[----:B------:R-:W-:-:S04]  /*3b90*/  IMAD.WIDE.U32 R26, R28, R31, R26 ;  /* 0x0000001f1c1a7225 */ /* 0x000fc800078e001a */
[----:B------:R-:W-:Y:S01]  /*3ba0*/  IMAD R29, R28, R5, R29 ;  /* 0x000000051c1d7224 */ /* 0x000fe200078e021d */
[----:B------:R-:W-:-:S03]  /*3bb0*/  SHF.R.S32.HI R5, RZ, 0x1f, R3 ;  /* 0x0000001fff057819 */ /* 0x000fc60000011403 */
[----:B------:R-:W-:Y:S02]  /*3bc0*/  IMAD.IADD R27, R27, 0x1, R29 ;  /* 0x000000011b1b7824 */ /* 0x000fe400078e021d */
[-C--:B------:R-:W-:Y:S02]  /*3bd0*/  IMAD R28, R35, R3.reuse, RZ ;  /* 0x00000003231c7224 */ /* 0x080fe400078e02ff */
[----:B------:R-:W-:-:S04]  /*3be0*/  IMAD.WIDE.U32 R32, R34, R3, R26 ;  /* 0x0000000322207225 */ /* 0x000fc800078e001a */
[----:B------:R-:W-:-:S05]  /*3bf0*/  IMAD R5, R34, R5, R28 ;  /* 0x0000000522057224 */ /* 0x000fca00078e021c */
[----:B------:R-:W-:-:S07]  /*3c00*/  IADD3 R33, PT, PT, R33, R5, RZ ;  /* 0x0000000521217210 */ /* 0x000fce0007ffe0ff */
.L_x_3609:
        /* <DEDUP_REMOVED lines=12> */
[----:B------:R-:W-:Y:S02]  /*3cd0*/  IMAD.MOV.U32 R26, RZ, RZ, R12 ;  /* 0x000000ffff1a7224 */ /* 0x000fe400078e000c */
[----:B------:R-:W-:Y:S02]  /*3ce0*/  IMAD R3, R25, UR4, R28 ;  /* 0x0000000419037c24 */ /* 0x000fe4000f8e021c */
[----:B------:R-:W-:-:S04]  /*3cf0*/  IMAD.WIDE.U32 R26, R24, UR4, R26 ;  /* 0x00000004181a7c25 */ /* 0x000fc8000f8e001a */
[----:B------:R-:W-:Y:S01]  /*3d00*/  IMAD.IADD R3, R27, 0x1, R3 ;  /* 0x000000011b037824 */ /* 0x000fe200078e0203 */
[----:B-1----:R-:W-:Y:S01]  /*3d10*/  LEA R30, P0, R26, UR10, 0x2 ;  /* 0x0000000a1a1e7c11 */ /* 0x002fe2000f8010ff */
[----:B------:R-:W-:-:S03]  /*3d20*/  ULEA UR10, UR4, UR13, 0x3 ;  /* 0x0000000d040a7291 */ /* 0x000fc6000f8e18ff */
[----:B------:R-:W-:Y:S02]  /*3d30*/  LEA.HI.X R31, R26, UR11, R3, 0x2, P0 ;  /* 0x0000000b1a1f7c11 */ /* 0x000fe400080f1403 */
[----:B------:R-:W-:-:S03]  /*3d40*/  LEA R34, P0, R24, R30, 0x2 ;  /* 0x0000001e18227211 */ /* 0x000fc600078010ff */
[----:B------:R-:W2:Y:S01]  /*3d50*/  LDG.E R3, desc[UR8][R30.64] ;  /* 0x000000081e037981 */ /* 0x000ea2000c1e1900 */
[----:B------:R-:W-:-:S03]  /*3d60*/  LEA.HI.X R35, R24, R31, R25, 0x2, P0 ;  /* 0x0000001f18237211 */ /* 0x000fc600000f1419 */
[----:B------:R-:W3:Y:S04]  /*3d70*/  LDL.64 R26, [UR10+0x18] ;  /* 0x0000180aff1a7983 */ /* 0x000ee80008100a00 */
[----:B------:R-:W4:Y:S04]  /*3d80*/  LDG.E R35, desc[UR8][R34.64] ;  /* 0x0000000822237981 */ /* 0x000f28000c1e1900 */
[----:B------:R-:W5:Y:S01]  /*3d90*/  LDL.64 R28, [UR10+0x20] ;  /* 0x0000200aff1c7983 */ /* 0x000f620008100a00 */
        /* <DEDUP_REMOVED lines=10> */
[----:B------:R-:W-:-:S04]  /*3e40*/  IMAD.WIDE.U32 R32, R28, R35, R32 ;  /* 0x000000231c207225 */ /* 0x000fc800078e0020 */
[----:B------:R-:W-:-:S07]  /*3e50*/  IMAD.IADD R33, R33, 0x1, R3 ;  /* 0x0000000121217824 */ /* 0x000fce00078e0203 */
.L_x_3610:
[----:B------:R-:W-:Y:S05]  /*3e60*/  BRA.U UP0, `(.L_x_3606) ;  /* 0x0000000100447547 */ /* 0x000fea000b800000 */
[----:B------:R-:W1:Y:S01]  /*3e70*/  LDCU.64 UR10, c[0x0][0x388] ;  /* 0x00007100ff0a77ac */ /* 0x000e620008000a00 */
[----:B------:R-:W-:Y:S01]  /*3e80*/  MOV R14, R12 ;  /* 0x0000000c000e7202 */ /* 0x000fe20000000f00 */
[----:B0-----:R-:W-:Y:S01]  /*3e90*/  IMAD R26, R24, UR5, RZ ;  /* 0x00000005181a7c24 */ /* 0x001fe2000f8e02ff */
[----:B------:R-:W-:-:S03]  /*3ea0*/  MOV R12, UR4 ;  /* 0x00000004000c7c02 */ /* 0x000fc60008000f00 */
[----:B------:R-:W-:-:S04]  /*3eb0*/  IMAD.WIDE.U32 R14, R24, UR4, R14 ;  /* 0x00000004180e7c25 */ /* 0x000fc8000f8e000e */
[----:B------:R-:W-:Y:S02]  /*3ec0*/  IMAD R3, R25, UR4, R26 ;  /* 0x0000000419037c24 */ /* 0x000fe4000f8e021a */
[----:B------:R-:W-:Y:S02]  /*3ed0*/  IMAD.U32 R12, R12, 0x8, R1 ;  /* 0x000000080c0c7824 */ /* 0x000fe400078e0001 */
[----:B------:R-:W-:Y:S01]  /*3ee0*/  IMAD.IADD R3, R15, 0x1, R3 ;  /* 0x000000010f037824 */ /* 0x000fe200078e0203 */
[----:B-1----:R-:W-:-:S03]  /*3ef0*/  LEA R24, P0, R14, UR10, 0x2 ;  /* 0x0000000a0e187c11 */ /* 0x002fc6000f8010ff */
[----:B------:R-:W2:Y:S01]  /*3f00*/  LDL.64 R12, [R12+0x18] ;  /* 0x000018000c0c7983 */ /* 0x000ea20000100a00 */
[----:B------:R-:W-:-:S06]  /*3f10*/  LEA.HI.X R25, R14, UR11, R3, 0x2, P0 ;  /* 0x0000000b0e197c11 */ /* 0x000fcc00080f1403 */
[----:B------:R-:W3:Y:S02]  /*3f20*/  LDG.E R25, desc[UR8][R24.64] ;  /* 0x0000000818197981 */ /* 0x000ee4000c1e1900 */
[----:B---3--:R-:W-:Y:S01]  /*3f30*/  SHF.R.S32.HI R3, RZ, 0x1f, R25 ;  /* 0x0000001fff037819 */ /* 0x008fe20000011419 */
[-C--:B--2---:R-:W-:Y:S02]  /*3f40*/  IMAD R5, R13, R25.reuse, RZ ;  /* 0x000000190d057224 */ /* 0x084fe400078e02ff */
[----:B------:R-:W-:-:S04]  /*3f50*/  IMAD.WIDE.U32 R32, R12, R25, R32 ;  /* 0x000000190c207225 */ /* 0x000fc800078e0020 */
[----:B------:R-:W-:-:S05]  /*3f60*/  IMAD R3, R12, R3, R5 ;  /* 0x000000030c037224 */ /* 0x000fca00078e0205 */
[----:B------:R-:W-:-:S07]  /*3f70*/  IADD3 R33, PT, PT, R33, R3, RZ ;  /* 0x0000000321217210 */ /* 0x000fce0007ffe0ff */
.L_x_3606:
[----:B------:R-:W-:Y:S05]  /*3f80*/  BSYNC.RECONVERGENT B0 ;  /* 0x0000000000007941 */ /* 0x000fea0003800200 */
.L_x_3605:
[----:B------:R-:W-:Y:S01]  /*3f90*/  VIADD R3, R2, 0x200 ;  /* 0x0000020002037836 */ /* 0x000fe20000000000 */
[----:B------:R-:W-:Y:S01]  /*3fa0*/  BSSY.RECONVERGENT B0, `(.L_x_3611) ;  /* 0x00000e3000007945 */ /* 0x000fe20003800200 */
[----:B------:R-:W-:Y:S01]  /*3fb0*/  MOV R12, R32 ;  /* 0x00000020000c7202 */ /* 0x000fe20000000f00 */
[----:B------:R-:W-:Y:S02]  /*3fc0*/  IMAD.MOV.U32 R13, RZ, RZ, R33 ;  /* 0x000000ffff0d7224 */ /* 0x000fe400078e0021 */
        /* <DEDUP_REMOVED lines=22> */
[----:B------:R-:W-:Y:S01]  /*4130*/  CS2R R34, SRZ ;  /* 0x0000000000227805 */ /* 0x000fe2000001ff00 */
[----:B------:R-:W-:Y:S01]  /*4140*/  IMAD.MOV.U32 R3, RZ, RZ, R0 ;  /* 0x000000ffff037224 */ /* 0x000fe200078e0000 */
        /* <DEDUP_REMOVED lines=10> */
.L_x_3614:
        /* <DEDUP_REMOVED lines=17> */
[----:B------:R-:W-:-:S03]  /*4300*/  IMAD.WIDE.U32 R28, R28, R5, R34 ;  /* 0x000000051c1c7225 */ /* 0x000fc600078e0022 */
[----:B------:R-:W3:Y:S01]  /*4310*/  LDL.64 R26, [R3] ;  /* 0x00000000031a7983 */ /* 0x000ee20000100a00 */
[----:B------:R-:W-:-:S04]  /*4320*/  IADD3 R34, P0, PT, R24, UR20, RZ ;  /* 0x0000001418227c10 */ /* 0x000fc8000ff1e0ff */
[----:B------:R-:W-:Y:S02]  /*4330*/  IADD3.X R35, PT, PT, R25, UR15, RZ, P0, !PT ;  /* 0x0000000f19237c10 */ /* 0x000fe400087fe4ff */
[----:B------:R-:W4:Y:S04]  /*4340*/  LDL.64 R24, [R3+0x8] ;  /* 0x0000080003187983 */ /* 0x000f280000100a00 */
[----:B------:R-:W4:Y:S01]  /*4350*/  LDG.E R5, desc[UR8][R34.64] ;  /* 0x0000000822057981 */ /* 0x000f22000c1e1900 */
[----:B------:R-:W-:Y:S01]  /*4360*/  IMAD.IADD R29, R29, 0x1, R37 ;  /* 0x000000011d1d7824 */ /* 0x000fe200078e0225 */
        /* <DEDUP_REMOVED lines=8> */
[----:B------:R-:W-:Y:S02]  /*43f0*/  SHF.R.S32.HI R35, RZ, 0x1f, R5 ;  /* 0x0000001fff237819 */ /* 0x000fe40000011405 */
[----:B------:R-:W-:-:S02]  /*4400*/  IADD3 R27, PT, PT, R27, R37, RZ ;  /* 0x000000251b1b7210 */ /* 0x000fc40007ffe0ff */
[----:B------:R-:W3:Y:S01]  /*4410*/  LDG.E R37, desc[UR8][R28.64] ;  /* 0x000000081c257981 */ /* 0x000ee2000c1e1900 */
[C---:B------:R-:W-:Y:S02]  /*4420*/  IMAD R35, R24.reuse, R35, R25 ;  /* 0x0000002318237224 */ /* 0x040fe400078e0219 */
[----:B------:R-:W-:Y:S01]  /*4430*/  IMAD.WIDE.U32 R24, R24, R5, R26 ;  /* 0x0000000518187225 */ /* 0x000fe200078e001a */
[----:B------:R-:W-:-:S04]  /*4440*/  IADD3 R26, P0, PT, R28, UR20, RZ ;  /* 0x000000141c1a7c10 */ /* 0x000fc8000ff1e0ff */
[----:B------:R-:W-:Y:S02]  /*4450*/  IADD3.X R27, PT, PT, R29, UR15, RZ, P0, !PT ;  /* 0x0000000f1d1b7c10 */ /* 0x000fe400087fe4ff */
[----:B------:R-:W4:Y:S04]  /*4460*/  LDL.64 R28, [R3+0x18] ;  /* 0x00001800031c7983 */ /* 0x000f280000100a00 */
[----:B------:R-:W5:Y:S01]  /*4470*/  LDG.E R5, desc[UR8][R26.64] ;  /* 0x000000081a057981 */ /* 0x000f62000c1e1900 */
[----:B------:R-:W-:Y:S01]  /*4480*/  IMAD.IADD R25, R25, 0x1, R35 ;  /* 0x0000000119197824 */ /* 0x000fe200078e0223 */
[----:B---3--:R-:W-:Y:S01]  /*4490*/  SHF.R.S32.HI R35, RZ, 0x1f, R37 ;  /* 0x0000001fff237819 */ /* 0x008fe20000011425 */
[-C--:B--2---:R-:W-:Y:S02]  /*44a0*/  IMAD R33, R33, R37.reuse, RZ ;  /* 0x0000002521217224 */ /* 0x084fe400078e02ff */
[----:B------:R-:W-:-:S02]  /*44b0*/  IMAD.WIDE.U32 R24, R32, R37, R24 ;  /* 0x0000002520187225 */ /* 0x000fc400078e0018 */
[----:B------:R-:W2:Y:S02]  /*44c0*/  LDL.64 R36, [R3+0x28] ;  /* 0x0000280003247983 */ /* 0x000ea40000100a00 */
[----:B------:R-:W-:Y:S01]  /*44d0*/  IMAD R33, R32, R35, R33 ;  /* 0x0000002320217224 */ /* 0x000fe200078e0221 */
[----:B------:R-:W-:-:S04]  /*44e0*/  IADD3 R32, P0, PT, R26, UR20, RZ ;  /* 0x000000141a207c10 */ /* 0x000fc8000ff1e0ff */
[----:B------:R-:W-:Y:S02]  /*44f0*/  IADD3 R25, PT, PT, R25, R33, RZ ;  /* 0x0000002119197210 */ /* 0x000fe40007ffe0ff */
[----:B-----5:R-:W-:Y:S01]  /*4500*/  SHF.R.S32.HI R35, RZ, 0x1f, R5 ;  /* 0x0000001fff237819 */ /* 0x020fe20000011405 */
[-C--:B----4-:R-:W-:Y:S01]  /*4510*/  IMAD R29, R29, R5.reuse, RZ ;  /* 0x000000051d1d7224 */ /* 0x090fe200078e02ff */
[----:B------:R-:W-:Y:S01]  /*4520*/  IADD3.X R33, PT, PT, R27, UR15, RZ, P0, !PT ;  /* 0x0000000f1b217c10 */ /* 0x000fe200087fe4ff */
[----:B------:R-:W-:Y:S01]  /*4530*/  IMAD.WIDE.U32 R24, R28, R5, R24 ;  /* 0x000000051c187225 */ /* 0x000fe200078e0018 */
[----:B------:R-:W-:-:S03]  /*4540*/  IADD3 R26, P0, PT, R32, UR20, RZ ;  /* 0x00000014201a7c10 */ /* 0x000fc6000ff1e0ff */
[----:B------:R-:W-:Y:S01]  /*4550*/  IMAD R29, R28, R35, R29 ;  /* 0x000000231c1d7224 */ /* 0x000fe200078e021d */
[----:B------:R-:W3:Y:S01]  /*4560*/  LDG.E R5, desc[UR8][R32.64] ;  /* 0x0000000820057981 */ /* 0x000ee2000c1e1900 */
[----:B------:R-:W-:-:S03]  /*4570*/  IADD3.X R27, PT, PT, R33, UR15, RZ, P0, !PT ;  /* 0x0000000f211b7c10 */ /* 0x000fc600087fe4ff */
        /* <DEDUP_REMOVED lines=22> */
.L_x_3613:
        /* <DEDUP_REMOVED lines=19> */
[----:B------:R-:W-:Y:S01]  /*4810*/  IMAD.WIDE.U32 R26, R24, 0x4, RZ ;  /* 0x00000004181a7825 */ /* 0x000fe200078e00ff */
[----:B------:R-:W-:-:S04]  /*4820*/  SHF.L.U32 R3, R25, 0x2, RZ ;  /* 0x0000000219037819 */ /* 0x000fc800000006ff */
[----:B------:R-:W-:Y:S02]  /*4830*/  IADD3 R3, PT, PT, R27, R3, RZ ;  /* 0x000000031b037210 */ /* 0x000fe40007ffe0ff */
        /* <DEDUP_REMOVED lines=9> */
[-C--:B------:R-:W-:Y:S02]  /*48d0*/  IADD3.X R29, PT, PT, R31, R3.reuse, RZ, P0, !PT ;  /* 0x000000031f1d7210 */ /* 0x080fe400007fe4ff */
[----:B------:R-:W-:Y:S01]  /*48e0*/  IADD3 R36, P1, PT, R28, R26, RZ ;  /* 0x0000001a1c247210 */ /* 0x000fe20007f3e0ff */
[----:B------:R-:W-:Y:S02]  /*48f0*/  IMAD.IADD R35, R35, 0x1, R27 ;  /* 0x0000000123237824 */ /* 0x000fe400078e021b */
[----:B------:R-:W2:Y:S01]  /*4900*/  LDL.64 R26, [UR11+0x28] ;  /* 0x0000280bff1a7983 */ /* 0x000ea20008100a00 */
[----:B------:R-:W-:-:S03]  /*4910*/  IADD3.X R37, PT, PT, R29, R3, RZ, P1, !PT ;  /* 0x000000031d257210 */ /* 0x000fc60000ffe4ff */
[----:B------:R-:W5:Y:S01]  /*4920*/  LDG.E R29, desc[UR8][R28.64] ;  /* 0x000000081c1d7981 */ /* 0x000f62000c1e1900 */
[----:B----4-:R-:W-:Y:S01]  /*4930*/  SHF.R.S32.HI R3, RZ, 0x1f, R5 ;  /* 0x0000001fff037819 */ /* 0x010fe20000011405 */
[----:B---3--:R-:W-:Y:S02]  /*4940*/  IMAD R30, R33, R5, RZ ;  /* 0x00000005211e7224 */ /* 0x008fe400078e02ff */
[----:B------:R-:W3:Y:S02]  /*4950*/  LDG.E R37, desc[UR8][R36.64] ;  /* 0x0000000824257981 */ /* 0x000ee4000c1e1900 */
[C---:B------:R-:W-:Y:S02]  /*4960*/  IMAD R3, R32.reuse, R3, R30 ;  /* 0x0000000320037224 */ /* 0x040fe400078e021e */
[----:B------:R-:W4:Y:S01]  /*4970*/  LDL.64 R30, [UR11+0x30] ;  /* 0x0000300bff1e7983 */ /* 0x000f220008100a00 */
[----:B------:R-:W-:-:S05]  /*4980*/  IMAD.WIDE.U32 R32, R32, R5, R34 ;  /* 0x0000000520207225 */ /* 0x000fca00078e0022 */
[----:B------:R-:W-:Y:S01]  /*4990*/  IADD3 R33, PT, PT, R33, R3, RZ ;  /* 0x0000000321217210 */ /* 0x000fe20007ffe0ff */
        /* <DEDUP_REMOVED lines=12> */
.L_x_3615:
        /* <DEDUP_REMOVED lines=11> */
[----:B0-----:R-:W-:Y:S01]  /*4b10*/  IMAD R28, R24, UR5, RZ ;  /* 0x00000005181c7c24 */ /* 0x001fe2000f8e02ff */
[----:B------:R-:W-:-:S03]  /*4b20*/  MOV R27, R17 ;  /* 0x00000011001b7202 */ /* 0x000fc60000000f00 */
        /* <DEDUP_REMOVED lines=24> */
.L_x_3616:
[----:B------:R-:W-:Y:S05]  /*4cb0*/  BRA.U UP0, `(.L_x_3612) ;  /* 0x0000000100447547 */ /* 0x000fea000b800000 */
[----:B------:R-:W1:Y:S01]  /*4cc0*/  LDCU.64 UR10, c[0x0][0x388] ;  /* 0x00007100ff0a77ac */ /* 0x000e620008000a00 */
[C---:B0-----:R-:W-:Y:S02]  /*4cd0*/  IMAD R26, R24.reuse, UR5, RZ ;  /* 0x00000005181a7c24 */ /* 0x041fe4000f8e02ff */
[----:B------:R-:W-:Y:S01]  /*4ce0*/  IMAD.MOV.U32 R16, RZ, RZ, R14 ;  /* 0x000000ffff107224 */ /* 0x000fe200078e000e */
[----:B------:R-:W-:Y:S01]  /*4cf0*/  MOV R14, UR4 ;  /* 0x00000004000e7c02 */ /* 0x000fe20008000f00 */
[----:B------:R-:W-:Y:S02]  /*4d00*/  IMAD R3, R25, UR4, R26 ;  /* 0x0000000419037c24 */ /* 0x000fe4000f8e021a */
[----:B------:R-:W-:-:S04]  /*4d10*/  IMAD.WIDE.U32 R16, R24, UR4, R16 ;  /* 0x0000000418107c25 */ /* 0x000fc8000f8e0010 */
[----:B------:R-:W-:Y:S01]  /*4d20*/  IMAD.U32 R14, R14, 0x8, R1 ;  /* 0x000000080e0e7824 */ /* 0x000fe200078e0001 */
[----:B------:R-:W-:-:S05]  /*4d30*/  IADD3 R3, PT, PT, R17, R3, RZ ;  /* 0x0000000311037210 */ /* 0x000fca0007ffe0ff */
[----:B------:R-:W2:Y:S01]  /*4d40*/  LDL.64 R14, [R14+0x18] ;  /* 0x000018000e0e7983 */ /* 0x000ea20000100a00 */
[----:B-1----:R-:W-:-:S04]  /*4d50*/  LEA R24, P0, R16, UR10, 0x2 ;  /* 0x0000000a10187c11 */ /* 0x002fc8000f8010ff */
[----:B------:R-:W-:-:S06]  /*4d60*/  LEA.HI.X R25, R16, UR11, R3, 0x2, P0 ;  /* 0x0000000b10197c11 */ /* 0x000fcc00080f1403 */
[----:B------:R-:W3:Y:S02]  /*4d70*/  LDG.E R25, desc[UR8][R24.64] ;  /* 0x0000000818197981 */ /* 0x000ee4000c1e1900 */
[----:B---3--:R-:W-:Y:S01]  /*4d80*/  SHF.R.S32.HI R3, RZ, 0x1f, R25 ;  /* 0x0000001fff037819 */ /* 0x008fe20000011419 */
[-C--:B--2---:R-:W-:Y:S02]  /*4d90*/  IMAD R5, R15, R25.reuse, RZ ;  /* 0x000000190f057224 */ /* 0x084fe400078e02ff */
[----:B------:R-:W-:-:S04]  /*4da0*/  IMAD.WIDE.U32 R34, R14, R25, R34 ;  /* 0x000000190e227225 */ /* 0x000fc800078e0022 */
[----:B------:R-:W-:-:S05]  /*4db0*/  IMAD R3, R14, R3, R5 ;  /* 0x000000030e037224 */ /* 0x000fca00078e0205 */
[----:B------:R-:W-:-:S07]  /*4dc0*/  IADD3 R35, PT, PT, R35, R3, RZ ;  /* 0x0000000323237210 */ /* 0x000fce0007ffe0ff */
.L_x_3612:
[----:B------:R-:W-:Y:S05]  /*4dd0*/  BSYNC.RECONVERGENT B0 ;  /* 0x0000000000007941 */ /* 0x000fea0003800200 */
.L_x_3611:
        /* <DEDUP_REMOVED lines=38> */
.L_x_3620:
        /* <DEDUP_REMOVED lines=40> */
[----:B------:R-:W4:Y:S01]  /*52c0*/  LDG.E R5, desc[UR8][R26.64] ;  /* 0x000000081a057981 */ /* 0x000f22000c1e1900 */
[----:B------:R-:W-:Y:S02]  /*52d0*/  IADD3 R25, PT, PT, R25, R35, RZ ;  /* 0x0000002319197210 */ /* 0x000fe40007ffe0ff */
[----:B---3--:R-:W-:Y:S01]  /*52e0*/  SHF.R.S32.HI R35, RZ, 0x1f, R37 ;  /* 0x0000001fff237819 */ /* 0x008fe20000011425 */
[----:B--2---:R-:W-:-:S02]  /*52f0*/  IMAD R33, R33, R37, RZ ;  /* 0x0000002521217224 */ /* 0x004fc400078e02ff */
[C---:B------:R-:W-:Y:S02]  /*5300*/  IMAD.WIDE.U32 R24, R32.reuse, R37, R24 ;  /* 0x0000002520187225 */ /* 0x040fe400078e0018 */
[----:B------:R-:W2:Y:S02]  /*5310*/  LDL.64 R36, [R3+0x28] ;  /* 0x0000280003247983 */ /* 0x000ea40000100a00 */
[----:B------:R-:W-:Y:S01]  /*5320*/  IMAD R33, R32, R35, R33 ;  /* 0x0000002320217224 */ /* 0x000fe200078e0221 */
[----:B------:R-:W-:-:S04]  /*5330*/  IADD3 R32, P0, PT, R26, UR20, RZ ;  /* 0x000000141a207c10 */ /* 0x000fc8000ff1e0ff */
[----:B------:R-:W-:Y:S02]  /*5340*/  IADD3 R25, PT, PT, R25, R33, RZ ;  /* 0x0000002119197210 */ /* 0x000fe40007ffe0ff */
[----:B------:R-:W-:Y:S01]  /*5350*/  IADD3.X R33, PT, PT, R27, UR15, RZ, P0, !PT ;  /* 0x0000000f1b217c10 */ /* 0x000fe200087fe4ff */
[-C--:B----4-:R-:W-:Y:S01]  /*5360*/  IMAD R29, R29, R5.reuse, RZ ;  /* 0x000000051d1d7224 */ /* 0x090fe200078e02ff */
[----:B------:R-:W-:Y:S01]  /*5370*/  SHF.R.S32.HI R35, RZ, 0x1f, R5 ;  /* 0x0000001fff237819 */ /* 0x000fe20000011405 */
[----:B------:R-:W-:Y:S01]  /*5380*/  IMAD.WIDE.U32 R24, R28, R5, R24 ;  /* 0x000000051c187225 */ /* 0x000fe200078e0018 */
[----:B------:R-:W-:Y:S01]  /*5390*/  IADD3 R26, P0, PT, R32, UR20, RZ ;  /* 0x00000014201a7c10 */ /* 0x000fe2000ff1e0ff */
[----:B------:R-:W3:Y:S02]  /*53a0*/  LDG.E R5, desc[UR8][R32.64] ;  /* 0x0000000820057981 */ /* 0x000ee4000c1e1900 */
[----:B------:R-:W-:Y:S02]  /*53b0*/  IMAD R29, R28, R35, R29 ;  /* 0x000000231c1d7224 */ /* 0x000fe400078e021d */
        /* <DEDUP_REMOVED lines=14> */
[----:B--2---:R-:W-:-:S03]  /*54a0*/  IMAD R28, R37, R27, RZ ;  /* 0x0000001b251c7224 */ /* 0x004fc600078e02ff */
[----:B------:R-:W-:Y:S02]  /*54b0*/  IADD3 R25, PT, PT, R25, R29, RZ ;  /* 0x0000001d19197210 */ /* 0x000fe40007ffe0ff */
[----:B------:R-:W-:Y:S01]  /*54c0*/  MOV R29, UR18 ;  /* 0x00000012001d7c02 */ /* 0x000fe20008000f00 */
[C---:B------:R-:W-:Y:S02]  /*54d0*/  IMAD R5, R36.reuse, R5, R28 ;  /* 0x0000000524057224 */ /* 0x040fe400078e021c */
[----:B------:R-:W-:Y:S01]  /*54e0*/  IMAD.WIDE.U32 R34, R36, R27, R24 ;  /* 0x0000001b24227225 */ /* 0x000fe200078e0018 */
[----:B------:R-:W-:-:S03]  /*54f0*/  LEA R30, P0, R29, R30, 0x5 ;  /* 0x0000001e1d1e7211 */ /* 0x000fc600078028ff */
[----:B------:R-:W-:Y:S01]  /*5500*/  IMAD.IADD R35, R35, 0x1, R5 ;  /* 0x0000000123237824 */ /* 0x000fe200078e0205 */
[----:B------:R-:W-:Y:S01]  /*5510*/  IADD3.X R31, PT, PT, R31, UR12, RZ, P0, !PT ;  /* 0x0000000c1f1f7c10 */ /* 0x000fe200087fe4ff */
[----:B------:R-:W-:Y:S08]  /*5520*/  BRA.U UP1, `(.L_x_3620) ;  /* 0xfffffff901c47547 */ /* 0x000ff0000b83ffff */
.L_x_3619:
        /* <DEDUP_REMOVED lines=56> */
.L_x_3621:
        /* <DEDUP_REMOVED lines=37> */
.L_x_3622:
        /* <DEDUP_REMOVED lines=18> */
.L_x_3618:
[----:B------:R-:W-:Y:S05]  /*5c20*/  BSYNC.RECONVERGENT B0 ;  /* 0x0000000000007941 */ /* 0x000fea0003800200 */
.L_x_3617:
        /* <DEDUP_REMOVED lines=38> */
.L_x_3626:
        /* <DEDUP_REMOVED lines=79> */
.L_x_3625:
        /* <DEDUP_REMOVED lines=56> */
.L_x_3627:
        /* <DEDUP_REMOVED lines=37> */
.L_x_3628:
        /* <DEDUP_REMOVED lines=18> */
.L_x_3624:
[----:B------:R-:W-:Y:S05]  /*6a70*/  BSYNC.RECONVERGENT B0 ;  /* 0x0000000000007941 */ /* 0x000fea0003800200 */
.L_x_3623:
        /* <DEDUP_REMOVED lines=37> */
.L_x_3632:
[----:B------:R-:W-:Y:S01]  /*6cd0*/  IMAD.MOV.U32 R35, RZ, RZ, R3 ;  /* 0x000000ffff237224 */ /* 0x000fe200078e0003 */
[----:B0-----:R-:W2:Y:S01]  /*6ce0*/  LDL.64 R24, [R0+-0x10] ;  /* 0xfffff00000187983 */ /* 0x001ea20000100a00 */
[----:B------:R-:W-:-:S03]  /*6cf0*/  IADD3 R28, P0, PT, R34, UR20, RZ ;  /* 0x00000014221c7c10 */ /* 0x000fc6000ff1e0ff */
[----:B------:R-:W3:Y:S04]  /*6d00*/  LDL.64 R26, [R0+-0x8] ;  /* 0xfffff800001a7983 */ /* 0x000ee80000100a00 */
[----:B------:R-:W4:Y:S01]  /*6d10*/  LDG.E R35, desc[UR8][R34.64] ;  /* 0x0000000822237981 */ /* 0x000f22000c1e1900 */
[----:B------:R-:W-:-:S05]  /*6d20*/  IADD3.X R29, PT, PT, R3, UR15, RZ, P0, !PT ;  /* 0x0000000f031d7c10 */ /* 0x000fca00087fe4ff */
[----:B------:R-:W5:Y:S01]  /*6d30*/  LDG.E R5, desc[UR8][R28.64] ;  /* 0x000000081c057981 */ /* 0x000f62000c1e1900 */
[----:B------:R-:W-:-:S04]  /*6d40*/  IADD3 R32, P0, PT, R28, UR20, RZ ;  /* 0x000000141c207c10 */ /* 0x000fc8000ff1e0ff */
[----:B------:R-:W-:Y:S02]  /*6d50*/  IADD3.X R33, PT, PT, R29, UR15, RZ, P0, !PT ;  /* 0x0000000f1d217c10 */ /* 0x000fe400087fe4ff */
[----:B------:R-:W-:Y:S02]  /*6d60*/  IADD3 R36, P0, PT, R32, UR20, RZ ;  /* 0x0000001420247c10 */ /* 0x000fe4000ff1e0ff */
[----:B----4-:R-:W-:Y:S01]  /*6d70*/  SHF.R.S32.HI R37, RZ, 0x1f, R35 ;  /* 0x0000001fff257819 */ /* 0x010fe20000011423 */
[-C--:B--2---:R-:W-:Y:S02]  /*6d80*/  IMAD R25, R25, R35.reuse, RZ ;  /* 0x0000002319197224 */ /* 0x084fe400078e02ff */
[C---:B------:R-:W-:Y:S02]  /*6d90*/  IMAD.WIDE.U32 R30, R24.reuse, R35, R30 ;  /* 0x00000023181e7225 */ /* 0x040fe400078e001e */
[----:B------:R0:W2:Y:S02]  /*6da0*/  LDG.E R35, desc[UR8][R32.64] ;  /* 0x0000000820237981 */ /* 0x0000a4000c1e1900 */
[----:B------:R-:W-:-:S02]  /*6db0*/  IMAD R37, R24, R37, R25 ;  /* 0x0000002518257224 */ /* 0x000fc400078e0219 */
[----:B------:R-:W4:Y:S01]  /*6dc0*/  LDL.64 R24, [R0] ;  /* 0x0000000000187983 */ /* 0x000f220000100a00 */
[----:B-----5:R-:W-:Y:S01]  /*6dd0*/  SHF.R.S32.HI R29, RZ, 0x1f, R5 ;  /* 0x0000001fff1d7819 */ /* 0x020fe20000011405 */
[----:B---3--:R-:W-:Y:S01]  /*6de0*/  IMAD R27, R27, R5, RZ ;  /* 0x000000051b1b7224 */ /* 0x008fe200078e02ff */
[----:B------:R-:W-:Y:S02]  /*6df0*/  IADD3 R31, PT, PT, R31, R37, RZ ;  /* 0x000000251f1f7210 */ /* 0x000fe40007ffe0ff */
[----:B------:R-:W-:Y:S01]  /*6e00*/  IADD3.X R37, PT, PT, R33, UR15, RZ, P0, !PT ;  /* 0x0000000f21257c10 */ /* 0x000fe200087fe4ff */
[C---:B------:R-:W-:Y:S02]  /*6e10*/  IMAD R29, R26.reuse, R29, R27 ;  /* 0x0000001d1a1d7224 */ /* 0x040fe400078e021b */
[----:B------:R-:W-:Y:S02]  /*6e20*/  IMAD.WIDE.U32 R30, R26, R5, R30 ;  /* 0x000000051a1e7225 */ /* 0x000fe400078e001e */
[----:B------:R-:W3:Y:S04]  /*6e30*/  LDG.E R5, desc[UR8][R36.64] ;  /* 0x0000000824057981 */ /* 0x000ee8000c1e1900 */
[----:B------:R-:W5:Y:S01]  /*6e40*/  LDL.64 R26, [R0+0x8] ;  /* 0x00000800001a7983 */ /* 0x000f620000100a00 */
[----:B------:R-:W-:-:S02]  /*6e50*/  IADD3 R28, P0, PT, R36, UR20, RZ ;  /* 0x00000014241c7c10 */ /* 0x000fc4000ff1e0ff */
[----:B------:R-:W-:Y:S02]  /*6e60*/  IADD3 R31, PT, PT, R31, R29, RZ ;  /* 0x0000001d1f1f7210 */ /* 0x000fe40007ffe0ff */
[----:B------:R-:W-:Y:S02]  /*6e70*/  IADD3.X R29, PT, PT, R37, UR15, RZ, P0, !PT ;  /* 0x0000000f251d7c10 */ /* 0x000fe400087fe4ff */
[----:B0-----:R-:W-:Y:S02]  /*6e80*/  IADD3 R32, P0, PT, R28, UR20, RZ ;  /* 0x000000141c207c10 */ /* 0x001fe4000ff1e0ff */
[----:B--2---:R-:W-:Y:S01]  /*6e90*/  SHF.R.S32.HI R33, RZ, 0x1f, R35 ;  /* 0x0000001fff217819 */ /* 0x004fe20000011423 */
[-C--:B----4-:R-:W-:Y:S02]  /*6ea0*/  IMAD R25, R25, R35.reuse, RZ ;  /* 0x0000002319197224 */ /* 0x090fe400078e02ff */
[C---:B------:R-:W-:Y:S02]  /*6eb0*/  IMAD.WIDE.U32 R30, R24.reuse, R35, R30 ;  /* 0x00000023181e7225 */ /* 0x040fe400078e001e */
[----:B------:R-:W2:Y:S02]  /*6ec0*/  LDG.E R35, desc[UR8][R28.64] ;  /* 0x000000081c237981 */ /* 0x000ea4000c1e1900 */
[----:B------:R-:W-:-:S02]  /*6ed0*/  IMAD R33, R24, R33, R25 ;  /* 0x0000002118217224 */ /* 0x000fc400078e0219 */
[----:B------:R-:W4:Y:S01]  /*6ee0*/  LDL.64 R24, [R0+0x10] ;  /* 0x0000100000187983 */ /* 0x000f220000100a00 */
[----:B---3--:R-:W-:Y:S01]  /*6ef0*/  SHF.R.S32.HI R37, RZ, 0x1f, R5 ;  /* 0x0000001fff257819 */ /* 0x008fe20000011405 */
[----:B------:R-:W-:Y:S01]  /*6f00*/  IMAD.IADD R31, R31, 0x1, R33 ;  /* 0x000000011f1f7824 */ /* 0x000fe200078e0221 */
[----:B------:R-:W-:Y:S01]  /*6f10*/  IADD3.X R33, PT, PT, R29, UR15, RZ, P0, !PT ;  /* 0x0000000f1d217c10 */ /* 0x000fe200087fe4ff */
[----:B-----5:R-:W-:Y:S01]  /*6f20*/  IMAD R27, R27, R5, RZ ;  /* 0x000000051b1b7224 */ /* 0x020fe200078e02ff */
[----:B------:R-:W3:Y:S03]  /*6f30*/  LDL.64 R28, [R0+0x18] ;  /* 0x00001800001c7983 */ /* 0x000ee60000100a00 */
[C---:B------:R-:W-:Y:S02]  /*6f40*/  IMAD R37, R26.reuse, R37, R27 ;  /* 0x000000251a257224 */ /* 0x040fe400078e021b */
[----:B------:R-:W-:-:S02]  /*6f50*/  IMAD.WIDE.U32 R26, R26, R5, R30 ;  /* 0x000000051a1a7225 */ /* 0x000fc400078e001e */
[----:B------:R-:W5:Y:S01]  /*6f60*/  LDG.E R5, desc[UR8][R32.64] ;  /* 0x0000000820057981 */ /* 0x000f62000c1e1900 */
[----:B------:R-:W-:Y:S02]  /*6f70*/  IADD3 R36, P0, PT, R32, UR20, RZ ;  /* 0x0000001420247c10 */ /* 0x000fe4000ff1e0ff */
[----:B------:R-:W-:Y:S02]  /*6f80*/  IADD3 R27, PT, PT, R27, R37, RZ ;  /* 0x000000251b1b7210 */ /* 0x000fe40007ffe0ff */
[----:B------:R-:W-:Y:S02]  /*6f90*/  IADD3.X R37, PT, PT, R33, UR15, RZ, P0, !PT ;  /* 0x0000000f21257c10 */ /* 0x000fe400087fe4ff */
[----:B--2---:R-:W-:Y:S01]  /*6fa0*/  SHF.R.S32.HI R31, RZ, 0x1f, R35 ;  /* 0x0000001fff1f7819 */ /* 0x004fe20000011423 */
[----:B----4-:R-:W-:-:S04]  /*6fb0*/  IMAD R25, R25, R35, RZ ;  /* 0x0000002319197224 */ /* 0x010fc800078e02ff */
[C---:B------:R-:W-:Y:S02]  /*6fc0*/  IMAD R31, R24.reuse, R31, R25 ;  /* 0x0000001f181f7224 */ /* 0x040fe400078e0219 */
[----:B------:R-:W-:Y:S01]  /*6fd0*/  IMAD.WIDE.U32 R24, R24, R35, R26 ;  /* 0x0000002318187225 */ /* 0x000fe200078e001a */
[----:B------:R-:W-:-:S04]  /*6fe0*/  IADD3 R26, P0, PT, R36, UR20, RZ ;  /* 0x00000014241a7c10 */ /* 0x000fc8000ff1e0ff */
[----:B------:R-:W-:Y:S02]  /*6ff0*/  IADD3.X R27, PT, PT, R37, UR15, RZ, P0, !PT ;  /* 0x0000000f251b7c10 */ /* 0x000fe400087fe4ff */
[----:B------:R-:W2:Y:S01]  /*7000*/  LDG.E R37, desc[UR8][R36.64] ;  /* 0x0000000824257981 */ /* 0x000ea2000c1e1900 */
[----:B------:R-:W-:-:S03]  /*7010*/  IADD3 R25, PT, PT, R25, R31, RZ ;  /* 0x0000001f19197210 */ /* 0x000fc60007ffe0ff */
[----:B------:R-:W4:Y:S01]  /*7020*/  LDL.64 R30, [R0+0x20] ;  /* 0x00002000001e7983 */ /* 0x000f220000100a00 */
[----:B-----5:R-:W-:Y:S01]  /*7030*/  SHF.R.S32.HI R33, RZ, 0x1f, R5 ;  /* 0x0000001fff217819 */ /* 0x020fe20000011405 */
[----:B---3--:R-:W-:Y:S02]  /*7040*/  IMAD R29, R29, R5, RZ ;  /* 0x000000051d1d7224 */ /* 0x008fe400078e02ff */
[----:B------:R-:W3:Y:S02]  /*7050*/  LDG.E R27, desc[UR8][R26.64] ;  /* 0x000000081a1b7981 */ /* 0x000ee4000c1e1900 */
[C---:B------:R-:W-:Y:S02]  /*7060*/  IMAD R29, R28.reuse, R33, R29 ;  /* 0x000000211c1d7224 */ /* 0x040fe400078e021d */
[----:B------:R0:W5:Y:S01]  /*7070*/  LDL.64 R32, [R0+0x28] ;  /* 0x0000280000207983 */ /* 0x0001620000100a00 */
[----:B------:R-:W-:Y:S01]  /*7080*/  IMAD.WIDE.U32 R24, R28, R5, R24 ;  /* 0x000000051c187225 */ /* 0x000fe200078e0018 */
[----:B------:R-:W-:-:S03]  /*7090*/  UIADD3 UR10, UP1, UPT, UR10, -0x8, URZ ;  /* 0xfffffff80a0a7890 */ /* 0x000fc6000ff3e0ff */
[----:B------:R-:W-:Y:S01]  /*70a0*/  IMAD.IADD R25, R25, 0x1, R29 ;  /* 0x0000000119197824 */ /* 0x000fe200078e021d */
[----:B------:R-:W-:Y:S02]  /*70b0*/  UIADD3.X UR11, UPT, UPT, UR11, -0x1, URZ, UP1, !UPT ;  /* 0xffffffff0b0b7890 */ /* 0x000fe40008ffe4ff */
[----:B------:R-:W-:-:S04]  /*70c0*/  UISETP.NE.U32.AND UP1, UPT, UR10, URZ, UPT ;  /* 0x000000ff0a00728c */ /* 0x000fc8000bf25070 */
[----:B------:R-:W-:Y:S01]  /*70d0*/  UISETP.NE.AND.EX UP1, UPT, UR11, URZ, UPT, UP1 ;  /* 0x000000ff0b00728c */ /* 0x000fe2000bf25310 */
[----:B0-----:R-:W-:Y:S02]  /*70e0*/  IADD3 R0, PT, PT, R0, 0x40, RZ ;  /* 0x0000004000007810 */ /* 0x001fe40007ffe0ff */
[----:B--2---:R-:W-:Y:S01]  /*70f0*/  SHF.R.S32.HI R5, RZ, 0x1f, R37 ;  /* 0x0000001fff057819 */ /* 0x004fe20000011425 */
[-C--:B----4-:R-:W-:Y:S02]  /*7100*/  IMAD R26, R31, R37.reuse, RZ ;  /* 0x000000251f1a7224 */ /* 0x090fe400078e02ff */
[----:B------:R-:W-:-:S04]  /*7110*/  IMAD.WIDE.U32 R24, R30, R37, R24 ;  /* 0x000000251e187225 */ /* 0x000fc800078e0018 */
[----:B------:R-:W-:Y:S01]  /*7120*/  IMAD R29, R30, R5, R26 ;  /* 0x000000051e1d7224 */ /* 0x000fe200078e021a */
[----:B---3--:R-:W-:Y:S01]  /*7130*/  SHF.R.S32.HI R5, RZ, 0x1f, R27 ;  /* 0x0000001fff057819 */ /* 0x008fe2000001141b */
[----:B-----5:R-:W-:-:S03]  /*7140*/  IMAD R26, R33, R27, RZ ;  /* 0x0000001b211a7224 */ /* 0x020fc600078e02ff */
        /* <DEDUP_REMOVED lines=8> */
.L_x_3631:
        /* <DEDUP_REMOVED lines=18> */
[----:B------:R-:W3:Y:S01]  /*72f0*/  LDG.E R35, desc[UR8][R36.64] ;  /* 0x0000000824237981 */ /* 0x000ee2000c1e1900 */
[----:B------:R-:W-:Y:S01]  /*7300*/  IMAD.WIDE.U32 R26, R24, 0x4, RZ ;  /* 0x00000004181a7825 */ /* 0x000fe200078e00ff */
[----:B------:R-:W-:-:S04]  /*7310*/  SHF.L.U32 R3, R25, 0x2, RZ ;  /* 0x0000000219037819 */ /* 0x000fc800000006ff */
[----:B------:R-:W-:Y:S02]  /*7320*/  IADD3 R0, PT, PT, R27, R3, RZ ;  /* 0x000000031b007210 */ /* 0x000fe40007ffe0ff */
[----:B------:R-:W-:-:S05]  /*7330*/  IADD3 R28, P0, PT, R36, R26, RZ ;  /* 0x0000001a241c7210 */ /* 0x000fca0007f1e0ff */
[----:B------:R-:W-:Y:S01]  /*7340*/  IMAD.X R29, R37, 0x1, R0, P0 ;  /* 0x00000001251d7824 */ /* 0x000fe200000e0600 */
[-C--:B------:R-:W-:Y:S01]  /*7350*/  IADD3 R34, P0, PT, R28, R26.reuse, RZ ;  /* 0x0000001a1c227210 */ /* 0x080fe20007f1e0ff */
[----:B------:R-:W4:Y:S03]  /*7360*/  LDL.64 R36, [UR11+0x28] ;  /* 0x0000280bff247983 */ /* 0x000f260008100a00 */
[----:B------:R-:W-:Y:S02]  /*7370*/  IADD3 R26, P1, PT, R34, R26, RZ ;  /* 0x0000001a221a7210 */ /* 0x000fe40007f3e0ff */
[----:B---3--:R-:W-:Y:S01]  /*7380*/  SHF.R.S32.HI R3, RZ, 0x1f, R35 ;  /* 0x0000001fff037819 */ /* 0x008fe20000011423 */
[-C--:B--2---:R-:W-:Y:S02]  /*7390*/  IMAD R5, R33, R35.reuse, RZ ;  /* 0x0000002321057224 */ /* 0x084fe400078e02ff */
[----:B------:R-:W-:-:S04]  /*73a0*/  IMAD.WIDE.U32 R30, R32, R35, R30 ;  /* 0x00000023201e7225 */ /* 0x000fc800078e001e */
[----:B------:R-:W-:Y:S02]  /*73b0*/  IMAD R5, R32, R3, R5 ;  /* 0x0000000320057224 */ /* 0x000fe400078e0205 */
[----:B------:R-:W2:Y:S01]  /*73c0*/  LDG.E R3, desc[UR8][R28.64] ;  /* 0x000000081c037981 */ /* 0x000ea2000c1e1900 */
[----:B------:R-:W-:-:S03]  /*73d0*/  IADD3.X R35, PT, PT, R29, R0, RZ, P0, !PT ;  /* 0x000000001d237210 */ /* 0x000fc600007fe4ff */
[----:B------:R-:W3:Y:S01]  /*73e0*/  LDL.64 R32, [UR11+0x20] ;  /* 0x0000200bff207983 */ /* 0x000ee20008100a00 */
[----:B------:R-:W-:-:S03]  /*73f0*/  IADD3.X R27, PT, PT, R35, R0, RZ, P1, !PT ;  /* 0x00000000231b7210 */ /* 0x000fc60000ffe4ff */
[----:B------:R-:W5:Y:S04]  /*7400*/  LDG.E R35, desc[UR8][R34.64] ;  /* 0x0000000822237981 */ /* 0x000f68000c1e1900 */
[----:B------:R-:W4:Y:S04]  /*7410*/  LDG.E R0, desc[UR8][R26.64] ;  /* 0x000000081a007981 */ /* 0x000f28000c1e1900 */
[----:B------:R-:W4:Y:S01]  /*7420*/  LDL.64 R26, [UR11+0x30] ;  /* 0x0000300bff1a7983 */ /* 0x000f220008100a00 */
[----:B------:R-:W-:Y:S01]  /*7430*/  IMAD.IADD R31, R31, 0x1, R5 ;  /* 0x000000011f1f7824 */ /* 0x000fe200078e0205 */
[----:B------:R-:W-:-:S04]  /*7440*/  UIADD3 UR4, UP1, UPT, UR4, 0x4, URZ ;  /* 0x0000000404047890 */ /* 0x000fc8000ff3e0ff */
[----:B------:R-:W-:Y:S01]  /*7450*/  UIADD3.X UR5, UPT, UPT, URZ, UR5, URZ, UP1, !UPT ;  /* 0x00000005ff057290 */ /* 0x000fe20008ffe4ff */
[----:B--2---:R-:W-:Y:S01]  /*7460*/  SHF.R.S32.HI R5, RZ, 0x1f, R3 ;  /* 0x0000001fff057819 */ /* 0x004fe20000011403 */
[-C--:B---3--:R-:W-:Y:S02]  /*7470*/  IMAD R28, R33, R3.reuse, RZ ;  /* 0x00000003211c7224 */ /* 0x088fe400078e02ff */
[----:B------:R-:W-:-:S04]  /*7480*/  IMAD.WIDE.U32 R30, R32, R3, R30 ;  /* 0x00000003201e7225 */ /* 0x000fc800078e001e */
[----:B------:R-:W-:Y:S01]  /*7490*/  IMAD R5, R32, R5, R28 ;  /* 0x0000000520057224 */ /* 0x000fe200078e021c */
[----:B-----5:R-:W-:-:S04]  /*74a0*/  SHF.R.S32.HI R3, RZ, 0x1f, R35 ;  /* 0x0000001fff037819 */ /* 0x020fc80000011423 */
[----:B------:R-:W-:Y:S01]  /*74b0*/  IADD3 R31, PT, PT, R31, R5, RZ ;  /* 0x000000051f1f7210 */ /* 0x000fe20007ffe0ff */
[----:B----4-:R-:W-:-:S04]  /*74c0*/  IMAD R5, R37, R35, RZ ;  /* 0x0000002325057224 */ /* 0x010fc800078e02ff */
        /* <DEDUP_REMOVED lines=8> */
.L_x_3633:
        /* <DEDUP_REMOVED lines=20> */
[----:B------:R-:W2:Y:S04]  /*7690*/  LDG.E R5, desc[UR8][R32.64] ;  /* 0x0000000820057981 */ /* 0x000ea8000c1e1900 */
[----:B------:R-:W3:Y:S01]  /*76a0*/  LDL.64 R26, [UR10+0x18] ;  /* 0x0000180aff1a7983 */ /* 0x000ee20008100a00 */
[----:B------:R-:W-:-:S03]  /*76b0*/  LEA.HI.X R35, R24, R33, R25, 0x2, P0 ;  /* 0x0000002118237211 */ /* 0x000fc600000f1419 */
[----:B------:R-:W4:Y:S04]  /*76c0*/  LDL.64 R28, [UR10+0x20] ;  /* 0x0000200aff1c7983 */ /* 0x000f280008100a00 */
        /* <DEDUP_REMOVED lines=13> */
.L_x_3634:
[----:B------:R-:W-:Y:S05]  /*77a0*/  BRA.U UP0, `(.L_x_3630) ;  /* 0x0000000100447547 */ /* 0x000fea000b800000 */
[----:B------:R-:W1:Y:S01]  /*77b0*/  LDCU.64 UR10, c[0x0][0x388] ;  /* 0x00007100ff0a77ac */ /* 0x000e620008000a00 */
[C---:B0-----:R-:W-:Y:S02]  /*77c0*/  IMAD R0, R24.reuse, UR5, RZ ;  /* 0x0000000518007c24 */ /* 0x041fe4000f8e02ff */
[----:B------:R-:W-:Y:S02]  /*77d0*/  IMAD.MOV.U32 R21, RZ, RZ, R23 ;  /* 0x000000ffff157224 */ /* 0x000fe400078e0017 */
[----:B------:R-:W-:Y:S01]  /*77e0*/  IMAD R3, R25, UR4, R0 ;  /* 0x0000000419037c24 */ /* 0x000fe2000f8e0200 */
[----:B------:R-:W-:Y:S01]  /*77f0*/  MOV R0, UR4 ;  /* 0x0000000400007c02 */ /* 0x000fe20008000f00 */
[----:B------:R-:W-:-:S04]  /*7800*/  IMAD.WIDE.U32 R20, R24, UR4, R20 ;  /* 0x0000000418147c25 */ /* 0x000fc8000f8e0014 */
[----:B------:R-:W-:Y:S01]  /*7810*/  IMAD.U32 R0, R0, 0x8, R1 ;  /* 0x0000000800007824 */ /* 0x000fe200078e0001 */
[----:B------:R-:W-:Y:S02]  /*7820*/  IADD3 R3, PT, PT, R21, R3, RZ ;  /* 0x0000000315037210 */ /* 0x000fe40007ffe0ff */
        /* <DEDUP_REMOVED lines=9> */
.L_x_3630:
[----:B------:R-:W-:Y:S05]  /*78c0*/  BSYNC.RECONVERGENT B0 ;  /* 0x0000000000007941 */ /* 0x000fea0003800200 */
.L_x_3629:
[----:B------:R-:W-:Y:S01]  /*78d0*/  ISETP.GE.U32.AND P0, PT, R2, UR7, PT ;  /* 0x0000000702007c0c */ /* 0x000fe2000bf06070 */
[----:B------:R-:W-:Y:S04]  /*78e0*/  BSSY.RECONVERGENT B0, `(.L_x_3635) ;  /* 0x0000033000007945 */ /* 0x000fe80003800200 */
[----:B------:R-:W-:Y:S08]  /*78f0*/  BSSY.RELIABLE B1, `(.L_x_3636) ;  /* 0x000002b000017945 */ /* 0x000ff00003800100 */
[----:B------:R-:W-:Y:S05]  /*7900*/  @P0 BRA `(.L_x_3637) ;  /* 0x0000000000300947 */ /* 0x000fea0003800000 */
[----:B------:R-:W1:Y:S01]  /*7910*/  LDC.64 R20, c[0x0][0x3f0] ;  /* 0x0000fc00ff147b82 */ /* 0x000e620000000a00 */
[----:B------:R-:W-:Y:S01]  /*7920*/  IADD3 R3, PT, PT, R2, UR6, RZ ;  /* 0x0000000602037c10 */ /* 0x000fe2000fffe0ff */
[----:B------:R-:W-:-:S05]  /*7930*/  IMAD.MOV.U32 R2, RZ, RZ, R4 ;  /* 0x000000ffff027224 */ /* 0x000fca00078e0004 */
[----:B------:R-:W-:Y:S01]  /*7940*/  ISETP.GE.U32.AND P0, PT, R2, UR7, PT ;  /* 0x0000000702007c0c */ /* 0x000fe2000bf06070 */
[----:B-1----:R-:W-:-:S05]  /*7950*/  IMAD.WIDE.U32 R20, R3, 0x8, R20 ;  /* 0x0000000803147825 */ /* 0x002fca00078e0014 */
[----:B------:R1:W-:Y:S07]  /*7960*/  STG.E.64 desc[UR8][R20.64], R6 ;  /* 0x0000000614007986 */ /* 0x0003ee000c101b08 */
[----:B------:R-:W-:Y:S05]  /*7970*/  @P0 BRA `(.L_x_3638) ;  /* 0x0000000000300947 */ /* 0x000fea0003800000 */
[----:B------:R-:W2:Y:S01]  /*7980*/  LDC.64 R4, c[0x0][0x3f0] ;  /* 0x0000fc00ff047b82 */ /* 0x000ea20000000a00 */
[C---:B------:R-:W-:Y:S02]  /*7990*/  IADD3 R3, PT, PT, R2.reuse, UR6, RZ ;  /* 0x0000000602037c10 */ /* 0x040fe4000fffe0ff */
[----:B------:R-:W-:-:S03]  /*79a0*/  IADD3 R2, PT, PT, R2, 0x80, RZ ;  /* 0x0000008002027810 */ /* 0x000fc60007ffe0ff */
[----:B--2---:R-:W-:-:S05]  /*79b0*/  IMAD.WIDE.U32 R4, R3, 0x8, R4 ;  /* 0x0000000803047825 */ /* 0x004fca00078e0004 */
[----:B------:R2:W-:Y:S02]  /*79c0*/  STG.E.64 desc[UR8][R4.64], R8 ;  /* 0x0000000804007986 */ /* 0x0005e4000c101b08 */
.L_x_3637:
[----:B------:R-:W-:-:S13]  /*79d0*/  ISETP.GE.U32.AND P0, PT, R2, UR7, PT ;  /* 0x0000000702007c0c */ /* 0x000fda000bf06070 */
[----:B------:R-:W-:Y:S05]  /*79e0*/  @P0 BRA `(.L_x_3639) ;  /* 0x0000000000300947 */ /* 0x000fea0003800000 */
[----:B--2---:R-:W2:Y:S01]  /*79f0*/  LDC.64 R4, c[0x0][0x3f0] ;  /* 0x0000fc00ff047b82 */ /* 0x004ea20000000a00 */
[C---:B------:R-:W-:Y:S01]  /*7a00*/  VIADD R3, R2.reuse, UR6 ;  /* 0x0000000602037c36 */ /* 0x040fe20008000000 */
[----:B------:R-:W-:-:S03]  /*7a10*/  IADD3 R2, PT, PT, R2, 0x80, RZ ;  /* 0x0000008002027810 */ /* 0x000fc60007ffe0ff */
[----:B--2---:R-:W-:-:S05]  /*7a20*/  IMAD.WIDE.U32 R4, R3, 0x8, R4 ;  /* 0x0000000803047825 */ /* 0x004fca00078e0004 */
[----:B------:R2:W-:Y:S02]  /*7a30*/  STG.E.64 desc[UR8][R4.64], R10 ;  /* 0x0000000a04007986 */ /* 0x0005e4000c101b08 */
.L_x_3638:
[----:B------:R-:W-:-:S13]  /*7a40*/  ISETP.GE.U32.AND P0, PT, R2, UR7, PT ;  /* 0x0000000702007c0c */ /* 0x000fda000bf06070 */
[----:B------:R-:W-:Y:S05]  /*7a50*/  @P0 BRA `(.L_x_3640) ;  /* 0x0000000000300947 */ /* 0x000fea0003800000 */
[----:B--2---:R-:W2:Y:S01]  /*7a60*/  LDC.64 R4, c[0x0][0x3f0] ;  /* 0x0000fc00ff047b82 */ /* 0x004ea20000000a00 */
[C---:B------:R-:W-:Y:S01]  /*7a70*/  IADD3 R3, PT, PT, R2.reuse, UR6, RZ ;  /* 0x0000000602037c10 */ /* 0x040fe2000fffe0ff */
[----:B------:R-:W-:-:S04]  /*7a80*/  VIADD R2, R2, 0x80 ;  /* 0x0000008002027836 */ /* 0x000fc80000000000 */
[----:B--2---:R-:W-:-:S05]  /*7a90*/  IMAD.WIDE.U32 R4, R3, 0x8, R4 ;  /* 0x0000000803047825 */ /* 0x004fca00078e0004 */
[----:B------:R3:W-:Y:S02]  /*7aa0*/  STG.E.64 desc[UR8][R4.64], R12 ;  /* 0x0000000c04007986 */ /* 0x0007e4000c101b08 */
.L_x_3639:
[----:B------:R-:W-:-:S13]  /*7ab0*/  ISETP.GE.U32.AND P0, PT, R2, UR7, PT ;  /* 0x0000000702007c0c */ /* 0x000fda000bf06070 */
[----:B------:R-:W-:Y:S05]  /*7ac0*/  @P0 BRA `(.L_x_3641) ;  /* 0x0000000000340947 */ /* 0x000fea0003800000 */
[----:B--23--:R-:W2:Y:S01]  /*7ad0*/  LDC.64 R4, c[0x0][0x3f0] ;  /* 0x0000fc00ff047b82 */ /* 0x00cea20000000a00 */
[C---:B------:R-:W-:Y:S02]  /*7ae0*/  IADD3 R3, PT, PT, R2.reuse, UR6, RZ ;  /* 0x0000000602037c10 */ /* 0x040fe4000fffe0ff */
[----:B------:R-:W-:-:S03]  /*7af0*/  IADD3 R2, PT, PT, R2, 0x80, RZ ;  /* 0x0000008002027810 */ /* 0x000fc60007ffe0ff */
[----:B--2---:R-:W-:-:S05]  /*7b00*/  IMAD.WIDE.U32 R4, R3, 0x8, R4 ;  /* 0x0000000803047825 */ /* 0x004fca00078e0004 */
[----:B------:R3:W-:Y:S02]  /*7b10*/  STG.E.64 desc[UR8][R4.64], R14 ;  /* 0x0000000e04007986 */ /* 0x0007e4000c101b08 */
.L_x_3640:
[----:B------:R-:W-:-:S13]  /*7b20*/  ISETP.GE.U32.AND P0, PT, R2, UR7, PT ;  /* 0x0000000702007c0c */ /* 0x000fda000bf06070 */
[----:B------:R-:W-:Y:S05]  /*7b30*/  @P0 BREAK.RELIABLE B1 ;  /* 0x0000000000010942 */ /* 0x000fea0003800100 */
[----:B------:R-:W-:Y:S05]  /*7b40*/  @P0 BRA `(.L_x_3642) ;  /* 0x0000000000300947 */ /* 0x000fea0003800000 */
[----:B--23--:R-:W2:Y:S01]  /*7b50*/  LDC.64 R4, c[0x0][0x3f0] ;  /* 0x0000fc00ff047b82 */ /* 0x00cea20000000a00 */
[C---:B------:R-:W-:Y:S01]  /*7b60*/  VIADD R3, R2.reuse, UR6 ;  /* 0x0000000602037c36 */ /* 0x040fe20008000000 */
[----:B------:R-:W-:-:S03]  /*7b70*/  IADD3 R2, PT, PT, R2, 0x80, RZ ;  /* 0x0000008002027810 */ /* 0x000fc60007ffe0ff */
[----:B--2---:R-:W-:-:S05]  /*7b80*/  IMAD.WIDE.U32 R4, R3, 0x8, R4 ;  /* 0x0000000803047825 */ /* 0x004fca00078e0004 */
[----:B------:R4:W-:Y:S02]  /*7b90*/  STG.E.64 desc[UR8][R4.64], R16 ;  /* 0x0000001004007986 */ /* 0x0009e4000c101b08 */
.L_x_3641:
[----:B------:R-:W-:Y:S05]  /*7ba0*/  BSYNC.RELIABLE B1 ;  /* 0x0000000000017941 */ /* 0x000fea0003800100 */
.L_x_3636:
[----:B------:R-:W-:-:S13]  /*7bb0*/  ISETP.GE.U32.AND P0, PT, R2, UR7, PT ;  /* 0x0000000702007c0c */ /* 0x000fda000bf06070 */
[----:B--234-:R-:W2:Y:S01]  /*7bc0*/  @!P0 LDC.64 R4, c[0x0][0x3f0] ;  /* 0x0000fc00ff048b82 */ /* 0x01cea20000000a00 */
[C---:B------:R-:W-:Y:S01]  /*7bd0*/  @!P0 IADD3 R3, PT, PT, R2.reuse, UR6, RZ ;  /* 0x0000000602038c10 */ /* 0x040fe2000fffe0ff */
[----:B------:R-:W-:-:S04]  /*7be0*/  @!P0 VIADD R2, R2, 0x80 ;  /* 0x0000008002028836 */ /* 0x000fc80000000000 */
[----:B--2---:R-:W-:-:S05]  /*7bf0*/  @!P0 IMAD.WIDE.U32 R4, R3, 0x8, R4 ;  /* 0x0000000803048825 */ /* 0x004fca00078e0004 */
[----:B------:R4:W-:Y:S02]  /*7c00*/  @!P0 STG.E.64 desc[UR8][R4.64], R18 ;  /* 0x0000001204008986 */ /* 0x0009e4000c101b08 */
.L_x_3642:
[----:B------:R-:W-:Y:S05]  /*7c10*/  BSYNC.RECONVERGENT B0 ;  /* 0x0000000000007941 */ /* 0x000fea0003800200 */
.L_x_3635:
[----:B------:R-:W-:Y:S05]  /*7c20*/  WARPSYNC.ALL ;  /* 0x0000000000007948 */ /* 0x000fea0003800000 */
[----:B------:R-:W-:-:S13]  /*7c30*/  ISETP.GE.U32.AND P0, PT, R2, UR7, PT ;  /* 0x0000000702007c0c */ /* 0x000fda000bf06070 */
[----:B------:R-:W-:Y:S05]  /*7c40*/  @P0 EXIT ;  /* 0x000000000000094d */ /* 0x000fea0003800000 */
[----:B--234-:R-:W2:Y:S01]  /*7c50*/  LDC.64 R4, c[0x0][0x3f0] ;  /* 0x0000fc00ff047b82 */ /* 0x01cea20000000a00 */
[----:B------:R-:W-:-:S05]  /*7c60*/  IADD3 R3, PT, PT, R2, UR6, RZ ;  /* 0x0000000602037c10 */ /* 0x000fca000fffe0ff */
[----:B--2---:R-:W-:-:S05]  /*7c70*/  IMAD.WIDE.U32 R2, R3, 0x8, R4 ;  /* 0x0000000803027825 */ /* 0x004fca00078e0004 */
[----:B------:R-:W-:Y:S01]  /*7c80*/  STG.E.64 desc[UR8][R2.64], R30 ;  /* 0x0000001e02007986 */ /* 0x000fe2000c101b08 */
[----:B------:R-:W-:Y:S05]  /*7c90*/  EXIT ;  /* 0x000000000000794d */ /* 0x000fea0003800000 */
.L_x_3586:
        /* <DEDUP_REMOVED lines=8> */
[----:B------:R-:W-:Y:S01]  /*7d20*/  IMAD.U32 R31, RZ, RZ, UR5 ;  /* 0x00000005ff1f7e24 */ /* 0x000fe2000f8e00ff */
[----:B------:R-:W1:Y:S03]  /*7d30*/  LDC.64 R28, c[0x0][0x3b0] ;  /* 0x0000ec00ff1c7b82 */ /* 0x000e660000000a00 */
[----:B0-----:R-:W-:Y:S01]  /*7d40*/  IMAD.WIDE.U32 R30, R3, 0x10, R30 ;  /* 0x00000010031e7825 */ /* 0x001fe200078e001e */
[----:B--2---:R0:W-:Y:S04]  /*7d50*/  STL.64 [R1+0x8], R22 ;  /* 0x0000081601007387 */ /* 0x0041e80000100a00 */
[----:B------:R-:W2:Y:S01]  /*7d60*/  LDC.64 R32, c[0x0][0x3c0] ;  /* 0x0000f000ff207b82 */ /* 0x000ea20000000a00 */
[----:B------:R-:W2:Y:S04]  /*7d70*/  LDG.E.128 R16, desc[UR8][R30.64] ;  /* 0x000000081e107981 */ /* 0x000ea8000c1e1d00 */
[----:B------:R-:W5:Y:S03]  /*7d80*/  LDG.E.128 R12, desc[UR8][R30.64+0x800] ;  /* 0x000800081e0c7981 */ /* 0x000f66000c1e1d00 */
[----:B------:R-:W0:Y:S01]  /*7d90*/  LDC.64 R34, c[0x0][0x3c8] ;  /* 0x0000f200ff227b82 */ /* 0x000e220000000a00 */
[----:B------:R-:W5:Y:S04]  /*7da0*/  LDG.E.128 R8, desc[UR8][R30.64+0x1000] ;  /* 0x001000081e087981 */ /* 0x000f68000c1e1d00 */
[----:B------:R1:W5:Y:S01]  /*7db0*/  LDG.E.128 R4, desc[UR8][R30.64+0x1800] ;  /* 0x001800081e047981 */ /* 0x000362000c1e1d00 */
[----:B---3--:R-:W-:-:S02]  /*7dc0*/  UISETP.GE.U32.AND UP0, UPT, UR18, 0x1, UPT ;  /* 0x000000011200788c */ /* 0x008fc4000bf06070 */
[----:B------:R-:W3:Y:S01]  /*7dd0*/  LDC.64 R36, c[0x0][0x3d0] ;  /* 0x0000f400ff247b82 */ /* 0x000ee20000000a00 */
[----:B------:R-:W-:Y:S01]  /*7de0*/  UIADD3 UR7, UPT, UPT, UR7, 0x28, URZ ;  /* 0x0000002807077890 */ /* 0x000fe2000fffe0ff */
[----:B----4-:R4:W-:Y:S01]  /*7df0*/  STL.64 [R1+0x10], R24 ;  /* 0x0000101801007387 */ /* 0x0109e20000100a00 */
[----:B------:R-:W-:-:S03]  /*7e00*/  UISETP.GE.AND.EX UP0, UPT, UR19, URZ, UPT, UP0 ;  /* 0x000000ff1300728c */ /* 0x000fc6000bf06300 */
[----:B------:R3:W-:Y:S02]  /*7e10*/  STL.64 [R1+0x18], R26 ;  /* 0x0000181a01007387 */ /* 0x0007e40000100a00 */
[----:B-1----:R-:W1:Y:S02]  /*7e20*/  LDC.64 R30, c[0x0][0x3b8] ;  /* 0x0000ee00ff1e7b82 */ /* 0x002e640000000a00 */
[----:B------:R-:W-:Y:S04]  /*7e30*/  STL.64 [R1+0x28], R28 ;  /* 0x0000281c01007387 */ /* 0x000fe80000100a00 */
[----:B--2---:R-:W-:Y:S02]  /*7e40*/  STL.64 [R1+0x38], R32 ;  /* 0x0000382001007387 */ /* 0x004fe40000100a00 */
[----:B0-----:R-:W0:Y:S02]  /*7e50*/  LDC.64 R22, c[0x0][0x3d8] ;  /* 0x0000f600ff167b82 */ /* 0x001e240000000a00 */
[----:B------:R-:W-:Y:S06]  /*7e60*/  STL.64 [R1+0x40], R34 ;  /* 0x0000402201007387 */ /* 0x000fec0000100a00 */
[----:B----4-:R-:W2:Y:S01]  /*7e70*/  LDC.64 R24, c[0x0][0x3e0] ;  /* 0x0000f800ff187b82 */ /* 0x010ea20000000a00 */
[----:B---3--:R-:W-:Y:S07]  /*7e80*/  STL.64 [R1+0x48], R36 ;  /* 0x0000482401007387 */ /* 0x008fee0000100a00 */
[----:B------:R-:W3:Y:S01]  /*7e90*/  LDC.64 R26, c[0x0][0x3e8] ;  /* 0x0000fa00ff1a7b82 */ /* 0x000ee20000000a00 */
[----:B-1----:R-:W-:Y:S07]  /*7ea0*/  STL.64 [R1+0x30], R30 ;  /* 0x0000301e01007387 */ /* 0x002fee0000100a00 */
[----:B------:R-:W1:Y:S01]  /*7eb0*/  LDC.64 R2, c[0x0][0x3a8] ;  /* 0x0000ea00ff027b82 */ /* 0x000e620000000a00 */
[----:B0-----:R-:W-:Y:S07]  /*7ec0*/  STL.64 [R1+0x50], R22 ;  /* 0x0000501601007387 */ /* 0x001fee0000100a00 */
[----:B------:R-:W0:Y:S01]  /*7ed0*/  LDC.64 R20, c[0x0][0x388] ;  /* 0x0000e200ff147b82 */ /* 0x000e220000000a00 */
[----:B--2---:R-:W-:Y:S04]  /*7ee0*/  STL.64 [R1+0x58], R24 ;  /* 0x0000581801007387 */ /* 0x004fe80000100a00 */
[----:B---3--:R-:W-:Y:S04]  /*7ef0*/  STL.64 [R1+0x60], R26 ;  /* 0x0000601a01007387 */ /* 0x008fe80000100a00 */
[----:B-1----:R-:W-:Y:S04]  /*7f00*/  STL.64 [R1+0x20], R2 ;  /* 0x0000200201007387 */ /* 0x002fe80000100a00 */
[----:B0-----:R0:W-:Y:S02]  /*7f10*/  STL.64 [R1], R20 ;  /* 0x0000001401007387 */ /* 0x0011e40000100a00 */
        /* <DEDUP_REMOVED lines=29> */
.L_x_3645:
[----:B------:R-:W2:Y:S04]  /*80f0*/  LDG.E R37, desc[UR8][R2.64] ;  /* 0x0000000802257981 */ /* 0x000ea8000c1e1900 */
[----:B------:R-:W3:Y:S01]  /*8100*/  LDL.64 R28, [UR12+-0x10] ;  /* 0xfffff00cff1c7983 */ /* 0x000ee20008100a00 */
[----:B------:R-:W-:-:S03]  /*8110*/  IADD3 R26, P0, PT, R2, UR19, RZ ;  /* 0x00000013021a7c10 */ /* 0x000fc6000ff1e0ff */
[----:B------:R-:W4:Y:S01]  /*8120*/  LDL.64 R24, [UR12+-0x8] ;  /* 0xfffff80cff187983 */ /* 0x000f220008100a00 */
[----:B------:R-:W-:-:S05]  /*8130*/  IADD3.X R27, PT, PT, R3, UR18, RZ, P0, !PT ;  /* 0x00000012031b7c10 */ /* 0x000fca00087fe4ff */
[----:B------:R-:W4:Y:S01]  /*8140*/  LDG.E R0, desc[UR8][R26.64] ;  /* 0x000000081a007981 */ /* 0x000f22000c1e1900 */
[----:B------:R-:W-:-:S04]  /*8150*/  IADD3 R30, P0, PT, R26, UR19, RZ ;  /* 0x000000131a1e7c10 */ /* 0x000fc8000ff1e0ff */
[----:B------:R-:W-:Y:S02]  /*8160*/  IADD3.X R31, PT, PT, R27, UR18, RZ, P0, !PT ;  /* 0x000000121b1f7c10 */ /* 0x000fe400087fe4ff */
[----:B------:R-:W-:-:S03]  /*8170*/  IADD3 R32, P0, PT, R30, UR19, RZ ;  /* 0x000000131e207c10 */ /* 0x000fc6000ff1e0ff */
[----:B------:R0:W4:Y:S04]  /*8180*/  LDG.E R35, desc[UR8][R30.64] ;  /* 0x000000081e237981 */ /* 0x000128000c1e1900 */
[----:B------:R-:W4:Y:S01]  /*8190*/  LDL.64 R26, [UR12] ;  /* 0x0000000cff1a7983 */ /* 0x000f220008100a00 */
[----:B------:R-:W-:Y:S02]  /*81a0*/  IADD3.X R33, PT, PT, R31, UR18, RZ, P0, !PT ;  /* 0x000000121f217c10 */ /* 0x000fe400087fe4ff */
[----:B0-----:R-:W-:-:S04]  /*81b0*/  IADD3 R30, P0, PT, R32, UR19, RZ ;  /* 0x00000013201e7c10 */ /* 0x001fc8000ff1e0ff */
[----:B------:R-:W-:Y:S02]  /*81c0*/  IADD3.X R31, PT, PT, R33, UR18, RZ, P0, !PT ;  /* 0x00000012211f7c10 */ /* 0x000fe400087fe4ff */
[----:B--2---:R-:W-:Y:S01]  /*81d0*/  SHF.R.S32.HI R34, RZ, 0x1f, R37 ;  /* 0x0000001fff227819 */ /* 0x004fe20000011425 */
[-C--:B---3--:R-:W-:Y:S02]  /*81e0*/  IMAD R29, R29, R37.reuse, RZ ;  /* 0x000000251d1d7224 */ /* 0x088fe400078e02ff */
[C---:B------:R-:W-:Y:S02]  /*81f0*/  IMAD.WIDE.U32 R20, R28.reuse, R37, R20 ;  /* 0x000000251c147225 */ /* 0x040fe400078e0014 */
[----:B------:R-:W2:Y:S02]  /*8200*/  LDG.E R37, desc[UR8][R32.64] ;  /* 0x0000000820257981 */ /* 0x000ea4000c1e1900 */
[----:B------:R-:W-:Y:S02]  /*8210*/  IMAD R34, R28, R34, R29 ;  /* 0x000000221c227224 */ /* 0x000fe400078e021d */
[----:B------:R-:W3:Y:S03]  /*8220*/  LDL.64 R28, [UR12+0x8] ;  /* 0x0000080cff1c7983 */ /* 0x000ee60008100a00 */
[----:B------:R-:W-:Y:S01]  /*8230*/  IADD3 R21, PT, PT, R21, R34, RZ ;  /* 0x0000002215157210 */ /* 0x000fe20007ffe0ff */
[-C--:B----4-:R-:W-:Y:S01]  /*8240*/  IMAD R25, R25, R0.reuse, RZ ;  /* 0x0000000019197224 */ /* 0x090fe200078e02ff */
[----:B------:R-:W-:Y:S01]  /*8250*/  SHF.R.S32.HI R34, RZ, 0x1f, R0 ;  /* 0x0000001fff227819 */ /* 0x000fe20000011400 */
[----:B------:R-:W4:Y:S01]  /*8260*/  LDL.64 R32, [UR12+0x10] ;  /* 0x0000100cff207983 */ /* 0x000f220008100a00 */
[----:B------:R-:W-:-:S03]  /*8270*/  IMAD.WIDE.U32 R20, R24, R0, R20 ;  /* 0x0000000018147225 */ /* 0x000fc600078e0014 */
[----:B------:R0:W4:Y:S01]  /*8280*/  LDG.E R0, desc[UR8][R30.64] ;  /* 0x000000081e007981 */ /* 0x000122000c1e1900 */
[----:B------:R-:W-:-:S04]  /*8290*/  IMAD R25, R24, R34, R25 ;  /* 0x0000002218197224 */ /* 0x000fc800078e0219 */
[----:B------:R-:W-:Y:S01]  /*82a0*/  IMAD.IADD R21, R21, 0x1, R25 ;  /* 0x0000000115157824 */ /* 0x000fe200078e0219 */
[----:B------:R-:W-:Y:S01]  /*82b0*/  SHF.R.S32.HI R25, RZ, 0x1f, R35 ;  /* 0x0000001fff197819 */ /* 0x000fe20000011423 */
[-C--:B------:R-:W-:Y:S02]  /*82c0*/  IMAD R24, R27, R35.reuse, RZ ;  /* 0x000000231b187224 */ /* 0x080fe400078e02ff */
[----:B------:R-:W-:-:S04]  /*82d0*/  IMAD.WIDE.U32 R20, R26, R35, R20 ;  /* 0x000000231a147225 */ /* 0x000fc800078e0014 */
[----:B------:R-:W-:Y:S01]  /*82e0*/  IMAD R24, R26, R25, R24 ;  /* 0x000000191a187224 */ /* 0x000fe200078e0218 */
[----:B------:R-:W-:-:S04]  /*82f0*/  IADD3 R26, P0, PT, R30, UR19, RZ ;  /* 0x000000131e1a7c10 */ /* 0x000fc8000ff1e0ff */
[----:B------:R-:W-:Y:S02]  /*8300*/  IADD3 R25, PT, PT, R21, R24, RZ ;  /* 0x0000001815197210 */ /* 0x000fe40007ffe0ff */
[----:B------:R-:W-:Y:S02]  /*8310*/  IADD3.X R27, PT, PT, R31, UR18, RZ, P0, !PT ;  /* 0x000000121f1b7c10 */ /* 0x000fe400087fe4ff */
[----:B------:R-:W-:-:S03]  /*8320*/  MOV R24, R20 ;  /* 0x0000001400187202 */ /* 0x000fc60000000f00 */
[----:B------:R1:W4:Y:S01]  /*8330*/  LDG.E R20, desc[UR8][R26.64] ;  /* 0x000000081a147981 */ /* 0x000322000c1e1900 */
[----:B------:R-:W-:-:S04]  /*8340*/  IADD3 R34, P0, PT, R26, UR19, RZ ;  /* 0x000000131a227c10 */ /* 0x000fc8000ff1e0ff */
[----:B------:R-:W-:Y:S02]  /*8350*/  IADD3.X R35, PT, PT, R27, UR18, RZ, P0, !PT ;  /* 0x000000121b237c10 */ /* 0x000fe400087fe4ff */
[----:B0-----:R-:W-:-:S03]  /*8360*/  IADD3 R30, P0, PT, R34, UR19, RZ ;  /* 0x00000013221e7c10 */ /* 0x001fc6000ff1e0ff */
[----:B------:R-:W4:Y:S01]  /*8370*/  LDG.E R34, desc[UR8][R34.64] ;  /* 0x0000000822227981 */ /* 0x000f22000c1e1900 */
[----:B------:R-:W-:-:S06]  /*8380*/  IADD3.X R31, PT, PT, R35, UR18, RZ, P0, !PT ;  /* 0x00000012231f7c10 */ /* 0x000fcc00087fe4ff */
[----:B------:R-:W4:Y:S01]  /*8390*/  LDG.E R31, desc[UR8][R30.64] ;  /* 0x000000081e1f7981 */ /* 0x000f22000c1e1900 */
[----:B--2---:R-:W-:Y:S01]  /*83a0*/  SHF.R.S32.HI R21, RZ, 0x1f, R37 ;  /* 0x0000001fff157819 */ /* 0x004fe20000011425 */
[-C--:B---3--:R-:W-:Y:S02]  /*83b0*/  IMAD R29, R29, R37.reuse, RZ ;  /* 0x000000251d1d7224 */ /* 0x088fe400078e02ff */
[C---:B------:R-:W-:Y:S02]  /*83c0*/  IMAD.WIDE.U32 R24, R28.reuse, R37, R24 ;  /* 0x000000251c187225 */ /* 0x040fe400078e0018 */
[----:B------:R-:W2:Y:S02]  /*83d0*/  LDL.64 R36, [UR12+0x20] ;  /* 0x0000200cff247983 */ /* 0x000ea40008100a00 */
[----:B------:R-:W-:Y:S02]  /*83e0*/  IMAD R21, R28, R21, R29 ;  /* 0x000000151c157224 */ /* 0x000fe400078e021d */
[----:B------:R-:W3:Y:S02]  /*83f0*/  LDL.64 R28, [UR12+0x18] ;  /* 0x0000180cff1c7983 */ /* 0x000ee40008100a00 */
[----:B------:R-:W-:Y:S01]  /*8400*/  IMAD.IADD R25, R25, 0x1, R21 ;  /* 0x0000000119197824 */ /* 0x000fe200078e0215 */
[----:B----4-:R-:W-:Y:S01]  /*8410*/  SHF.R.S32.HI R21, RZ, 0x1f, R0 ;  /* 0x0000001fff157819 */ /* 0x010fe20000011400 */
[----:B-1----:R-:W-:-:S04]  /*8420*/  IMAD R26, R33, R0, RZ ;  /* 0x00000000211a7224 */ /* 0x002fc800078e02ff */
[C---:B------:R-:W-:Y:S02]  /*8430*/  IMAD R21, R32.reuse, R21, R26 ;  /* 0x0000001520157224 */ /* 0x040fe400078e021a */
[----:B------:R-:W4:Y:S01]  /*8440*/  LDL.64 R26, [UR12+0x28] ;  /* 0x0000280cff1a7983 */ /* 0x000f220008100a00 */
[----:B------:R-:W-:-:S05]  /*8450*/  IMAD.WIDE.U32 R24, R32, R0, R24 ;  /* 0x0000000020187225 */ /* 0x000fca00078e0018 */
[----:B------:R-:W-:Y:S01]  /*8460*/  IADD3 R25, PT, PT, R25, R21, RZ ;  /* 0x0000001519197210 */ /* 0x000fe20007ffe0ff */
[----:B------:R-:W-:Y:S01]  /*8470*/  UIADD3 UR10, UP2, UPT, UR10, -0x8, URZ ;  /* 0xfffffff80a0a7890 */ /* 0x000fe2000ff5e0ff */
[----:B------:R-:W-:-:S03]  /*8480*/  SHF.R.S32.HI R21, RZ, 0x1f, R20 ;  /* 0x0000001fff157819 */ /* 0x000fc60000011414 */
[----:B------:R-:W-:Y:S02]  /*8490*/  UIADD3.X UR11, UPT, UPT, UR11, -0x1, URZ, UP2, !UPT ;  /* 0xffffffff0b0b7890 */ /* 0x000fe400097fe4ff */
[----:B------:R-:W-:-:S04]  /*84a0*/  UISETP.NE.U32.AND UP2, UPT, UR10, URZ, UPT ;  /* 0x000000ff0a00728c */ /* 0x000fc8000bf45070 */
[----:B------:R-:W-:Y:S02]  /*84b0*/  UISETP.NE.AND.EX UP2, UPT, UR11, URZ, UPT, UP2 ;  /* 0x000000ff0b00728c */ /* 0x000fe4000bf45320 */
[----:B------:R-:W-:Y:S01]  /*84c0*/  UIADD3 UR12, UPT, UPT, UR12, 0x40, URZ ;  /* 0x000000400c0c7890 */ /* 0x000fe2000fffe0ff */
[----:B---3--:R-:W-:-:S04]  /*84d0*/  IMAD R0, R29, R20, RZ ;  /* 0x000000141d007224 */ /* 0x008fc800078e02ff */
[C---:B------:R-:W-:Y:S02]  /*84e0*/  IMAD R29, R28.reuse, R21, R0 ;  /* 0x000000151c1d7224 */ /* 0x040fe400078e0200 */
[----:B------:R-:W-:Y:S01]  /*84f0*/  IMAD.WIDE.U32 R20, R28, R20, R24 ;  /* 0x000000141c147225 */ /* 0x000fe200078e0018 */
[----:B------:R-:W-:-:S03]  /*8500*/  SHF.R.S32.HI R25, RZ, 0x1f, R34 ;  /* 0x0000001fff197819 */ /* 0x000fc60000011422 */
[----:B--2---:R-:W-:Y:S01]  /*8510*/  IMAD R0, R37, R34, RZ ;  /* 0x0000002225007224 */ /* 0x004fe200078e02ff */
[----:B------:R-:W-:-:S03]  /*8520*/  IADD3 R21, PT, PT, R21, R29, RZ ;  /* 0x0000001d15157210 */ /* 0x000fc60007ffe0ff */
[C---:B------:R-:W-:Y:S02]  /*8530*/  IMAD R25, R36.reuse, R25, R0 ;  /* 0x0000001924197224 */ /* 0x040fe400078e0200 */
[----:B------:R-:W-:-:S04]  /*8540*/  IMAD.WIDE.U32 R20, R36, R34, R20 ;  /* 0x0000002224147225 */ /* 0x000fc800078e0014 */
[----:B------:R-:W-:Y:S01]  /*8550*/  IMAD.IADD R21, R21, 0x1, R25 ;  /* 0x0000000115157824 */ /* 0x000fe200078e0219 */
[----:B------:R-:W-:Y:S01]  /*8560*/  SHF.R.S32.HI R25, RZ, 0x1f, R31 ;  /* 0x0000001fff197819 */ /* 0x000fe2000001141f */
[-C--:B----4-:R-:W-:Y:S01]  /*8570*/  IMAD R0, R27, R31.reuse, RZ ;  /* 0x0000001f1b007224 */ /* 0x090fe200078e02ff */
[----:B------:R-:W-:Y:S01]  /*8580*/  MOV R27, UR16 ;  /* 0x00000010001b7c02 */ /* 0x000fe20008000f00 */
[----:B------:R-:W-:-:S03]  /*8590*/  IMAD.WIDE.U32 R20, R26, R31, R20 ;  /* 0x0000001f1a147225 */ /* 0x000fc600078e0014 */
[----:B------:R-:W-:Y:S01]  /*85a0*/  LEA R2, P0, R27, R2, 0x5 ;  /* 0x000000021b027211 */ /* 0x000fe200078028ff */
[----:B------:R-:W-:-:S03]  /*85b0*/  IMAD R25, R26, R25, R0 ;  /* 0x000000191a197224 */ /* 0x000fc600078e0200 */
[----:B------:R-:W-:Y:S02]  /*85c0*/  IADD3.X R3, PT, PT, R3, UR13, RZ, P0, !PT ;  /* 0x0000000d03037c10 */ /* 0x000fe400087fe4ff */
[----:B------:R-:W-:Y:S01]  /*85d0*/  IADD3 R21, PT, PT, R21, R25, RZ ;  /* 0x0000001915157210 */ /* 0x000fe20007ffe0ff */
[----:B------:R-:W-:Y:S06]  /*85e0*/  BRA.U UP2, `(.L_x_3645) ;  /* 0xfffffff902c07547 */ /* 0x000fec000b83ffff */
.L_x_3644:
        /* <DEDUP_REMOVED lines=13> */
[----:B------:R-:W-:-:S04]  /*86c0*/  IMAD.WIDE.U32 R2, R24, UR4, R22 ;  /* 0x0000000418027c25 */ /* 0x000fc8000f8e0016 */
[----:B------:R-:W-:Y:S01]  /*86d0*/  IMAD.WIDE.U32 R32, R24, 0x4, RZ ;  /* 0x0000000418207825 */ /* 0x000fe200078e00ff */
[----:B------:R-:W-:Y:S01]  /*86e0*/  IADD3 R3, PT, PT, R3, R27, RZ ;  /* 0x0000001b03037210 */ /* 0x000fe20007ffe0ff */
[----:B------:R-:W2:Y:S04]  /*86f0*/  LDL.64 R30, [UR11+0x18] ;  /* 0x0000180bff1e7983 */ /* 0x000ea80008100a00 */
[----:B------:R-:W3:Y:S01]  /*8700*/  LDL.64 R28, [UR11+0x20] ;  /* 0x0000200bff1c7983 */ /* 0x000ee20008100a00 */
[C---:B-1----:R-:W-:Y:S02]  /*8710*/  LEA R34, P0, R2.reuse, UR12, 0x2 ;  /* 0x0000000c02227c11 */ /* 0x042fe4000f8010ff */
[----:B------:R-:W-:Y:S02]  /*8720*/  SHF.L.U32 R27, R25, 0x2, RZ ;  /* 0x00000002191b7819 */ /* 0x000fe400000006ff */
[----:B------:R-:W-:-:S02]  /*8730*/  LEA.HI.X R35, R2, UR13, R3, 0x2, P0 ;  /* 0x0000000d02237c11 */ /* 0x000fc400080f1403 */
[-C--:B------:R-:W-:Y:S01]  /*8740*/  IADD3 R26, P0, PT, R34, R32.reuse, RZ ;  /* 0x00000020221a7210 */ /* 0x080fe20007f1e0ff */
[----:B------:R-:W-:Y:S02]  /*8750*/  IMAD.IADD R33, R33, 0x1, R27 ;  /* 0x0000000121217824 */ /* 0x000fe400078e021b */
[----:B------:R-:W2:Y:S03]  /*8760*/  LDG.E R3, desc[UR8][R34.64] ;  /* 0x0000000822037981 */ /* 0x000ea6000c1e1900 */
[----:B------:R-:W-:Y:S02]  /*8770*/  IADD3.X R27, PT, PT, R35, R33, RZ, P0, !PT ;  /* 0x00000021231b7210 */ /* 0x000fe400007fe4ff */
[----:B------:R-:W-:-:S03]  /*8780*/  IADD3 R36, P0, PT, R26, R32, RZ ;  /* 0x000000201a247210 */ /* 0x000fc60007f1e0ff */
[----:B------:R-:W3:Y:S01]  /*8790*/  LDG.E R0, desc[UR8][R26.64] ;  /* 0x000000081a007981 */ /* 0x000ee2000c1e1900 */
[----:B------:R-:W-:Y:S02]  /*87a0*/  IADD3.X R37, PT, PT, R27, R33, RZ, P0, !PT ;  /* 0x000000211b257210 */ /* 0x000fe400007fe4ff */
[----:B------:R-:W-:Y:S01]  /*87b0*/  IADD3 R32, P1, PT, R36, R32, RZ ;  /* 0x0000002024207210 */ /* 0x000fe20007f3e0ff */
[----:B------:R-:W4:Y:S04]  /*87c0*/  LDL.64 R34, [UR11+0x30] ;  /* 0x0000300bff227983 */ /* 0x000f280008100a00 */
[----:B------:R0:W4:Y:S01]  /*87d0*/  LDG.E R2, desc[UR8][R36.64] ;  /* 0x0000000824027981 */ /* 0x000122000c1e1900 */
[----:B------:R-:W-:-:S03]  /*87e0*/  IMAD.X R33, R37, 0x1, R33, P1 ;  /* 0x0000000125217824 */ /* 0x000fc600008e0621 */
[----:B------:R-:W4:Y:S04]  /*87f0*/  LDL.64 R26, [UR11+0x28] ;  /* 0x0000280bff1a7983 */ /* 0x000f280008100a00 */
[----:B------:R-:W4:Y:S01]  /*8800*/  LDG.E R33, desc[UR8][R32.64] ;  /* 0x0000000820217981 */ /* 0x000f22000c1e1900 */
[----:B------:R-:W-:-:S04]  /*8810*/  UIADD3 UR4, UP2, UPT, UR4, 0x4, URZ ;  /* 0x0000000404047890 */ /* 0x000fc8000ff5e0ff */
[----:B------:R-:W-:Y:S01]  /*8820*/  UIADD3.X UR5, UPT, UPT, URZ, UR5, URZ, UP2, !UPT ;  /* 0x00000005ff057290 */ /* 0x000fe200097fe4ff */
[----:B--2---:R-:W-:Y:S01]  /*8830*/  IMAD.WIDE.U32 R20, R30, R3, R20 ;  /* 0x000000031e147225 */ /* 0x004fe200078e0014 */
[----:B0-----:R-:W-:-:S03]  /*8840*/  SHF.R.S32.HI R37, RZ, 0x1f, R3 ;  /* 0x0000001fff257819 */ /* 0x001fc60000011403 */
[----:B------:R-:W-:-:S04]  /*8850*/  IMAD R3, R31, R3, RZ ;  /* 0x000000031f037224 */ /* 0x000fc800078e02ff */
[----:B------:R-:W-:Y:S02]  /*8860*/  IMAD R3, R30, R37, R3 ;  /* 0x000000251e037224 */ /* 0x000fe400078e0203 */
[----:B---3--:R-:W-:-:S03]  /*8870*/  IMAD R29, R29, R0, RZ ;  /* 0x000000001d1d7224 */ /* 0x008fc600078e02ff */
[----:B------:R-:W-:Y:S02]  /*8880*/  IADD3 R21, PT, PT, R21, R3, RZ ;  /* 0x0000000315157210 */ /* 0x000fe40007ffe0ff */
[----:B------:R-:W-:Y:S01]  /*8890*/  SHF.R.S32.HI R3, RZ, 0x1f, R0 ;  /* 0x0000001fff037819 */ /* 0x000fe20000011400 */
[----:B------:R-:W-:-:S04]  /*88a0*/  IMAD.WIDE.U32 R20, R28, R0, R20 ;  /* 0x000000001c147225 */ /* 0x000fc800078e0014 */
[----:B------:R-:W-:Y:S02]  /*88b0*/  IMAD R3, R28, R3, R29 ;  /* 0x000000031c037224 */ /* 0x000fe400078e021d */
[----:B----4-:R-:W-:-:S03]  /*88c0*/  IMAD R0, R27, R2, RZ ;  /* 0x000000021b007224 */ /* 0x010fc600078e02ff */
        /* <DEDUP_REMOVED lines=10> */
.L_x_3646:
        /* <DEDUP_REMOVED lines=14> */
[----:B------:R-:W-:-:S05]  /*8a50*/  IMAD.WIDE.U32 R2, R24, UR4, R2 ;  /* 0x0000000418027c25 */ /* 0x000fca000f8e0002 */
[----:B------:R-:W-:Y:S02]  /*8a60*/  IADD3 R27, PT, PT, R3, R27, RZ ;  /* 0x0000001b031b7210 */ /* 0x000fe40007ffe0ff */
        /* <DEDUP_REMOVED lines=8> */
[----:B------:R-:W4:Y:S01]  /*8af0*/  LDL.64 R26, [UR10+0x20] ;  /* 0x0000200aff1a7983 */ /* 0x000f220008100a00 */
[----:B------:R-:W-:-:S04]  /*8b00*/  UIADD3 UR4, UP2, UPT, UR4, 0x2, URZ ;  /* 0x0000000204047890 */ /* 0x000fc8000ff5e0ff */
[----:B------:R-:W-:Y:S01]  /*8b10*/  UIADD3.X UR5, UPT, UPT, URZ, UR5, URZ, UP2, !UPT ;  /* 0x00000005ff057290 */ /* 0x000fe200097fe4ff */
[----:B--2---:R-:W-:Y:S01]  /*8b20*/  SHF.R.S32.HI R35, RZ, 0x1f, R33 ;  /* 0x0000001fff237819 */ /* 0x004fe20000011421 */
[-C--:B---3--:R-:W-:Y:S02]  /*8b30*/  IMAD R0, R3, R33.reuse, RZ ;  /* 0x0000002103007224 */ /* 0x088fe400078e02ff */
[----:B------:R-:W-:Y:S01]  /*8b40*/  IMAD.WIDE.U32 R20, R2, R33, R20 ;  /* 0x0000002102147225 */ /* 0x000fe200078e0014 */
[----:B----4-:R-:W-:-:S03]  /*8b50*/  SHF.R.S32.HI R3, RZ, 0x1f, R29 ;  /* 0x0000001fff037819 */ /* 0x010fc6000001141d */
[----:B------:R-:W-:Y:S02]  /*8b60*/  IMAD R35, R2, R35, R0 ;  /* 0x0000002302237224 */ /* 0x000fe400078e0200 */
[----:B------:R-:W-:-:S03]  /*8b70*/  IMAD R0, R27, R29, RZ ;  /* 0x0000001d1b007224 */ /* 0x000fc600078e02ff */
[----:B------:R-:W-:Y:S01]  /*8b80*/  IADD3 R21, PT, PT, R21, R35, RZ ;  /* 0x0000002315157210 */ /* 0x000fe20007ffe0ff */
[C---:B------:R-:W-:Y:S02]  /*8b90*/  IMAD R3, R26.reuse, R3, R0 ;  /* 0x000000031a037224 */ /* 0x040fe400078e0200 */
[----:B------:R-:W-:-:S04]  /*8ba0*/  IMAD.WIDE.U32 R20, R26, R29, R20 ;  /* 0x0000001d1a147225 */ /* 0x000fc800078e0014 */
[----:B------:R-:W-:-:S07]  /*8bb0*/  IMAD.IADD R21, R21, 0x1, R3 ;  /* 0x0000000115157824 */ /* 0x000fce00078e0203 */
.L_x_3647:
[----:B------:R-:W-:Y:S05]  /*8bc0*/  BRA.U UP1, `(.L_x_3643) ;  /* 0x0000000101447547 */ /* 0x000fea000b800000 */
[----:B------:R-:W1:Y:S01]  /*8bd0*/  LDCU.64 UR10, c[0x0][0x388] ;  /* 0x00007100ff0a77ac */ /* 0x000e620008000a00 */
[----:B------:R-:W-:Y:S01]  /*8be0*/  MOV R2, R16 ;  /* 0x0000001000027202 */ /* 0x000fe20000000f00 */
[----:B0-----:R-:W-:Y:S01]  /*8bf0*/  IMAD R0, R24, UR5, RZ ;  /* 0x0000000518007c24 */ /* 0x001fe2000f8e02ff */
[----:B------:R-:W-:-:S03]  /*8c00*/  MOV R3, R23 ;  /* 0x0000001700037202 */ /* 0x000fc60000000f00 */
[----:B------:R-:W-:Y:S02]  /*8c10*/  IMAD R25, R25, UR4, R0 ;  /* 0x0000000419197c24 */ /* 0x000fe4000f8e0200 */
[----:B------:R-:W-:Y:S01]  /*8c20*/  IMAD.WIDE.U32 R2, R24, UR4, R2 ;  /* 0x0000000418027c25 */ /* 0x000fe2000f8e0002 */
[----:B------:R-:W-:-:S03]  /*8c30*/  ULEA UR4, UR4, UR14, 0x3 ;  /* 0x0000000e04047291 */ /* 0x000fc6000f8e18ff */
[----:B------:R-:W-:Y:S01]  /*8c40*/  IMAD.IADD R3, R3, 0x1, R25 ;  /* 0x0000000103037824 */ /* 0x000fe200078e0219 */
[----:B-1----:R-:W-:-:S04]  /*8c50*/  LEA R16, P0, R2, UR10, 0x2 ;  /* 0x0000000a02107c11 */ /* 0x002fc8000f8010ff */
[----:B------:R-:W-:Y:S02]  /*8c60*/  LEA.HI.X R17, R2, UR11, R3, 0x2, P0 ;  /* 0x0000000b02117c11 */ /* 0x000fe400080f1403 */
[----:B------:R-:W2:Y:S04]  /*8c70*/  LDL.64 R2, [UR4+0x18] ;  /* 0x00001804ff027983 */ /* 0x000ea80008100a00 */
[----:B------:R-:W3:Y:S02]  /*8c80*/  LDG.E R17, desc[UR8][R16.64] ;  /* 0x0000000810117981 */ /* 0x000ee4000c1e1900 */
[----:B---3--:R-:W-:Y:S01]  /*8c90*/  SHF.R.S32.HI R23, RZ, 0x1f, R17 ;  /* 0x0000001fff177819 */ /* 0x008fe20000011411 */
[-C--:B--2---:R-:W-:Y:S02]  /*8ca0*/  IMAD R0, R3, R17.reuse, RZ ;  /* 0x0000001103007224 */ /* 0x084fe400078e02ff */
[----:B------:R-:W-:-:S04]  /*8cb0*/  IMAD.WIDE.U32 R20, R2, R17, R20 ;  /* 0x0000001102147225 */ /* 0x000fc800078e0014 */
[----:B------:R-:W-:-:S05]  /*8cc0*/  IMAD R23, R2, R23, R0 ;  /* 0x0000001702177224 */ /* 0x000fca00078e0200 */
[----:B------:R-:W-:-:S07]  /*8cd0*/  IADD3 R21, PT, PT, R21, R23, RZ ;  /* 0x0000001715157210 */ /* 0x000fce0007ffe0ff */
.L_x_3643:
[----:B------:R-:W-:Y:S01]  /*8ce0*/  CS2R R22, SRZ ;  /* 0x0000000000167805 */ /* 0x000fe2000001ff00 */
        /* <DEDUP_REMOVED lines=13> */
[----:B0-----:R-:W-:Y:S01]  /*8dc0*/  IADD3 R25, PT, PT, R19, R3, RZ ;  /* 0x0000000313197210 */ /* 0x001fe20007ffe0ff */
        /* <DEDUP_REMOVED lines=14> */
.L_x_3650:
        /* <DEDUP_REMOVED lines=19> */
[----:B------:R-:W3:Y:S02]  /*8fe0*/  LDL.64 R28, [UR12+0x8] ;  /* 0x0000080cff1c7983 */ /* 0x000ee40008100a00 */
[----:B------:R-:W-:Y:S01]  /*8ff0*/  IMAD.IADD R23, R23, 0x1, R37 ;  /* 0x0000000117177824 */ /* 0x000fe200078e0225 */
[----:B----4-:R-:W-:Y:S01]  /*9000*/  SHF.R.S32.HI R37, RZ, 0x1f, R0 ;  /* 0x0000001fff257819 */ /* 0x010fe20000011400 */
[----:B------:R-:W-:Y:S01]  /*9010*/  IMAD R27, R27, R0, RZ ;  /* 0x000000001b1b7224 */ /* 0x000fe200078e02ff */
[----:B------:R-:W4:Y:S03]  /*9020*/  LDL.64 R32, [UR12+0x10] ;  /* 0x0000100cff207983 */ /* 0x000f260008100a00 */
[----:B------:R-:W-:-:S02]  /*9030*/  IMAD R27, R26, R37, R27 ;  /* 0x000000251a1b7224 */ /* 0x000fc400078e021b */
[----:B------:R0:W4:Y:S01]  /*9040*/  LDG.E R37, desc[UR8][R34.64] ;  /* 0x0000000822257981 */ /* 0x000122000c1e1900 */
[----:B------:R-:W-:-:S05]  /*9050*/  IMAD.WIDE.U32 R22, R26, R0, R22 ;  /* 0x000000001a167225 */ /* 0x000fca00078e0016 */
[----:B------:R-:W-:Y:S01]  /*9060*/  IADD3 R23, PT, PT, R23, R27, RZ ;  /* 0x0000001b17177210 */ /* 0x000fe20007ffe0ff */
[-C--:B------:R-:W-:Y:S01]  /*9070*/  IMAD R0, R31, R16.reuse, RZ ;  /* 0x000000101f007224 */ /* 0x080fe200078e02ff */
[----:B------:R-:W-:Y:S02]  /*9080*/  SHF.R.S32.HI R27, RZ, 0x1f, R16 ;  /* 0x0000001fff1b7819 */ /* 0x000fe40000011410 */
[----:B------:R-:W-:Y:S01]  /*9090*/  IADD3 R26, P0, PT, R34, UR19, RZ ;  /* 0x00000013221a7c10 */ /* 0x000fe2000ff1e0ff */
[----:B------:R-:W-:-:S04]  /*90a0*/  IMAD.WIDE.U32 R22, R30, R16, R22 ;  /* 0x000000101e167225 */ /* 0x000fc800078e0016 */
[----:B------:R-:W-:Y:S01]  /*90b0*/  IMAD R0, R30, R27, R0 ;  /* 0x0000001b1e007224 */ /* 0x000fe200078e0200 */
[----:B------:R-:W-:-:S04]  /*90c0*/  IADD3.X R27, PT, PT, R35, UR15, RZ, P0, !PT ;  /* 0x0000000f231b7c10 */ /* 0x000fc800087fe4ff */
[----:B------:R-:W-:Y:S02]  /*90d0*/  IADD3 R23, PT, PT, R23, R0, RZ ;  /* 0x0000000017177210 */ /* 0x000fe40007ffe0ff */
[----:B------:R4:W4:Y:S01]  /*90e0*/  LDG.E R0, desc[UR8][R26.64] ;  /* 0x000000081a007981 */ /* 0x000922000c1e1900 */
[----:B0-----:R-:W-:-:S04]  /*90f0*/  IADD3 R34, P0, PT, R26, UR19, RZ ;  /* 0x000000131a227c10 */ /* 0x001fc8000ff1e0ff */
[----:B------:R-:W-:Y:S02]  /*9100*/  IADD3.X R35, PT, PT, R27, UR15, RZ, P0, !PT ;  /* 0x0000000f1b237c10 */ /* 0x000fe400087fe4ff */
[----:B------:R-:W-:-:S03]  /*9110*/  IADD3 R30, P0, PT, R34, UR19, RZ ;  /* 0x00000013221e7c10 */ /* 0x000fc6000ff1e0ff */
[----:B------:R-:W4:Y:S01]  /*9120*/  LDG.E R34, desc[UR8][R34.64] ;  /* 0x0000000822227981 */ /* 0x000f22000c1e1900 */
[----:B--2---:R-:W-:Y:S01]  /*9130*/  SHF.R.S32.HI R31, RZ, 0x1f, R17 ;  /* 0x0000001fff1f7819 */ /* 0x004fe20000011411 */
[-C--:B---3--:R-:W-:Y:S02]  /*9140*/  IMAD R16, R29, R17.reuse, RZ ;  /* 0x000000111d107224 */ /* 0x088fe400078e02ff */
[----:B------:R-:W-:-:S04]  /*9150*/  IMAD.WIDE.U32 R22, R28, R17, R22 ;  /* 0x000000111c167225 */ /* 0x000fc800078e0016 */
[----:B------:R-:W-:Y:S02]  /*9160*/  IMAD R16, R28, R31, R16 ;  /* 0x0000001f1c107224 */ /* 0x000fe400078e0210 */
[----:B------:R-:W2:Y:S02]  /*9170*/  LDL.64 R28, [UR12+0x18] ;  /* 0x0000180cff1c7983 */ /* 0x000ea40008100a00 */
[----:B------:R-:W-:Y:S01]  /*9180*/  IMAD.IADD R23, R23, 0x1, R16 ;  /* 0x0000000117177824 */ /* 0x000fe200078e0210 */
[----:B------:R-:W-:Y:S01]  /*9190*/  IADD3.X R31, PT, PT, R35, UR15, RZ, P0, !PT ;  /* 0x0000000f231f7c10 */ /* 0x000fe200087fe4ff */
[----:B------:R-:W3:Y:S01]  /*91a0*/  LDL.64 R16, [UR12+0x20] ;  /* 0x0000200cff107983 */ /* 0x000ee20008100a00 */
[----:B----4-:R-:W-:Y:S01]  /*91b0*/  SHF.R.S32.HI R27, RZ, 0x1f, R37 ;  /* 0x0000001fff1b7819 */ /* 0x010fe20000011425 */
[----:B------:R-:W-:-:S03]  /*91c0*/  IMAD R26, R33, R37, RZ ;  /* 0x00000025211a7224 */ /* 0x000fc600078e02ff */
[----:B------:R-:W4:Y:S01]  /*91d0*/  LDG.E R31, desc[UR8][R30.64] ;  /* 0x000000081e1f7981 */ /* 0x000f22000c1e1900 */
[----:B------:R-:W-:-:S03]  /*91e0*/  IMAD R33, R32, R27, R26 ;  /* 0x0000001b20217224 */ /* 0x000fc600078e021a */
[----:B------:R-:W4:Y:S01]  /*91f0*/  LDL.64 R26, [UR12+0x28] ;  /* 0x0000280cff1a7983 */ /* 0x000f220008100a00 */
[----:B------:R-:W-:-:S05]  /*9200*/  IMAD.WIDE.U32 R22, R32, R37, R22 ;  /* 0x0000002520167225 */ /* 0x000fca00078e0016 */
[----:B------:R-:W-:Y:S02]  /*9210*/  IADD3 R23, PT, PT, R23, R33, RZ ;  /* 0x0000002117177210 */ /* 0x000fe40007ffe0ff */
[----:B------:R-:W-:Y:S01]  /*9220*/  SHF.R.S32.HI R33, RZ, 0x1f, R0 ;  /* 0x0000001fff217819 */ /* 0x000fe20000011400 */
[----:B------:R-:W-:-:S04]  /*9230*/  UIADD3 UR10, UP2, UPT, UR10, -0x8, URZ ;  /* 0xfffffff80a0a7890 */ /* 0x000fc8000ff5e0ff */
[----:B------:R-:W-:Y:S02]  /*9240*/  UIADD3.X UR11, UPT, UPT, UR11, -0x1, URZ, UP2, !UPT ;  /* 0xffffffff0b0b7890 */ /* 0x000fe400097fe4ff */
[----:B------:R-:W-:-:S04]  /*9250*/  UISETP.NE.U32.AND UP2, UPT, UR10, URZ, UPT ;  /* 0x000000ff0a00728c */ /* 0x000fc8000bf45070 */
[----:B------:R-:W-:Y:S02]  /*9260*/  UISETP.NE.AND.EX UP2, UPT, UR11, URZ, UPT, UP2 ;  /* 0x000000ff0b00728c */ /* 0x000fe4000bf45320 */
[----:B------:R-:W-:Y:S01]  /*9270*/  UIADD3 UR12, UPT, UPT, UR12, 0x40, URZ ;  /* 0x000000400c0c7890 */ /* 0x000fe2000fffe0ff */
        /* <DEDUP_REMOVED lines=8> */
[----:B----4-:R-:W-:-:S03]  /*9300*/  SHF.R.S32.HI R23, RZ, 0x1f, R31 ;  /* 0x0000001fff177819 */ /* 0x010fc6000001141f */
[----:B------:R-:W-:Y:S02]  /*9310*/  IMAD R0, R27, R31, RZ ;  /* 0x0000001f1b007224 */ /* 0x000fe400078e02ff */
[----:B------:R-:W-:Y:S01]  /*9320*/  IMAD.IADD R17, R17, 0x1, R29 ;  /* 0x0000000111117824 */ /* 0x000fe200078e021d */
[----:B------:R-:W-:Y:S01]  /*9330*/  MOV R29, UR16 ;  /* 0x00000010001d7c02 */ /* 0x000fe20008000f00 */
[C---:B------:R-:W-:Y:S02]  /*9340*/  IMAD R27, R26.reuse, R23, R0 ;  /* 0x000000171a1b7224 */ /* 0x040fe400078e0200 */
[----:B------:R-:W-:Y:S01]  /*9350*/  IMAD.WIDE.U32 R22, R26, R31, R16 ;  /* 0x0000001f1a167225 */ /* 0x000fe200078e0010 */
[----:B------:R-:W-:-:S04]  /*9360*/  LEA R2, P0, R29, R2, 0x5 ;  /* 0x000000021d027211 */ /* 0x000fc800078028ff */
[----:B------:R-:W-:Y:S02]  /*9370*/  IADD3 R23, PT, PT, R23, R27, RZ ;  /* 0x0000001b17177210 */ /* 0x000fe40007ffe0ff */
[----:B------:R-:W-:Y:S01]  /*9380*/  IADD3.X R3, PT, PT, R3, UR13, RZ, P0, !PT ;  /* 0x0000000d03037c10 */ /* 0x000fe200087fe4ff */
[----:B------:R-:W-:Y:S06]  /*9390*/  BRA.U UP2, `(.L_x_3650) ;  /* 0xfffffff902c47547 */ /* 0x000fec000b83ffff */
.L_x_3649:
        /* <DEDUP_REMOVED lines=14> */
[----:B------:R-:W-:Y:S01]  /*9480*/  IMAD.U32 R3, RZ, RZ, UR11 ;  /* 0x0000000bff037e24 */ /* 0x000fe2000f8e00ff */
[----:B------:R-:W4:Y:S01]  /*9490*/  LDL.64 R26, [UR16+0x20] ;  /* 0x00002010ff1a7983 */ /* 0x000f220008100a00 */
[----:B0-----:R-:W-:Y:S02]  /*94a0*/  UIMAD UR10, UR4, UR13, UR10 ;  /* 0x0000000d040a72a4 */ /* 0x001fe4000f8e020a */
[----:B------:R-:W-:-:S05]  /*94b0*/  IMAD.WIDE.U32 R2, R3, UR4, R24 ;  /* 0x0000000403027c25 */ /* 0x000fca000f8e0018 */
[----:B------:R-:W-:Y:S01]  /*94c0*/  IADD3 R3, PT, PT, R3, UR10, RZ ;  /* 0x0000000a03037c10 */ /* 0x000fe2000fffe0ff */
[----:B------:R-:W-:Y:S01]  /*94d0*/  UIMAD.WIDE.U32 UR10, UR12, 0x4, URZ ;  /* 0x000000040c0a78a5 */ /* 0x000fe2000f8e00ff */
[----:B--2---:R-:W-:Y:S01]  /*94e0*/  LEA R34, P0, R2, UR20, 0x2 ;  /* 0x0000001402227c11 */ /* 0x004fe2000f8010ff */
[----:B------:R-:W-:-:S03]  /*94f0*/  USHF.L.U32 UR12, UR13, 0x2, URZ ;  /* 0x000000020d0c7899 */ /* 0x000fc600080006ff */
[----:B------:R-:W-:Y:S01]  /*9500*/  LEA.HI.X R35, R2, UR21, R3, 0x2, P0 ;  /* 0x0000001502237c11 */ /* 0x000fe200080f1403 */
[----:B------:R-:W-:Y:S01]  /*9510*/  UIADD3 UR12, UPT, UPT, UR11, UR12, URZ ;  /* 0x0000000c0b0c7290 */ /* 0x000fe2000fffe0ff */
[----:B------:R-:W-:-:S03]  /*9520*/  IADD3 R32, P0, PT, R34, UR10, RZ ;  /* 0x0000000a22207c10 */ /* 0x000fc6000ff1e0ff */
[----:B------:R-:W2:Y:S02]  /*9530*/  LDG.E R3, desc[UR8][R34.64] ;  /* 0x0000000822037981 */ /* 0x000ea4000c1e1900 */
[----:B------:R-:W-:Y:S02]  /*9540*/  IADD3.X R33, PT, PT, R35, UR12, RZ, P0, !PT ;  /* 0x0000000c23217c10 */ /* 0x000fe400087fe4ff */
[----:B------:R-:W-:-:S03]  /*9550*/  IADD3 R28, P0, PT, R32, UR10, RZ ;  /* 0x0000000a201c7c10 */ /* 0x000fc6000ff1e0ff */
[----:B------:R-:W4:Y:S01]  /*9560*/  LDG.E R2, desc[UR8][R32.64] ;  /* 0x0000000820027981 */ /* 0x000f22000c1e1900 */
[----:B------:R-:W-:Y:S02]  /*9570*/  IADD3.X R29, PT, PT, R33, UR12, RZ, P0, !PT ;  /* 0x0000000c211d7c10 */ /* 0x000fe400087fe4ff */
[----:B------:R-:W-:Y:S01]  /*9580*/  IADD3 R30, P0, PT, R28, UR10, RZ ;  /* 0x0000000a1c1e7c10 */ /* 0x000fe2000ff1e0ff */
[----:B------:R-:W4:Y:S04]  /*9590*/  LDL.64 R34, [UR16+0x30] ;  /* 0x00003010ff227983 */ /* 0x000f280008100a00 */
[----:B------:R-:W4:Y:S04]  /*95a0*/  LDG.E R0, desc[UR8][R28.64] ;  /* 0x000000081c007981 */ /* 0x000f28000c1e1900 */
[----:B------:R-:W4:Y:S01]  /*95b0*/  LDL.64 R32, [UR16+0x28] ;  /* 0x00002810ff207983 */ /* 0x000f220008100a00 */
[----:B------:R-:W-:-:S06]  /*95c0*/  IADD3.X R31, PT, PT, R29, UR12, RZ, P0, !PT ;  /* 0x0000000c1d1f7c10 */ /* 0x000fcc00087fe4ff */
[----:B------:R-:W4:Y:S01]  /*95d0*/  LDG.E R31, desc[UR8][R30.64] ;  /* 0x000000081e1f7981 */ /* 0x000f22000c1e1900 */
[----:B------:R-:W-:-:S04]  /*95e0*/  UIADD3 UR4, UP1, UPT, UR4, 0x4, URZ ;  /* 0x0000000404047890 */ /* 0x000fc8000ff3e0ff */
[----:B------:R-:W-:Y:S01]  /*95f0*/  UIADD3.X UR5, UPT, UPT, URZ, UR5, URZ, UP1, !UPT ;  /* 0x00000005ff057290 */ /* 0x000fe20008ffe4ff */
[----:B--2---:R-:W-:Y:S01]  /*9600*/  SHF.R.S32.HI R37, RZ, 0x1f, R3 ;  /* 0x0000001fff257819 */ /* 0x004fe20000011403 */
[-C--:B---3--:R-:W-:Y:S02]  /*9610*/  IMAD R17, R17, R3.reuse, RZ ;  /* 0x0000000311117224 */ /* 0x088fe400078e02ff */
        /* <DEDUP_REMOVED lines=18> */
.L_x_3651:
        /* <DEDUP_REMOVED lines=9> */
[----:B------:R-:W1:Y:S01]  /*97d0*/  LDCU UR11, c[0x0][0x3e0] ;  /* 0x00007c00ff0b77ac */ /* 0x000e620008000800 */
[----:B------:R-:W-:Y:S01]  /*97e0*/  MOV R17, UR4 ;  /* 0x0000000400117c02 */ /* 0x000fe20008000f00 */
[----:B------:R-:W-:Y:S01]  /*97f0*/  IMAD.MOV.U32 R3, RZ, RZ, R25 ;  /* 0x000000ffff037224 */ /* 0x000fe200078e0019 */
[----:B------:R-:W-:Y:S01]  /*9800*/  MOV R2, R18 ;  /* 0x0000001200027202 */ /* 0x000fe20000000f00 */
[----:B------:R-:W2:Y:S01]  /*9810*/  LDCU.64 UR16, c[0x0][0x388] ;  /* 0x00007100ff1077ac */ /* 0x000ea20008000a00 */
[----:B0-----:R-:W-:Y:S01]  /*9820*/  IMAD.U32 R0, RZ, RZ, UR13 ;  /* 0x0000000dff007e24 */ /* 0x001fe2000f8e00ff */
[----:B-1----:R-:W-:Y:S02]  /*9830*/  UIMAD UR10, UR5, UR11, URZ ;  /* 0x0000000b050a72a4 */ /* 0x002fe4000f8e02ff */
[----:B------:R-:W-:Y:S01]  /*9840*/  IMAD.WIDE.U32 R2, R17, UR11, R2 ;  /* 0x0000000b11027c25 */ /* 0x000fe2000f8e0002 */
[----:B------:R-:W-:Y:S01]  /*9850*/  MOV R27, UR11 ;  /* 0x0000000b001b7c02 */ /* 0x000fe20008000f00 */
[----:B------:R-:W-:Y:S01]  /*9860*/  UIMAD UR10, UR4, UR13, UR10 ;  /* 0x0000000d040a72a4 */ /* 0x000fe2000f8e020a */
[----:B--2---:R-:W-:-:S05]  /*9870*/  LEA R28, P0, R2, UR16, 0x2 ;  /* 0x00000010021c7c11 */ /* 0x004fca000f8010ff */
[----:B------:R-:W-:Y:S01]  /*9880*/  IADD3 R3, PT, PT, R3, UR10, RZ ;  /* 0x0000000a03037c10 */ /* 0x000fe2000fffe0ff */
[----:B------:R-:W-:-:S03]  /*9890*/  ULEA UR10, UR4, UR14, 0x3 ;  /* 0x0000000e040a7291 */ /* 0x000fc6000f8e18ff */
[----:B------:R-:W-:Y:S02]  /*98a0*/  LEA.HI.X R29, R2, UR17, R3, 0x2, P0 ;  /* 0x00000011021d7c11 */ /* 0x000fe400080f1403 */
[----:B------:R-:W-:Y:S02]  /*98b0*/  MOV R3, UR11 ;  /* 0x0000000b00037c02 */ /* 0x000fe40008000f00 */
[----:B------:R-:W-:Y:S01]  /*98c0*/  LEA R26, P0, R27, R28, 0x2 ;  /* 0x0000001c1b1a7211 */ /* 0x000fe200078010ff */
[----:B------:R-:W2:Y:S04]  /*98d0*/  LDG.E R31, desc[UR8][R28.64] ;  /* 0x000000081c1f7981 */ /* 0x000ea8000c1e1900 */
[----:B------:R-:W3:Y:S01]  /*98e0*/  LDL.64 R16, [UR10+0x18] ;  /* 0x0000180aff107983 */ /* 0x000ee20008100a00 */
[----:B------:R-:W-:-:S03]  /*98f0*/  LEA.HI.X R27, R3, R29, R0, 0x2, P0 ;  /* 0x0000001d031b7211 */ /* 0x000fc600000f1400 */
[----:B------:R-:W4:Y:S04]  /*9900*/  LDL.64 R2, [UR10+0x20] ;  /* 0x0000200aff027983 */ /* 0x000f280008100a00 */
        /* <DEDUP_REMOVED lines=11> */
[----:B------:R-:W-:-:S04]  /*99c0*/  IMAD.WIDE.U32 R22, R2, R27, R22 ;  /* 0x0000001b02167225 */ /* 0x000fc800078e0016 */
[----:B------:R-:W-:-:S07]  /*99d0*/  IMAD.IADD R23, R23, 0x1, R17 ;  /* 0x0000000117177824 */ /* 0x000fce00078e0211 */
.L_x_3652:
[----:B------:R-:W-:Y:S05]  /*99e0*/  BRA.U UP1, `(.L_x_3648) ;  /* 0x0000000101507547 */ /* 0x000fea000b800000 */
[----:B0-----:R-:W0:Y:S01]  /*99f0*/  LDCU UR12, c[0x0][0x3e0] ;  /* 0x00007c00ff0c77ac */ /* 0x001e220008000800 */
[----:B------:R-:W-:Y:S01]  /*9a00*/  MOV R2, R18 ;  /* 0x0000001200027202 */ /* 0x000fe20000000f00 */
[----:B------:R-:W-:Y:S01]  /*9a10*/  IMAD.MOV.U32 R3, RZ, RZ, R25 ;  /* 0x000000ffff037224 */ /* 0x000fe200078e0019 */
[----:B------:R-:W-:Y:S01]  /*9a20*/  MOV R0, UR4 ;  /* 0x0000000400007c02 */ /* 0x000fe20008000f00 */
[----:B------:R-:W1:Y:S04]  /*9a30*/  LDCU.64 UR10, c[0x0][0x388] ;  /* 0x00007100ff0a77ac */ /* 0x000e680008000a00 */
[----:B------:R-:W-:Y:S01]  /*9a40*/  IMAD.U32 R0, R0, 0x8, R1 ;  /* 0x0000000800007824 */ /* 0x000fe200078e0001 */
[----:B0-----:R-:W-:Y:S02]  /*9a50*/  UIMAD UR5, UR5, UR12, URZ ;  /* 0x0000000c050572a4 */ /* 0x001fe4000f8e02ff */
[----:B------:R-:W-:-:S02]  /*9a60*/  MOV R17, UR12 ;  /* 0x0000000c00117c02 */ /* 0x000fc40008000f00 */
[----:B------:R-:W-:-:S03]  /*9a70*/  UIMAD UR5, UR4, UR13, UR5 ;  /* 0x0000000d040572a4 */ /* 0x000fc6000f8e0205 */
[----:B------:R-:W-:-:S05]  /*9a80*/  IMAD.WIDE.U32 R2, R17, UR4, R2 ;  /* 0x0000000411027c25 */ /* 0x000fca000f8e0002 */
[----:B------:R-:W-:Y:S02]  /*9a90*/  IADD3 R3, PT, PT, R3, UR5, RZ ;  /* 0x0000000503037c10 */ /* 0x000fe4000fffe0ff */
        /* <DEDUP_REMOVED lines=9> */
.L_x_3648:
[----:B------:R-:W-:Y:S01]  /*9b30*/  CS2R R16, SRZ ;  /* 0x0000000000107805 */ /* 0x000fe2000001ff00 */
        /* <DEDUP_REMOVED lines=28> */
.L_x_3655:
[----:B------:R-:W2:Y:S04]  /*9d00*/  LDG.E R37, desc[UR8][R2.64] ;  /* 0x0000000802257981 */ /* 0x000ea8000c1e1900 */
[----:B------:R-:W3:Y:S01]  /*9d10*/  LDL.64 R28, [UR12+-0x10] ;  /* 0xfffff00cff1c7983 */ /* 0x000ee20008100a00 */
[----:B------:R-:W-:-:S03]  /*9d20*/  IADD3 R26, P0, PT, R2, UR19, RZ ;  /* 0x00000013021a7c10 */ /* 0x000fc6000ff1e0ff */
[----:B------:R-:W4:Y:S01]  /*9d30*/  LDL.64 R24, [UR12+-0x8] ;  /* 0xfffff80cff187983 */ /* 0x000f220008100a00 */
[----:B------:R-:W-:-:S05]  /*9d40*/  IADD3.X R27, PT, PT, R3, UR15, RZ, P0, !PT ;  /* 0x0000000f031b7c10 */ /* 0x000fca00087fe4ff */
[----:B------:R-:W5:Y:S01]  /*9d50*/  LDG.E R0, desc[UR8][R26.64] ;  /* 0x000000081a007981 */ /* 0x000f62000c1e1900 */
        /* <DEDUP_REMOVED lines=15> */
[----:B-----5:R-:W-:Y:S01]  /*9e50*/  SHF.R.S32.HI R34, RZ, 0x1f, R0 ;  /* 0x0000001fff227819 */ /* 0x020fe20000011400 */
[----:B----4-:R-:W-:-:S02]  /*9e60*/  IMAD R25, R25, R0, RZ ;  /* 0x0000000019197224 */ /* 0x010fc400078e02ff */
[C---:B------:R-:W-:Y:S01]  /*9e70*/  IMAD.WIDE.U32 R16, R24.reuse, R0, R16 ;  /* 0x0000000018107225 */ /* 0x040fe200078e0010 */
[----:B------:R-:W4:Y:S04]  /*9e80*/  LDL.64 R32, [UR12+0x10] ;  /* 0x0000100cff207983 */ /* 0x000f280008100a00 */
[----:B------:R0:W4:Y:S01]  /*9e90*/  LDG.E R0, desc[UR8][R30.64] ;  /* 0x000000081e007981 */ /* 0x000122000c1e1900 */
[----:B------:R-:W-:-:S05]  /*9ea0*/  IMAD R25, R24, R34, R25 ;  /* 0x0000002218197224 */ /* 0x000fca00078e0219 */
[----:B------:R-:W-:Y:S01]  /*9eb0*/  IADD3 R17, PT, PT, R17, R25, RZ ;  /* 0x0000001911117210 */ /* 0x000fe20007ffe0ff */
[-C--:B------:R-:W-:Y:S01]  /*9ec0*/  IMAD R24, R27, R35.reuse, RZ ;  /* 0x000000231b187224 */ /* 0x080fe200078e02ff */
[----:B------:R-:W-:Y:S01]  /*9ed0*/  SHF.R.S32.HI R25, RZ, 0x1f, R35 ;  /* 0x0000001fff197819 */ /* 0x000fe20000011423 */
[----:B------:R-:W-:-:S04]  /*9ee0*/  IMAD.WIDE.U32 R16, R26, R35, R16 ;  /* 0x000000231a107225 */ /* 0x000fc800078e0010 */
[----:B------:R-:W-:Y:S01]  /*9ef0*/  IMAD R24, R26, R25, R24 ;  /* 0x000000191a187224 */ /* 0x000fe200078e0218 */
[----:B------:R-:W-:-:S04]  /*9f00*/  IADD3 R26, P0, PT, R30, UR19, RZ ;  /* 0x000000131e1a7c10 */ /* 0x000fc8000ff1e0ff */
[----:B------:R-:W-:Y:S01]  /*9f10*/  IADD3 R25, PT, PT, R17, R24, RZ ;  /* 0x0000001811197210 */ /* 0x000fe20007ffe0ff */
[----:B------:R-:W-:Y:S01]  /*9f20*/  IMAD.MOV.U32 R24, RZ, RZ, R16 ;  /* 0x000000ffff187224 */ /* 0x000fe200078e0010 */
[----:B------:R-:W-:Y:S02]  /*9f30*/  IADD3.X R27, PT, PT, R31, UR15, RZ, P0, !PT ;  /* 0x0000000f1f1b7c10 */ /* 0x000fe400087fe4ff */
[----:B------:R-:W-:-:S03]  /*9f40*/  IADD3 R34, P0, PT, R26, UR19, RZ ;  /* 0x000000131a227c10 */ /* 0x000fc6000ff1e0ff */
[----:B------:R4:W5:Y:S01]  /*9f50*/  LDG.E R16, desc[UR8][R26.64] ;  /* 0x000000081a107981 */ /* 0x000962000c1e1900 */
[----:B------:R-:W-:Y:S02]  /*9f60*/  IADD3.X R35, PT, PT, R27, UR15, RZ, P0, !PT ;  /* 0x0000000f1b237c10 */ /* 0x000fe400087fe4ff */
[----:B0-----:R-:W-:-:S03]  /*9f70*/  IADD3 R30, P0, PT, R34, UR19, RZ ;  /* 0x00000013221e7c10 */ /* 0x001fc6000ff1e0ff */
[----:B------:R-:W5:Y:S01]  /*9f80*/  LDG.E R34, desc[UR8][R34.64] ;  /* 0x0000000822227981 */ /* 0x000f62000c1e1900 */
[----:B------:R-:W-:-:S06]  /*9f90*/  IADD3.X R31, PT, PT, R35, UR15, RZ, P0, !PT ;  /* 0x0000000f231f7c10 */ /* 0x000fcc00087fe4ff */
[----:B------:R-:W5:Y:S01]  /*9fa0*/  LDG.E R31, desc[UR8][R30.64] ;  /* 0x000000081e1f7981 */ /* 0x000f62000c1e1900 */
[----:B--2---:R-:W-:Y:S01]  /*9fb0*/  SHF.R.S32.HI R17, RZ, 0x1f, R37 ;  /* 0x0000001fff117819 */ /* 0x004fe20000011425 */
[-C--:B---3--:R-:W-:Y:S02]  /*9fc0*/  IMAD R29, R29, R37.reuse, RZ ;  /* 0x000000251d1d7224 */ /* 0x088fe400078e02ff */
[C---:B------:R-:W-:Y:S02]  /*9fd0*/  IMAD.WIDE.U32 R24, R28.reuse, R37, R24 ;  /* 0x000000251c187225 */ /* 0x040fe400078e0018 */
[----:B------:R-:W2:Y:S02]  /*9fe0*/  LDL.64 R36, [UR12+0x20] ;  /* 0x0000200cff247983 */ /* 0x000ea40008100a00 */
[----:B------:R-:W-:Y:S02]  /*9ff0*/  IMAD R17, R28, R17, R29 ;  /* 0x000000111c117224 */ /* 0x000fe400078e021d */
[----:B------:R-:W3:Y:S03]  /*a000*/  LDL.64 R28, [UR12+0x18] ;  /* 0x0000180cff1c7983 */ /* 0x000ee60008100a00 */
[----:B------:R-:W-:Y:S01]  /*a010*/  IADD3 R25, PT, PT, R25, R17, RZ ;  /* 0x0000001119197210 */ /* 0x000fe20007ffe0ff */
[----:B----4-:R-:W-:Y:S01]  /*a020*/  IMAD R26, R33, R0, RZ ;  /* 0x00000000211a7224 */ /* 0x010fe200078e02ff */
[----:B------:R-:W-:-:S05]  /*a030*/  SHF.R.S32.HI R17, RZ, 0x1f, R0 ;  /* 0x0000001fff117819 */ /* 0x000fca0000011400 */
[C---:B------:R-:W-:Y:S02]  /*a040*/  IMAD R17, R32.reuse, R17, R26 ;  /* 0x0000001120117224 */ /* 0x040fe400078e021a */
[----:B------:R-:W4:Y:S01]  /*a050*/  LDL.64 R26, [UR12+0x28] ;  /* 0x0000280cff1a7983 */ /* 0x000f220008100a00 */
[----:B------:R-:W-:-:S05]  /*a060*/  IMAD.WIDE.U32 R24, R32, R0, R24 ;  /* 0x0000000020187225 */ /* 0x000fca00078e0018 */
[----:B------:R-:W-:Y:S01]  /*a070*/  IADD3 R25, PT, PT, R25, R17, RZ ;  /* 0x0000001119197210 */ /* 0x000fe20007ffe0ff */
[----:B------:R-:W-:Y:S01]  /*a080*/  UIADD3 UR10, UP2, UPT, UR10, -0x8, URZ ;  /* 0xfffffff80a0a7890 */ /* 0x000fe2000ff5e0ff */
[----:B-----5:R-:W-:-:S03]  /*a090*/  SHF.R.S32.HI R17, RZ, 0x1f, R16 ;  /* 0x0000001fff117819 */ /* 0x020fc60000011410 */
        /* <DEDUP_REMOVED lines=8> */
[----:B------:R-:W-:Y:S02]  /*a120*/  IMAD.IADD R17, R17, 0x1, R29 ;  /* 0x0000000111117824 */ /* 0x000fe400078e021d */
[-C--:B--2---:R-:W-:Y:S02]  /*a130*/  IMAD R0, R37, R34.reuse, RZ ;  /* 0x0000002225007224 */ /* 0x084fe400078e02ff */
[----:B------:R-:W-:-:S04]  /*a140*/  IMAD.WIDE.U32 R16, R36, R34, R16 ;  /* 0x0000002224107225 */ /* 0x000fc800078e0010 */
[----:B------:R-:W-:Y:S02]  /*a150*/  IMAD R25, R36, R25, R0 ;  /* 0x0000001924197224 */ /* 0x000fe400078e0200 */
[----:B----4-:R-:W-:Y:S01]  /*a160*/  IMAD R0, R27, R31, RZ ;  /* 0x0000001f1b007224 */ /* 0x010fe200078e02ff */
[----:B------:R-:W-:Y:S02]  /*a170*/  MOV R27, UR16 ;  /* 0x00000010001b7c02 */ /* 0x000fe40008000f00 */
[----:B------:R-:W-:Y:S02]  /*a180*/  IADD3 R17, PT, PT, R17, R25, RZ ;  /* 0x0000001911117210 */ /* 0x000fe40007ffe0ff */
[----:B------:R-:W-:Y:S02]  /*a190*/  SHF.R.S32.HI R25, RZ, 0x1f, R31 ;  /* 0x0000001fff197819 */ /* 0x000fe4000001141f */
[----:B------:R-:W-:Y:S01]  /*a1a0*/  LEA R2, P0, R27, R2, 0x5 ;  /* 0x000000021b027211 */ /* 0x000fe200078028ff */
[----:B------:R-:W-:-:S04]  /*a1b0*/  IMAD.WIDE.U32 R16, R26, R31, R16 ;  /* 0x0000001f1a107225 */ /* 0x000fc800078e0010 */
[----:B------:R-:W-:Y:S01]  /*a1c0*/  IMAD R25, R26, R25, R0 ;  /* 0x000000191a197224 */ /* 0x000fe200078e0200 */
[----:B------:R-:W-:-:S03]  /*a1d0*/  IADD3.X R3, PT, PT, R3, UR13, RZ, P0, !PT ;  /* 0x0000000d03037c10 */ /* 0x000fc600087fe4ff */
[----:B------:R-:W-:Y:S01]  /*a1e0*/  IMAD.IADD R17, R17, 0x1, R25 ;  /* 0x0000000111117824 */ /* 0x000fe200078e0219 */
[----:B------:R-:W-:Y:S06]  /*a1f0*/  BRA.U UP2, `(.L_x_3655) ;  /* 0xfffffff902c07547 */ /* 0x000fec000b83ffff */
.L_x_3654:
        /* <DEDUP_REMOVED lines=13> */
[----:B------:R-:W-:Y:S01]  /*a2d0*/  IMAD R27, R25, UR4, R0 ;  /* 0x00000004191b7c24 */ /* 0x000fe2000f8e0200 */
[C---:B------:R-:W-:Y:S01]  /*a2e0*/  SHF.L.U32 R33, R24.reuse, 0x2, RZ ;  /* 0x0000000218217819 */ /* 0x040fe200000006ff */
[----:B------:R-:W2:Y:S03]  /*a2f0*/  LDL.64 R30, [UR11+0x18] ;  /* 0x0000180bff1e7983 */ /* 0x000ea60008100a00 */
[----:B------:R-:W-:Y:S01]  /*a300*/  IADD3 R3, PT, PT, R3, R27, RZ ;  /* 0x0000001b03037210 */ /* 0x000fe20007ffe0ff */
[----:B------:R-:W-:Y:S01]  /*a310*/  IMAD.HI.U32 R27, R24, 0x4, RZ ;  /* 0x00000004181b7827 */ /* 0x000fe200078e00ff */
[----:B-1----:R-:W-:-:S03]  /*a320*/  LEA R28, P0, R2, UR12, 0x2 ;  /* 0x0000000c021c7c11 */ /* 0x002fc6000f8010ff */
[----:B------:R-:W-:Y:S01]  /*a330*/  IMAD.SHL.U32 R0, R25, 0x4, RZ ;  /* 0x0000000419007824 */ /* 0x000fe200078e00ff */
[----:B------:R-:W-:Y:S02]  /*a340*/  LEA.HI.X R29, R2, UR13, R3, 0x2, P0 ;  /* 0x0000000d021d7c11 */ /* 0x000fe400080f1403 */
[-C--:B------:R-:W-:Y:S02]  /*a350*/  IADD3 R34, P0, PT, R28, R33.reuse, RZ ;  /* 0x000000211c227210 */ /* 0x080fe40007f1e0ff */
[----:B------:R-:W-:Y:S01]  /*a360*/  IADD3 R27, PT, PT, R27, R0, RZ ;  /* 0x000000001b1b7210 */ /* 0x000fe20007ffe0ff */
[----:B------:R-:W2:Y:S04]  /*a370*/  LDG.E R3, desc[UR8][R28.64] ;  /* 0x000000081c037981 */ /* 0x000ea8000c1e1900 */
[----:B------:R-:W-:Y:S01]  /*a380*/  IMAD.X R35, R29, 0x1, R27, P0 ;  /* 0x000000011d237824 */ /* 0x000fe200000e061b */
[----:B------:R-:W-:-:S04]  /*a390*/  IADD3 R36, P0, PT, R34, R33, RZ ;  /* 0x0000002122247210 */ /* 0x000fc80007f1e0ff */
[----:B------:R-:W3:Y:S04]  /*a3a0*/  LDG.E R0, desc[UR8][R34.64] ;  /* 0x0000000822007981 */ /* 0x000ee8000c1e1900 */
[----:B------:R-:W4:Y:S01]  /*a3b0*/  LDL.64 R28, [UR11+0x20] ;  /* 0x0000200bff1c7983 */ /* 0x000f220008100a00 */
[----:B------:R-:W-:Y:S02]  /*a3c0*/  IADD3.X R37, PT, PT, R35, R27, RZ, P0, !PT ;  /* 0x0000001b23257210 */ /* 0x000fe400007fe4ff */
[----:B------:R-:W-:-:S03]  /*a3d0*/  IADD3 R32, P0, PT, R36, R33, RZ ;  /* 0x0000002124207210 */ /* 0x000fc60007f1e0ff */
[----:B------:R0:W5:Y:S01]  /*a3e0*/  LDG.E R2, desc[UR8][R36.64] ;  /* 0x0000000824027981 */ /* 0x000162000c1e1900 */
[----:B------:R-:W-:-:S03]  /*a3f0*/  IADD3.X R33, PT, PT, R37, R27, RZ, P0, !PT ;  /* 0x0000001b25217210 */ /* 0x000fc600007fe4ff */
[----:B------:R-:W5:Y:S04]  /*a400*/  LDL.64 R26, [UR11+0x28] ;  /* 0x0000280bff1a7983 */ /* 0x000f680008100a00 */
[----:B------:R-:W5:Y:S04]  /*a410*/  LDG.E R33, desc[UR8][R32.64] ;  /* 0x0000000820217981 */ /* 0x000f68000c1e1900 */
[----:B------:R-:W5:Y:S01]  /*a420*/  LDL.64 R34, [UR11+0x30] ;  /* 0x0000300bff227983 */ /* 0x000f620008100a00 */
[----:B------:R-:W-:-:S04]  /*a430*/  UIADD3 UR4, UP2, UPT, UR4, 0x4, URZ ;  /* 0x0000000404047890 */ /* 0x000fc8000ff5e0ff */
[----:B------:R-:W-:Y:S01]  /*a440*/  UIADD3.X UR5, UPT, UPT, URZ, UR5, URZ, UP2, !UPT ;  /* 0x00000005ff057290 */ /* 0x000fe200097fe4ff */
[----:B--2---:R-:W-:Y:S01]  /*a450*/  IMAD.WIDE.U32 R16, R30, R3, R16 ;  /* 0x000000031e107225 */ /* 0x004fe200078e0010 */
[----:B0-----:R-:W-:-:S03]  /*a460*/  SHF.R.S32.HI R37, RZ, 0x1f, R3 ;  /* 0x0000001fff257819 */ /* 0x001fc60000011403 */
[----:B------:R-:W-:-:S04]  /*a470*/  IMAD R3, R31, R3, RZ ;  /* 0x000000031f037224 */ /* 0x000fc800078e02ff */
[----:B------:R-:W-:-:S04]  /*a480*/  IMAD R3, R30, R37, R3 ;  /* 0x000000251e037224 */ /* 0x000fc800078e0203 */
[----:B------:R-:W-:Y:S01]  /*a490*/  IMAD.IADD R17, R17, 0x1, R3 ;  /* 0x0000000111117824 */ /* 0x000fe200078e0203 */
[----:B---3--:R-:W-:Y:S01]  /*a4a0*/  SHF.R.S32.HI R3, RZ, 0x1f, R0 ;  /* 0x0000001fff037819 */ /* 0x008fe20000011400 */
[-C--:B----4-:R-:W-:Y:S02]  /*a4b0*/  IMAD R29, R29, R0.reuse, RZ ;  /* 0x000000001d1d7224 */ /* 0x090fe400078e02ff */
[----:B------:R-:W-:-:S04]  /*a4c0*/  IMAD.WIDE.U32 R16, R28, R0, R16 ;  /* 0x000000001c107225 */ /* 0x000fc800078e0010 */
[----:B------:R-:W-:Y:S02]  /*a4d0*/  IMAD R3, R28, R3, R29 ;  /* 0x000000031c037224 */ /* 0x000fe400078e021d */
[----:B-----5:R-:W-:-:S03]  /*a4e0*/  IMAD R0, R27, R2, RZ ;  /* 0x000000021b007224 */ /* 0x020fc600078e02ff */
        /* <DEDUP_REMOVED lines=10> */
.L_x_3656:
        /* <DEDUP_REMOVED lines=37> */
.L_x_3657:
[----:B------:R-:W-:Y:S05]  /*a7e0*/  BRA.U UP1, `(.L_x_3653) ;  /* 0x0000000101487547 */ /* 0x000fea000b800000 */
[----:B------:R-:W1:Y:S01]  /*a7f0*/  LDCU.64 UR10, c[0x0][0x388] ;  /* 0x00007100ff0a77ac */ /* 0x000e620008000a00 */
[----:B------:R-:W-:Y:S01]  /*a800*/  MOV R3, R19 ;  /* 0x0000001300037202 */ /* 0x000fe20000000f00 */
        /* <DEDUP_REMOVED lines=16> */
.L_x_3653:
        /* <DEDUP_REMOVED lines=14> */
[----:B0-----:R-:W-:Y:S02]  /*a9f0*/  IMAD.IADD R25, R15, 0x1, R3 ;  /* 0x000000010f197824 */ /* 0x001fe400078e0203 */
        /* <DEDUP_REMOVED lines=14> */
.L_x_3660:
        /* <DEDUP_REMOVED lines=9> */
[----:B------:R0:W5:Y:S01]  /*ab70*/  LDG.E R12, desc[UR8][R34.64] ;  /* 0x00000008220c7981 */ /* 0x000162000c1e1900 */
[----:B------:R-:W-:-:S03]  /*ab80*/  IADD3.X R33, PT, PT, R35, UR15, RZ, P0, !PT ;  /* 0x0000000f23217c10 */ /* 0x000fc600087fe4ff */
[----:B------:R-:W5:Y:S01]  /*ab90*/  LDL.64 R30, [UR12] ;  /* 0x0000000cff1e7983 */ /* 0x000f620008100a00 */
        /* <DEDUP_REMOVED lines=9> */
[----:B----4-:R-:W-:Y:S01]  /*ac30*/  IMAD R27, R27, R0, RZ ;  /* 0x000000001b1b7224 */ /* 0x010fe200078e02ff */
[----:B------:R-:W-:Y:S01]  /*ac40*/  SHF.R.S32.HI R37, RZ, 0x1f, R0 ;  /* 0x0000001fff257819 */ /* 0x000fe20000011400 */
[----:B------:R-:W4:Y:S04]  /*ac50*/  LDL.64 R32, [UR12+0x10] ;  /* 0x0000100cff207983 */ /* 0x000f280008100a00 */
[----:B------:R-:W-:-:S02]  /*ac60*/  IMAD R27, R26, R37, R27 ;  /* 0x000000251a1b7224 */ /* 0x000fc400078e021b */
[----:B------:R0:W4:Y:S01]  /*ac70*/  LDG.E R37, desc[UR8][R34.64] ;  /* 0x0000000822257981 */ /* 0x000122000c1e1900 */
[----:B------:R-:W-:-:S05]  /*ac80*/  IMAD.WIDE.U32 R18, R26, R0, R18 ;  /* 0x000000001a127225 */ /* 0x000fca00078e0012 */
[----:B------:R-:W-:Y:S01]  /*ac90*/  IADD3 R19, PT, PT, R19, R27, RZ ;  /* 0x0000001b13137210 */ /* 0x000fe20007ffe0ff */
[-C--:B-----5:R-:W-:Y:S01]  /*aca0*/  IMAD R0, R31, R12.reuse, RZ ;  /* 0x0000000c1f007224 */ /* 0x0a0fe200078e02ff */
[----:B------:R-:W-:Y:S02]  /*acb0*/  SHF.R.S32.HI R27, RZ, 0x1f, R12 ;  /* 0x0000001fff1b7819 */ /* 0x000fe4000001140c */
[----:B------:R-:W-:Y:S01]  /*acc0*/  IADD3 R26, P0, PT, R34, UR19, RZ ;  /* 0x00000013221a7c10 */ /* 0x000fe2000ff1e0ff */
[----:B------:R-:W-:-:S04]  /*acd0*/  IMAD.WIDE.U32 R18, R30, R12, R18 ;  /* 0x0000000c1e127225 */ /* 0x000fc800078e0012 */
[----:B------:R-:W-:Y:S01]  /*ace0*/  IMAD R0, R30, R27, R0 ;  /* 0x0000001b1e007224 */ /* 0x000fe200078e0200 */
[----:B------:R-:W-:-:S03]  /*acf0*/  IADD3.X R27, PT, PT, R35, UR15, RZ, P0, !PT ;  /* 0x0000000f231b7c10 */ /* 0x000fc600087fe4ff */
[----:B------:R-:W-:Y:S01]  /*ad00*/  IMAD.IADD R19, R19, 0x1, R0 ;  /* 0x0000000113137824 */ /* 0x000fe200078e0200 */
[----:B0-----:R-:W-:Y:S01]  /*ad10*/  IADD3 R34, P0, PT, R26, UR19, RZ ;  /* 0x000000131a227c10 */ /* 0x001fe2000ff1e0ff */
[----:B------:R4:W5:Y:S03]  /*ad20*/  LDG.E R0, desc[UR8][R26.64] ;  /* 0x000000081a007981 */ /* 0x000966000c1e1900 */
[----:B------:R-:W-:Y:S02]  /*ad30*/  IADD3.X R35, PT, PT, R27, UR15, RZ, P0, !PT ;  /* 0x0000000f1b237c10 */ /* 0x000fe400087fe4ff */
[----:B------:R-:W-:-:S03]  /*ad40*/  IADD3 R30, P0, PT, R34, UR19, RZ ;  /* 0x00000013221e7c10 */ /* 0x000fc6000ff1e0ff */
[----:B------:R-:W5:Y:S01]  /*ad50*/  LDG.E R34, desc[UR8][R34.64] ;  /* 0x0000000822227981 */ /* 0x000f62000c1e1900 */
[----:B--2---:R-:W-:Y:S01]  /*ad60*/  SHF.R.S32.HI R31, RZ, 0x1f, R13 ;  /* 0x0000001fff1f7819 */ /* 0x004fe2000001140d */
[-C--:B---3--:R-:W-:Y:S02]  /*ad70*/  IMAD R12, R29, R13.reuse, RZ ;  /* 0x0000000d1d0c7224 */ /* 0x088fe400078e02ff */
[----:B------:R-:W-:-:S04]  /*ad80*/  IMAD.WIDE.U32 R18, R28, R13, R18 ;  /* 0x0000000d1c127225 */ /* 0x000fc800078e0012 */
[----:B------:R-:W-:Y:S02]  /*ad90*/  IMAD R12, R28, R31, R12 ;  /* 0x0000001f1c0c7224 */ /* 0x000fe400078e020c */
[----:B------:R-:W2:Y:S03]  /*ada0*/  LDL.64 R28, [UR12+0x18] ;  /* 0x0000180cff1c7983 */ /* 0x000ea60008100a00 */
[----:B------:R-:W-:Y:S02]  /*adb0*/  IADD3 R19, PT, PT, R19, R12, RZ ;  /* 0x0000000c13137210 */ /* 0x000fe40007ffe0ff */
[----:B------:R-:W3:Y:S01]  /*adc0*/  LDL.64 R12, [UR12+0x20] ;  /* 0x0000200cff0c7983 */ /* 0x000ee20008100a00 */
[----:B------:R-:W-:Y:S01]  /*add0*/  IADD3.X R31, PT, PT, R35, UR15, RZ, P0, !PT ;  /* 0x0000000f231f7c10 */ /* 0x000fe200087fe4ff */
[----:B----4-:R-:W-:Y:S01]  /*ade0*/  IMAD R26, R33, R37, RZ ;  /* 0x00000025211a7224 */ /* 0x010fe200078e02ff */
[----:B------:R-:W-:-:S04]  /*adf0*/  SHF.R.S32.HI R27, RZ, 0x1f, R37 ;  /* 0x0000001fff1b7819 */ /* 0x000fc80000011425 */
[----:B------:R-:W4:Y:S01]  /*ae00*/  LDG.E R31, desc[UR8][R30.64] ;  /* 0x000000081e1f7981 */ /* 0x000f22000c1e1900 */
[----:B------:R-:W-:-:S03]  /*ae10*/  IMAD R33, R32, R27, R26 ;  /* 0x0000001b20217224 */ /* 0x000fc600078e021a */
[----:B------:R-:W4:Y:S01]  /*ae20*/  LDL.64 R26, [UR12+0x28] ;  /* 0x0000280cff1a7983 */ /* 0x000f220008100a00 */
[----:B------:R-:W-:-:S05]  /*ae30*/  IMAD.WIDE.U32 R18, R32, R37, R18 ;  /* 0x0000002520127225 */ /* 0x000fca00078e0012 */
[----:B------:R-:W-:Y:S02]  /*ae40*/  IADD3 R19, PT, PT, R19, R33, RZ ;  /* 0x0000002113137210 */ /* 0x000fe40007ffe0ff */
[----:B-----5:R-:W-:Y:S01]  /*ae50*/  SHF.R.S32.HI R33, RZ, 0x1f, R0 ;  /* 0x0000001fff217819 */ /* 0x020fe20000011400 */
        /* <DEDUP_REMOVED lines=13> */
[----:B----4-:R-:W-:-:S03]  /*af30*/  SHF.R.S32.HI R19, RZ, 0x1f, R31 ;  /* 0x0000001fff137819 */ /* 0x010fc6000001141f */
[----:B------:R-:W-:Y:S01]  /*af40*/  IMAD R0, R27, R31, RZ ;  /* 0x0000001f1b007224 */ /* 0x000fe200078e02ff */
        /* <DEDUP_REMOVED lines=8> */
.L_x_3659:
        /* <DEDUP_REMOVED lines=12> */
[----:B------:R-:W-:-:S04]  /*b090*/  IMAD.WIDE.U32 R32, R12, 0x4, RZ ;  /* 0x000000040c207825 */ /* 0x000fc800078e00ff */
[----:B------:R-:W-:-:S04]  /*b0a0*/  IMAD.WIDE.U32 R2, R12, UR4, R24 ;  /* 0x000000040c027c25 */ /* 0x000fc8000f8e0018 */
[----:B------:R-:W-:Y:S01]  /*b0b0*/  IMAD R27, R13, UR4, R0 ;  /* 0x000000040d1b7c24 */ /* 0x000fe2000f8e0200 */
[----:B------:R-:W2:Y:S04]  /*b0c0*/  LDL.64 R30, [UR11+0x18] ;  /* 0x0000180bff1e7983 */ /* 0x000ea80008100a00 */
[----:B------:R-:W-:Y:S01]  /*b0d0*/  IADD3 R3, PT, PT, R3, R27, RZ ;  /* 0x0000001b03037210 */ /* 0x000fe20007ffe0ff */
[----:B------:R-:W3:Y:S01]  /*b0e0*/  LDL.64 R28, [UR11+0x20] ;  /* 0x0000200bff1c7983 */ /* 0x000ee20008100a00 */
[----:B-1----:R-:W-:Y:S01]  /*b0f0*/  LEA R34, P0, R2, UR12, 0x2 ;  /* 0x0000000c02227c11 */ /* 0x002fe2000f8010ff */
[----:B------:R-:W-:-:S03]  /*b100*/  IMAD.SHL.U32 R27, R13, 0x4, RZ ;  /* 0x000000040d1b7824 */ /* 0x000fc600078e00ff */
[----:B------:R-:W-:Y:S02]  /*b110*/  LEA.HI.X R35, R2, UR13, R3, 0x2, P0 ;  /* 0x0000000d02237c11 */ /* 0x000fe400080f1403 */
[----:B------:R-:W-:-:S03]  /*b120*/  IADD3 R33, PT, PT, R33, R27, RZ ;  /* 0x0000001b21217210 */ /* 0x000fc60007ffe0ff */
[----:B------:R-:W2:Y:S01]  /*b130*/  LDG.E R3, desc[UR8][R34.64] ;  /* 0x0000000822037981 */ /* 0x000ea2000c1e1900 */
[----:B------:R-:W-:-:S04]  /*b140*/  IADD3 R26, P0, PT, R34, R32, RZ ;  /* 0x00000020221a7210 */ /* 0x000fc80007f1e0ff */
[----:B------:R-:W-:Y:S02]  /*b150*/  IADD3.X R27, PT, PT, R35, R33, RZ, P0, !PT ;  /* 0x00000021231b7210 */ /* 0x000fe400007fe4ff */
[----:B------:R-:W-:-:S03]  /*b160*/  IADD3 R36, P0, PT, R26, R32, RZ ;  /* 0x000000201a247210 */ /* 0x000fc60007f1e0ff */
[----:B------:R-:W3:Y:S02]  /*b170*/  LDG.E R0, desc[UR8][R26.64] ;  /* 0x000000081a007981 */ /* 0x000ee4000c1e1900 */
[----:B------:R-:W-:Y:S01]  /*b180*/  IMAD.X R37, R27, 0x1, R33, P0 ;  /* 0x000000011b257824 */ /* 0x000fe200000e0621 */
[----:B------:R-:W-:Y:S01]  /*b190*/  IADD3 R32, P1, PT, R36, R32, RZ ;  /* 0x0000002024207210 */ /* 0x000fe20007f3e0ff */
[----:B------:R-:W4:Y:S04]  /*b1a0*/  LDL.64 R34, [UR11+0x30] ;  /* 0x0000300bff227983 */ /* 0x000f280008100a00 */
[----:B------:R0:W5:Y:S01]  /*b1b0*/  LDG.E R2, desc[UR8][R36.64] ;  /* 0x0000000824027981 */ /* 0x000162000c1e1900 */
[----:B------:R-:W-:-:S03]  /*b1c0*/  IADD3.X R33, PT, PT, R37, R33, RZ, P1, !PT ;  /* 0x0000002125217210 */ /* 0x000fc60000ffe4ff */
[----:B------:R-:W5:Y:S04]  /*b1d0*/  LDL.64 R26, [UR11+0x28] ;  /* 0x0000280bff1a7983 */ /* 0x000f680008100a00 */
        /* <DEDUP_REMOVED lines=17> */
[----:B----4-:R-:W-:-:S03]  /*b2f0*/  SHF.R.S32.HI R19, RZ, 0x1f, R33 ;  /* 0x0000001fff137819 */ /* 0x010fc60000011421 */
[----:B------:R-:W-:Y:S01]  /*b300*/  IMAD R0, R35, R33, RZ ;  /* 0x0000002123007224 */ /* 0x000fe200078e02ff */
[----:B------:R-:W-:-:S03]  /*b310*/  IADD3 R3, PT, PT, R3, R27, RZ ;  /* 0x0000001b03037210 */ /* 0x000fc60007ffe0ff */
[C---:B------:R-:W-:Y:S02]  /*b320*/  IMAD R27, R34.reuse, R19, R0 ;  /* 0x00000013221b7224 */ /* 0x040fe400078e0200 */
[----:B------:R-:W-:-:S05]  /*b330*/  IMAD.WIDE.U32 R18, R34, R33, R2 ;  /* 0x0000002122127225 */ /* 0x000fca00078e0002 */
[----:B------:R-:W-:-:S07]  /*b340*/  IADD3 R19, PT, PT, R19, R27, RZ ;  /* 0x0000001b13137210 */ /* 0x000fce0007ffe0ff */
.L_x_3661:
        /* <DEDUP_REMOVED lines=36> */
[----:B------:R-:W-:-:S07]  /*b590*/  IADD3 R19, PT, PT, R19, R3, RZ ;  /* 0x0000000313137210 */ /* 0x000fce0007ffe0ff */
.L_x_3662:
[----:B------:R-:W-:Y:S05]  /*b5a0*/  BRA.U UP1, `(.L_x_3658) ;  /* 0x0000000101487547 */ /* 0x000fea000b800000 */
[----:B------:R-:W1:Y:S01]  /*b5b0*/  LDCU.64 UR10, c[0x0][0x388] ;  /* 0x00007100ff0a77ac */ /* 0x000e620008000a00 */
[----:B------:R-:W-:Y:S01]  /*b5c0*/  MOV R2, R14 ;  /* 0x0000000e00027202 */ /* 0x000fe20000000f00 */
        /* <DEDUP_REMOVED lines=16> */
.L_x_3658:
[----:B0----5:R-:W-:Y:S01]  /*b6d0*/  CS2R R12, SRZ ;  /* 0x00000000000c7805 */ /* 0x021fe2000001ff00 */
        /* <DEDUP_REMOVED lines=28> */
.L_x_3665:
        /* <DEDUP_REMOVED lines=80> */
.L_x_3664:
        /* <DEDUP_REMOVED lines=56> */
.L_x_3666:
        /* <DEDUP_REMOVED lines=37> */
.L_x_3667:
        /* <DEDUP_REMOVED lines=19> */
.L_x_3663:
        /* <DEDUP_REMOVED lines=29> */
.L_x_3670:
        /* <DEDUP_REMOVED lines=22> */
[----:B----4-:R-:W-:Y:S01]  /*c7d0*/  IMAD R27, R27, R0, RZ ;  /* 0x000000001b1b7224 */ /* 0x010fe200078e02ff */
[----:B------:R-:W4:Y:S03]  /*c7e0*/  LDL.64 R32, [UR12+0x10] ;  /* 0x0000100cff207983 */ /* 0x000f260008100a00 */
[----:B------:R-:W-:-:S02]  /*c7f0*/  IMAD R27, R26, R37, R27 ;  /* 0x000000251a1b7224 */ /* 0x000fc400078e021b */
[----:B------:R0:W5:Y:S01]  /*c800*/  LDG.E R37, desc[UR8][R34.64] ;  /* 0x0000000822257981 */ /* 0x000162000c1e1900 */
        /* <DEDUP_REMOVED lines=22> */
[----:B-----5:R-:W-:Y:S01]  /*c970*/  SHF.R.S32.HI R27, RZ, 0x1f, R37 ;  /* 0x0000001fff1b7819 */ /* 0x020fe20000011425 */
[----:B----4-:R-:W-:-:S03]  /*c980*/  IMAD R26, R33, R37, RZ ;  /* 0x00000025211a7224 */ /* 0x010fc600078e02ff */
[----:B------:R-:W4:Y:S01]  /*c990*/  LDG.E R31, desc[UR8][R30.64] ;  /* 0x000000081e1f7981 */ /* 0x000f22000c1e1900 */
[----:B------:R-:W-:-:S03]  /*c9a0*/  IMAD R33, R32, R27, R26 ;  /* 0x0000001b20217224 */ /* 0x000fc600078e021a */
[----:B------:R-:W5:Y:S01]  /*c9b0*/  LDL.64 R26, [UR12+0x28] ;  /* 0x0000280cff1a7983 */ /* 0x000f620008100a00 */
        /* <DEDUP_REMOVED lines=17> */
[----:B-----5:R-:W-:Y:S02]  /*cad0*/  IMAD R0, R27, R31, RZ ;  /* 0x0000001f1b007224 */ /* 0x020fe400078e02ff */
        /* <DEDUP_REMOVED lines=8> */
.L_x_3669:
        /* <DEDUP_REMOVED lines=30> */
[----:B------:R0:W5:Y:S01]  /*cd40*/  LDG.E R2, desc[UR8][R36.64] ;  /* 0x0000000824027981 */ /* 0x000162000c1e1900 */
[----:B------:R-:W-:-:S03]  /*cd50*/  IMAD.X R33, R37, 0x1, R33, P1 ;  /* 0x0000000125217824 */ /* 0x000fc600008e0621 */
        /* <DEDUP_REMOVED lines=13> */
[----:B-----5:R-:W-:-:S03]  /*ce30*/  IMAD R0, R27, R2, RZ ;  /* 0x000000021b007224 */ /* 0x020fc600078e02ff */
[----:B------:R-:W-:Y:S02]  /*ce40*/  IADD3 R15, PT, PT, R15, R3, RZ ;  /* 0x000000030f0f7210 */ /* 0x000fe40007ffe0ff */
[----:B------:R-:W-:-:S05]  /*ce50*/  SHF.R.S32.HI R3, RZ, 0x1f, R2 ;  /* 0x0000001fff037819 */ /* 0x000fca0000011402 */
[C---:B------:R-:W-:Y:S02]  /*ce60*/  IMAD R27, R26.reuse, R3, R0 ;  /* 0x000000031a1b7224 */ /* 0x040fe400078e0200 */
[----:B------:R-:W-:Y:S01]  /*ce70*/  IMAD.WIDE.U32 R2, R26, R2, R14 ;  /* 0x000000021a027225 */ /* 0x000fe200078e000e */
[----:B----4-:R-:W-:-:S03]  /*ce80*/  SHF.R.S32.HI R15, RZ, 0x1f, R33 ;  /* 0x0000001fff0f7819 */ /* 0x010fc60000011421 */
[----:B------:R-:W-:Y:S02]  /*ce90*/  IMAD R0, R35, R33, RZ ;  /* 0x0000002123007224 */ /* 0x000fe400078e02ff */
[----:B------:R-:W-:Y:S02]  /*cea0*/  IMAD.IADD R3, R3, 0x1, R27 ;  /* 0x0000000103037824 */ /* 0x000fe400078e021b */
[C---:B------:R-:W-:Y:S02]  /*ceb0*/  IMAD R27, R34.reuse, R15, R0 ;  /* 0x0000000f221b7224 */ /* 0x040fe400078e0200 */
[----:B------:R-:W-:-:S05]  /*cec0*/  IMAD.WIDE.U32 R14, R34, R33, R2 ;  /* 0x00000021220e7225 */ /* 0x000fca00078e0002 */
[----:B------:R-:W-:-:S07]  /*ced0*/  IADD3 R15, PT, PT, R15, R27, RZ ;  /* 0x0000001b0f0f7210 */ /* 0x000fce0007ffe0ff */
.L_x_3671:
        /* <DEDUP_REMOVED lines=37> */
.L_x_3672:
[----:B------:R-:W-:Y:S05]  /*d130*/  BRA.U UP1, `(.L_x_3668) ;  /* 0x0000000101487547 */ /* 0x000fea000b800000 */
[----:B------:R-:W1:Y:S01]  /*d140*/  LDCU.64 UR10, c[0x0][0x388] ;  /* 0x00007100ff0a77ac */ /* 0x000e620008000a00 */
[----:B------:R-:W-:Y:S01]  /*d150*/  MOV R2, R10 ;  /* 0x0000000a00027202 */ /* 0x000fe20000000f00 */
[----:B0-----:R-:W-:Y:S01]  /*d160*/  IMAD R0, R8, UR5, RZ ;  /* 0x0000000508007c24 */ /* 0x001fe2000f8e02ff */
[----:B------:R-:W-:-:S03]  /*d170*/  MOV R3, R25 ;  /* 0x0000001900037202 */ /* 0x000fc60000000f00 */
[----:B------:R-:W-:Y:S01]  /*d180*/  IMAD R9, R9, UR4, R0 ;  /* 0x0000000409097c24 */ /* 0x000fe2000f8e0200 */
[----:B------:R-:W-:Y:S01]  /*d190*/  MOV R0, UR4 ;  /* 0x0000000400007c02 */ /* 0x000fe20008000f00 */
[----:B------:R-:W-:-:S03]  /*d1a0*/  IMAD.WIDE.U32 R2, R8, UR4, R2 ;  /* 0x0000000408027c25 */ /* 0x000fc6000f8e0002 */
[----:B------:R-:W-:Y:S01]  /*d1b0*/  LEA R0, R0, R1, 0x3 ;  /* 0x0000000100007211 */ /* 0x000fe200078e18ff */
[----:B------:R-:W-:Y:S01]  /*d1c0*/  IMAD.IADD R3, R3, 0x1, R9 ;  /* 0x0000000103037824 */ /* 0x000fe200078e0209 */
        /* <DEDUP_REMOVED lines=9> */
.L_x_3668:
        /* <DEDUP_REMOVED lines=29> */
.L_x_3675:
        /* <DEDUP_REMOVED lines=9> */
[----:B------:R0:W5:Y:S04]  /*d4c0*/  LDG.E R35, desc[UR8][R30.64] ;  /* 0x000000081e237981 */ /* 0x000168000c1e1900 */
[----:B------:R-:W5:Y:S01]  /*d4d0*/  LDL.64 R26, [UR12] ;  /* 0x0000000cff1a7983 */ /* 0x000f620008100a00 */
        /* <DEDUP_REMOVED lines=17> */
[----:B-----5:R-:W-:Y:S01]  /*d5f0*/  SHF.R.S32.HI R25, RZ, 0x1f, R35 ;  /* 0x0000001fff197819 */ /* 0x020fe20000011423 */
[-C--:B------:R-:W-:Y:S02]  /*d600*/  IMAD R24, R27, R35.reuse, RZ ;  /* 0x000000231b187224 */ /* 0x080fe400078e02ff */
[----:B------:R-:W-:-:S04]  /*d610*/  IMAD.WIDE.U32 R8, R26, R35, R8 ;  /* 0x000000231a087225 */ /* 0x000fc800078e0008 */
[----:B------:R-:W-:Y:S01]  /*d620*/  IMAD R24, R26, R25, R24 ;  /* 0x000000191a187224 */ /* 0x000fe200078e0218 */
[----:B------:R-:W-:-:S04]  /*d630*/  IADD3 R26, P0, PT, R30, UR19, RZ ;  /* 0x000000131e1a7c10 */ /* 0x000fc8000ff1e0ff */
[----:B------:R-:W-:Y:S02]  /*d640*/  IADD3 R25, PT, PT, R9, R24, RZ ;  /* 0x0000001809197210 */ /* 0x000fe40007ffe0ff */
[----:B------:R-:W-:Y:S02]  /*d650*/  IADD3.X R27, PT, PT, R31, UR15, RZ, P0, !PT ;  /* 0x0000000f1f1b7c10 */ /* 0x000fe400087fe4ff */
[----:B------:R-:W-:-:S03]  /*d660*/  MOV R24, R8 ;  /* 0x0000000800187202 */ /* 0x000fc60000000f00 */
[----:B------:R1:W5:Y:S01]  /*d670*/  LDG.E R8, desc[UR8][R26.64] ;  /* 0x000000081a087981 */ /* 0x000362000c1e1900 */
[----:B------:R-:W-:-:S04]  /*d680*/  IADD3 R34, P0, PT, R26, UR19, RZ ;  /* 0x000000131a227c10 */ /* 0x000fc8000ff1e0ff */
        /* <DEDUP_REMOVED lines=42> */
.L_x_3674:
        /* <DEDUP_REMOVED lines=15> */
[----:B------:R-:W-:Y:S01]  /*da20*/  IMAD.HI.U32 R27, R24, 0x4, RZ ;  /* 0x00000004181b7827 */ /* 0x000fe200078e00ff */
[----:B------:R-:W2:Y:S01]  /*da30*/  LDL.64 R30, [UR11+0x18] ;  /* 0x0000180bff1e7983 */ /* 0x000ea20008100a00 */
[----:B-1----:R-:W-:Y:S02]  /*da40*/  LEA R28, P0, R2, UR12, 0x2 ;  /* 0x0000000c021c7c11 */ /* 0x002fe4000f8010ff */
[----:B------:R-:W-:Y:S02]  /*da50*/  IMAD.SHL.U32 R33, R24, 0x4, RZ ;  /* 0x0000000418217824 */ /* 0x000fe400078e00ff */
[----:B------:R-:W-:Y:S02]  /*da60*/  LEA.HI.X R29, R2, UR13, R3, 0x2, P0 ;  /* 0x0000000d021d7c11 */ /* 0x000fe400080f1403 */
[----:B------:R-:W-:-:S03]  /*da70*/  SHF.L.U32 R0, R25, 0x2, RZ ;  /* 0x0000000219007819 */ /* 0x000fc600000006ff */
[----:B------:R-:W2:Y:S01]  /*da80*/  LDG.E R3, desc[UR8][R28.64] ;  /* 0x000000081c037981 */ /* 0x000ea2000c1e1900 */
[----:B------:R-:W-:Y:S02]  /*da90*/  IADD3 R27, PT, PT, R27, R0, RZ ;  /* 0x000000001b1b7210 */ /* 0x000fe40007ffe0ff */
[----:B------:R-:W-:-:S04]  /*daa0*/  IADD3 R34, P0, PT, R28, R33, RZ ;  /* 0x000000211c227210 */ /* 0x000fc80007f1e0ff */
[----:B------:R-:W-:Y:S02]  /*dab0*/  IADD3.X R35, PT, PT, R29, R27, RZ, P0, !PT ;  /* 0x0000001b1d237210 */ /* 0x000fe400007fe4ff */
[-C--:B------:R-:W-:Y:S01]  /*dac0*/  IADD3 R36, P0, PT, R34, R33.reuse, RZ ;  /* 0x0000002122247210 */ /* 0x080fe20007f1e0ff */
[----:B------:R-:W3:Y:S04]  /*dad0*/  LDL.64 R28, [UR11+0x20] ;  /* 0x0000200bff1c7983 */ /* 0x000ee80008100a00 */
[----:B------:R-:W3:Y:S01]  /*dae0*/  LDG.E R0, desc[UR8][R34.64] ;  /* 0x0000000822007981 */ /* 0x000ee2000c1e1900 */
[----:B------:R-:W-:Y:S01]  /*daf0*/  IMAD.X R37, R35, 0x1, R27, P0 ;  /* 0x0000000123257824 */ /* 0x000fe200000e061b */
[----:B------:R-:W-:-:S04]  /*db00*/  IADD3 R32, P0, PT, R36, R33, RZ ;  /* 0x0000002124207210 */ /* 0x000fc80007f1e0ff */
[----:B------:R-:W-:Y:S01]  /*db10*/  IADD3.X R33, PT, PT, R37, R27, RZ, P0, !PT ;  /* 0x0000001b25217210 */ /* 0x000fe200007fe4ff */
[----:B------:R0:W4:Y:S04]  /*db20*/  LDG.E R2, desc[UR8][R36.64] ;  /* 0x0000000824027981 */ /* 0x000128000c1e1900 */
        /* <DEDUP_REMOVED lines=8> */
[----:B------:R-:W-:-:S05]  /*dbb0*/  IMAD R3, R30, R37, R3 ;  /* 0x000000251e037224 */ /* 0x000fca00078e0203 */
[----:B------:R-:W-:Y:S01]  /*dbc0*/  IADD3 R9, PT, PT, R9, R3, RZ ;  /* 0x0000000309097210 */ /* 0x000fe20007ffe0ff */
[-C--:B---3--:R-:W-:Y:S01]  /*dbd0*/  IMAD R29, R29, R0.reuse, RZ ;  /* 0x000000001d1d7224 */ /* 0x088fe200078e02ff */
[----:B------:R-:W-:Y:S01]  /*dbe0*/  SHF.R.S32.HI R3, RZ, 0x1f, R0 ;  /* 0x0000001fff037819 */ /* 0x000fe20000011400 */
[----:B------:R-:W-:-:S04]  /*dbf0*/  IMAD.WIDE.U32 R8, R28, R0, R8 ;  /* 0x000000001c087225 */ /* 0x000fc800078e0008 */
[----:B------:R-:W-:-:S04]  /*dc00*/  IMAD R3, R28, R3, R29 ;  /* 0x000000031c037224 */ /* 0x000fc800078e021d */
[----:B------:R-:W-:Y:S01]  /*dc10*/  IMAD.IADD R9, R9, 0x1, R3 ;  /* 0x0000000109097824 */ /* 0x000fe200078e0203 */
[----:B----4-:R-:W-:Y:S01]  /*dc20*/  SHF.R.S32.HI R3, RZ, 0x1f, R2 ;  /* 0x0000001fff037819 */ /* 0x010fe20000011402 */
[----:B-----5:R-:W-:-:S04]  /*dc30*/  IMAD R0, R27, R2, RZ ;  /* 0x000000021b007224 */ /* 0x020fc800078e02ff */
        /* <DEDUP_REMOVED lines=8> */
.L_x_3676:
        /* <DEDUP_REMOVED lines=37> */
.L_x_3677:
        /* <DEDUP_REMOVED lines=19> */
.L_x_3673:
        /* <DEDUP_REMOVED lines=17> */
[----:B------:R-:W2:Y:S01]  /*e150*/  LDCU.64 UR12, c[0x0][0x388] ;  /* 0x00007100ff0c77ac */ /* 0x000ea20008000a00 */
[----:B------:R-:W-:Y:S01]  /*e160*/  CS2R R32, SRZ ;  /* 0x0000000000207805 */ /* 0x000fe2000001ff00 */
[----:B------:R-:W-:Y:S02]  /*e170*/  ULOP3.LUT UR5, UR19, 0x7fffffff, URZ, 0xc0, !UPT ;  /* 0x7fffffff13057892 */ /* 0x000fe4000f8ec0ff */
[----:B-1----:R-:W-:Y:S02]  /*e180*/  USHF.L.U32 UR10, UR17, 0x2, URZ ;  /* 0x00000002110a7899 */ /* 0x002fe400080006ff */
[----:B------:R-:W-:Y:S02]  /*e190*/  ULOP3.LUT UR4, UR18, 0xfffffff8, URZ, 0xc0, !UPT ;  /* 0xfffffff812047892 */ /* 0x000fe4000f8ec0ff */
[----:B------:R-:W-:Y:S02]  /*e1a0*/  UIMAD.WIDE.U32 UR20, UR16, 0x4, URZ ;  /* 0x00000004101478a5 */ /* 0x000fe4000f8e00ff */
[----:B------:R-:W-:Y:S01]  /*e1b0*/  USHF.L.U64.HI UR15, UR16, 0x5, UR17 ;  /* 0x00000005100f7899 */ /* 0x000fe20008010211 */
[----:B------:R-:W-:Y:S01]  /*e1c0*/  UMOV UR11, UR5 ;  /* 0x00000005000b7c82 */ /* 0x000fe20008000000 */
[----:B--2---:R-:W-:Y:S01]  /*e1d0*/  LEA R2, P0, R6, UR12, 0x2 ;  /* 0x0000000c06027c11 */ /* 0x004fe2000f8010ff */
[----:B------:R-:W-:-:S03]  /*e1e0*/  UIADD3 UR12, UPT, UPT, UR21, UR10, URZ ;  /* 0x0000000a150c7290 */ /* 0x000fc6000fffe0ff */
[----:B------:R-:W-:Y:S01]  /*e1f0*/  LEA.HI.X R3, R6, UR13, R11, 0x2, P0 ;  /* 0x0000000d06037c11 */ /* 0x000fe200080f140b */
[----:B------:R-:W-:-:S08]  /*e200*/  UMOV UR10, UR4 ;  /* 0x00000004000a7c82 */ /* 0x000fd00008000000 */
.L_x_3680:
        /* <DEDUP_REMOVED lines=8> */
[----:B0-----:R-:W-:-:S03]  /*e290*/  IADD3 R24, P0, PT, R36, UR20, RZ ;  /* 0x0000001424187c10 */ /* 0x001fc6000ff1e0ff */
[----:B------:R5:W4:Y:S04]  /*e2a0*/  LDG.E R4, desc[UR8][R36.64] ;  /* 0x0000000824047981 */ /* 0x000b28000c1e1900 */
[----:B------:R-:W4:Y:S01]  /*e2b0*/  LDL.64 R28, [UR7] ;  /* 0x00000007ff1c7983 */ /* 0x000f220008100a00 */
[----:B------:R-:W-:Y:S02]  /*e2c0*/  IADD3.X R25, PT, PT, R37, UR12, RZ, P0, !PT ;  /* 0x0000000c25197c10 */ /* 0x000fe400087fe4ff */
[----:B------:R-:W-:Y:S02]  /*e2d0*/  IADD3 R34, P0, PT, R24, UR20, RZ ;  /* 0x0000001418227c10 */ /* 0x000fe4000ff1e0ff */
[----:B--2---:R-:W-:Y:S01]  /*e2e0*/  SHF.R.S32.HI R5, RZ, 0x1f, R35 ;  /* 0x0000001fff057819 */ /* 0x004fe20000011423 */
[----:B---3--:R-:W-:-:S02]  /*e2f0*/  IMAD R31, R31, R35, RZ ;  /* 0x000000231f1f7224 */ /* 0x008fc400078e02ff */
[----:B------:R-:W-:-:S04]  /*e300*/  IMAD.WIDE.U32 R32, R30, R35, R32 ;  /* 0x000000231e207225 */ /* 0x000fc800078e0020 */
[----:B------:R-:W-:Y:S02]  /*e310*/  IMAD R35, R30, R5, R31 ;  /* 0x000000051e237224 */ /* 0x000fe400078e021f */
[----:B------:R-:W2:Y:S04]  /*e320*/  LDG.E R5, desc[UR8][R24.64] ;  /* 0x0000000818057981 */ /* 0x000ea8000c1e1900 */
[----:B------:R-:W3:Y:S01]  /*e330*/  LDL.64 R30, [UR7+0x8] ;  /* 0x00000807ff1e7983 */ /* 0x000ee20008100a00 */
[----:B------:R-:W-:Y:S01]  /*e340*/  IMAD.IADD R33, R33, 0x1, R35 ;  /* 0x0000000121217824 */ /* 0x000fe200078e0223 */
[----:B-----5:R-:W-:Y:S01]  /*e350*/  SHF.R.S32.HI R37, RZ, 0x1f, R0 ;  /* 0x0000001fff257819 */ /* 0x020fe20000011400 */
[----:B----4-:R-:W-:Y:S01]  /*e360*/  IMAD R27, R27, R0, RZ ;  /* 0x000000001b1b7224 */ /* 0x010fe200078e02ff */
[----:B------:R-:W-:-:S02]  /*e370*/  IADD3.X R35, PT, PT, R25, UR12, RZ, P0, !PT ;  /* 0x0000000c19237c10 */ /* 0x000fc400087fe4ff */
[----:B------:R-:W4:Y:S01]  /*e380*/  LDL.64 R24, [UR7+0x10] ;  /* 0x00001007ff187983 */ /* 0x000f220008100a00 */
[----:B------:R-:W-:-:S03]  /*e390*/  IMAD R27, R26, R37, R27 ;  /* 0x000000251a1b7224 */ /* 0x000fc600078e021b */
[----:B------:R0:W4:Y:S01]  /*e3a0*/  LDG.E R37, desc[UR8][R34.64] ;  /* 0x0000000822257981 */ /* 0x000122000c1e1900 */
[----:B------:R-:W-:-:S05]  /*e3b0*/  IMAD.WIDE.U32 R32, R26, R0, R32 ;  /* 0x000000001a207225 */ /* 0x000fca00078e0020 */
        /* <DEDUP_REMOVED lines=9> */
[----:B0-----:R-:W-:-:S03]  /*e450*/  IADD3 R34, P0, PT, R28, UR20, RZ ;  /* 0x000000141c227c10 */ /* 0x001fc6000ff1e0ff */
[----:B------:R0:W5:Y:S01]  /*e460*/  LDG.E R0, desc[UR8][R28.64] ;  /* 0x000000081c007981 */ /* 0x000162000c1e1900 */
        /* <DEDUP_REMOVED lines=12> */
[----:B0-----:R-:W-:-:S04]  /*e530*/  SHF.R.S32.HI R29, RZ, 0x1f, R37 ;  /* 0x0000001fff1d7819 */ /* 0x001fc80000011425 */
        /* <DEDUP_REMOVED lines=29> */
.L_x_3679:
[----:B------:R-:W-:Y:S05]  /*e710*/  BRA.U !UP0, `(.L_x_3678) ;  /* 0x0000000508d07547 */ /* 0x000fea000b800000 */
[----:B------:R-:W-:Y:S02]  /*e720*/  UISETP.GE.U32.AND UP1, UPT, UR22, 0x4, UPT ;  /* 0x000000041600788c */ /* 0x000fe4000bf26070 */
[----:B------:R-:W-:Y:S02]  /*e730*/  ULOP3.LUT UR10, UR18, 0x3, URZ, 0xc0, !UPT ;  /* 0x00000003120a7892 */ /* 0x000fe4000f8ec0ff */
[----:B------:R-:W-:Y:S02]  /*e740*/  UISETP.GE.U32.AND.EX UP1, UPT, URZ, URZ, UPT, UP1 ;  /* 0x000000ffff00728c */ /* 0x000fe4000bf26110 */
[----:B------:R-:W-:-:S04]  /*e750*/  UISETP.NE.U32.AND UP0, UPT, UR10, URZ, UPT ;  /* 0x000000ff0a00728c */ /* 0x000fc8000bf05070 */
[----:B------:R-:W-:-:S03]  /*e760*/  UISETP.NE.AND.EX UP0, UPT, URZ, URZ, UPT, UP0 ;  /* 0x000000ffff00728c */ /* 0x000fc6000bf05300 */
[----:B------:R-:W-:Y:S08]  /*e770*/  BRA.U !UP1, `(.L_x_3681) ;  /* 0x0000000109c07547 */ /* 0x000ff0000b800000 */
[----:B------:R-:W2:Y:S01]  /*e780*/  LDCU.64 UR12, c[0x0][0x388] ;  /* 0x00007100ff0c77ac */ /* 0x000ea20008000a00 */
[----:B------:R-:W-:Y:S02]  /*e790*/  MOV R3, UR4 ;  /* 0x0000000400037c02 */ /* 0x000fe40008000f00 */
[----:B------:R-:W-:Y:S01]  /*e7a0*/  MOV R10, R6 ;  /* 0x00000006000a7202 */ /* 0x000fe20000000f00 */
[----:B-1----:R-:W-:-:S04]  /*e7b0*/  UIMAD UR7, UR5, UR16, URZ ;  /* 0x00000010050772a4 */ /* 0x002fc8000f8e02ff */
[----:B------:R-:W-:Y:S01]  /*e7c0*/  UIMAD UR7, UR4, UR17, UR7 ;  /* 0x00000011040772a4 */ /* 0x000fe2000f8e0207 */
[----:B------:R-:W-:-:S05]  /*e7d0*/  IMAD.WIDE.U32 R2, R3, UR16, R10 ;  /* 0x0000001003027c25 */ /* 0x000fca000f8e000a */
[----:B------:R-:W-:Y:S01]  /*e7e0*/  VIADD R3, R3, UR7 ;  /* 0x0000000703037c36 */ /* 0x000fe20008000000 */
[----:B------:R-:W-:Y:S01]  /*e7f0*/  ULEA UR7, UR4, UR14, 0x3 ;  /* 0x0000000e04077291 */ /* 0x000fe2000f8e18ff */
[----:B--2---:R-:W-:Y:S01]  /*e800*/  LEA R30, P0, R2, UR12, 0x2 ;  /* 0x0000000c021e7c11 */ /* 0x004fe2000f8010ff */
[----:B------:R-:W-:-:S03]  /*e810*/  USHF.L.U32 UR12, UR16, 0x2, URZ ;  /* 0x00000002100c7899 */ /* 0x000fc600080006ff */
[----:B------:R-:W-:Y:S01]  /*e820*/  LEA.HI.X R31, R2, UR13, R3, 0x2, P0 ;  /* 0x0000000d021f7c11 */ /* 0x000fe200080f1403 */
[----:B------:R-:W-:-:S03]  /*e830*/  USHF.L.U64.HI UR11, UR16, 0x2, UR17 ;  /* 0x00000002100b7899 */ /* 0x000fc60008010211 */
[----:B------:R-:W2:Y:S01]  /*e840*/  LDL.64 R4, [UR7+0x18] ;  /* 0x00001807ff047983 */ /* 0x000ea20008100a00 */
[----:B------:R-:W-:-:S03]  /*e850*/  IADD3 R34, P0, PT, R30, UR12, RZ ;  /* 0x0000000c1e227c10 */ /* 0x000fc6000ff1e0ff */
[----:B------:R-:W3:Y:S01]  /*e860*/  LDG.E R3, desc[UR8][R30.64] ;  /* 0x000000081e037981 */ /* 0x000ee2000c1e1900 */
[----:B------:R-:W-:-:S03]  /*e870*/  IADD3.X R35, PT, PT, R31, UR11, RZ, P0, !PT ;  /* 0x0000000b1f237c10 */ /* 0x000fc600087fe4ff */
[----:B0-----:R-:W4:Y:S01]  /*e880*/  LDL.64 R24, [UR7+0x20] ;  /* 0x00002007ff187983 */ /* 0x001f220008100a00 */
[----:B------:R-:W-:-:S03]  /*e890*/  IADD3 R26, P0, PT, R34, UR12, RZ ;  /* 0x0000000c221a7c10 */ /* 0x000fc6000ff1e0ff */
[----:B------:R-:W5:Y:S01]  /*e8a0*/  LDG.E R2, desc[UR8][R34.64] ;  /* 0x0000000822027981 */ /* 0x000f62000c1e1900 */
[----:B------:R-:W-:Y:S02]  /*e8b0*/  IADD3.X R27, PT, PT, R35, UR11, RZ, P0, !PT ;  /* 0x0000000b231b7c10 */ /* 0x000fe400087fe4ff */
[----:B------:R-:W-:Y:S01]  /*e8c0*/  IADD3 R28, P0, PT, R26, UR12, RZ ;  /* 0x0000000c1a1c7c10 */ /* 0x000fe2000ff1e0ff */
[----:B------:R-:W4:Y:S04]  /*e8d0*/  LDL.64 R30, [UR7+0x28] ;  /* 0x00002807ff1e7983 */ /* 0x000f280008100a00 */
[----:B------:R-:W4:Y:S01]  /*e8e0*/  LDG.E R0, desc[UR8][R26.64] ;  /* 0x000000081a007981 */ /* 0x000f22000c1e1900 */
[----:B------:R-:W-:-:S03]  /*e8f0*/  IADD3.X R29, PT, PT, R27, UR11, RZ, P0, !PT ;  /* 0x0000000b1b1d7c10 */ /* 0x000fc600087fe4ff */
[----:B------:R-:W4:Y:S04]  /*e900*/  LDL.64 R34, [UR7+0x30] ;  /* 0x00003007ff227983 */ /* 0x000f280008100a00 */
[----:B------:R-:W4:Y:S01]  /*e910*/  LDG.E R29, desc[UR8][R28.64] ;  /* 0x000000081c1d7981 */ /* 0x000f22000c1e1900 */
        /* <DEDUP_REMOVED lines=22> */
.L_x_3681:
        /* <DEDUP_REMOVED lines=9> */
[----:B------:R-:W0:Y:S01]  /*eb10*/  LDCU.64 UR10, c[0x0][0x388] ;  /* 0x00007100ff0a77ac */ /* 0x000e220008000a00 */
[----:B------:R-:W-:Y:S01]  /*eb20*/  MOV R5, UR4 ;  /* 0x0000000400057c02 */ /* 0x000fe20008000f00 */
[----:B------:R-:W-:Y:S01]  /*eb30*/  IMAD.MOV.U32 R2, RZ, RZ, R6 ;  /* 0x000000ffff027224 */ /* 0x000fe200078e0006 */
[----:B------:R-:W-:Y:S01]  /*eb40*/  MOV R3, R11 ;  /* 0x0000000b00037202 */ /* 0x000fe20000000f00 */
[----:B-1----:R-:W-:Y:S01]  /*eb50*/  UIMAD UR7, UR5, UR16, URZ ;  /* 0x00000010050772a4 */ /* 0x002fe2000f8e02ff */
[----:B------:R-:W-:Y:S01]  /*eb60*/  IMAD.U32 R0, RZ, RZ, UR4 ;  /* 0x00000004ff007e24 */ /* 0x000fe2000f8e00ff */
[----:B------:R-:W-:Y:S02]  /*eb70*/  MOV R27, UR16 ;  /* 0x00000010001b7c02 */ /* 0x000fe40008000f00 */
[----:B------:R-:W-:Y:S01]  /*eb80*/  UIMAD UR7, UR4, UR17, UR7 ;  /* 0x00000011040772a4 */ /* 0x000fe2000f8e0207 */
[----:B------:R-:W-:-:S04]  /*eb90*/  IMAD.WIDE.U32 R2, R5, UR16, R2 ;  /* 0x0000001005027c25 */ /* 0x000fc8000f8e0002 */
[----:B------:R-:W-:Y:S01]  /*eba0*/  IMAD.U32 R30, R0, 0x8, R1 ;  /* 0x00000008001e7824 */ /* 0x000fe200078e0001 */
[----:B------:R-:W-:Y:S02]  /*ebb0*/  IADD3 R3, PT, PT, R3, UR7, RZ ;  /* 0x0000000703037c10 */ /* 0x000fe4000fffe0ff */
[----:B------:R-:W-:Y:S02]  /*ebc0*/  MOV R0, UR17 ;  /* 0x0000001100007c02 */ /* 0x000fe40008000f00 */
[C---:B0-----:R-:W-:Y:S01]  /*ebd0*/  LEA R24, P0, R2.reuse, UR10, 0x2 ;  /* 0x0000000a02187c11 */ /* 0x041fe2000f8010ff */
[----:B------:R-:W2:Y:S03]  /*ebe0*/  LDL.64 R4, [R30+0x18] ;  /* 0x000018001e047983 */ /* 0x000ea60000100a00 */
[----:B------:R-:W-:Y:S02]  /*ebf0*/  LEA.HI.X R25, R2, UR11, R3, 0x2, P0 ;  /* 0x0000000b02197c11 */ /* 0x000fe400080f1403 */
[----:B------:R-:W-:-:S02]  /*ec00*/  MOV R3, UR16 ;  /* 0x0000001000037c02 */ /* 0x000fc40008000f00 */
[----:B------:R-:W-:Y:S01]  /*ec10*/  LEA R26, P0, R27, R24, 0x2 ;  /* 0x000000181b1a7211 */ /* 0x000fe200078010ff */
[----:B------:R-:W3:Y:S03]  /*ec20*/  LDG.E R29, desc[UR8][R24.64] ;  /* 0x00000008181d7981 */ /* 0x000ee6000c1e1900 */
[----:B------:R-:W-:Y:S02]  /*ec30*/  LEA.HI.X R27, R3, R25, R0, 0x2, P0 ;  /* 0x00000019031b7211 */ /* 0x000fe400000f1400 */
[----:B------:R-:W4:Y:S04]  /*ec40*/  LDL.64 R2, [R30+0x20] ;  /* 0x000020001e027983 */ /* 0x000f280000100a00 */
        /* <DEDUP_REMOVED lines=13> */
.L_x_3682:
[----:B------:R-:W-:Y:S05]  /*ed20*/  BRA.U UP0, `(.L_x_3678) ;  /* 0x00000001004c7547 */ /* 0x000fea000b800000 */
[----:B------:R-:W2:Y:S01]  /*ed30*/  LDCU.64 UR10, c[0x0][0x388] ;  /* 0x00007100ff0a77ac */ /* 0x000ea20008000a00 */
[----:B------:R-:W-:Y:S01]  /*ed40*/  MOV R5, UR4 ;  /* 0x0000000400057c02 */ /* 0x000fe20008000f00 */
[----:B------:R-:W-:Y:S01]  /*ed50*/  IMAD.MOV.U32 R3, RZ, RZ, R11 ;  /* 0x000000ffff037224 */ /* 0x000fe200078e000b */
        /* <DEDUP_REMOVED lines=16> */
.L_x_3678:
[----:B------:R-:W2:Y:S01]  /*ee60*/  S2R R5, SR_TID.X ;  /* 0x0000000000057919 */ /* 0x000ea20000002100 */
[----:B------:R-:W3:Y:S01]  /*ee70*/  LDCU.64 UR4, c[0x0][0x3f0] ;  /* 0x00007e00ff0477ac */ /* 0x000ee20008000a00 */
[----:B------:R-:W-:Y:S02]  /*ee80*/  MOV R10, R32 ;  /* 0x00000020000a7202 */ /* 0x000fe40000000f00 */
[----:B------:R-:W-:Y:S01]  /*ee90*/  MOV R11, R33 ;  /* 0x00000021000b7202 */ /* 0x000fe20000000f00 */
[----:B---3--:R-:W-:-:S06]  /*eea0*/  UIMAD.WIDE.U32 UR4, UR6, 0x8, UR4 ;  /* 0x00000008060478a5 */ /* 0x008fcc000f8e0004 */
[----:B------:R-:W-:Y:S01]  /*eeb0*/  MOV R2, UR4 ;  /* 0x0000000400027c02 */ /* 0x000fe20008000f00 */
[----:B------:R-:W-:-:S04]  /*eec0*/  IMAD.U32 R3, RZ, RZ, UR5 ;  /* 0x00000005ff037e24 */ /* 0x000fc8000f8e00ff */
[----:B--2---:R-:W-:-:S05]  /*eed0*/  IMAD.WIDE.U32 R2, R5, 0x10, R2 ;  /* 0x0000001005027825 */ /* 0x004fca00078e0002 */
[----:B------:R-:W-:Y:S04]  /*eee0*/  STG.E.128 desc[UR8][R2.64], R20 ;  /* 0x0000001402007986 */ /* 0x000fe8000c101d08 */
[----:B------:R-:W-:Y:S04]  /*eef0*/  STG.E.128 desc[UR8][R2.64+0x800], R16 ;  /* 0x0008001002007986 */ /* 0x000fe8000c101d08 */
[----:B------:R-:W-:Y:S04]  /*ef00*/  STG.E.128 desc[UR8][R2.64+0x1000], R12 ;  /* 0x0010000c02007986 */ /* 0x000fe8000c101d08 */
[----:B------:R-:W-:Y:S01]  /*ef10*/  STG.E.128 desc[UR8][R2.64+0x1800], R8 ;  /* 0x0018000802007986 */ /* 0x000fe2000c101d08 */
[----:B-1----:R-:W-:Y:S05]  /*ef20*/  EXIT ;  /* 0x000000000000794d */ /* 0x002fea0003800000 */
.L_x_3683:
        /* <DEDUP_REMOVED lines=13> */
.L_x_3905:


//--------------------- .text._ZN2at6native29vectorized_elementwise_kernelILi4EZZNS0_61_GLOBAL__N__ae8afa13_23_FlattenIndicesKernel_cu_7dd49032_311621_flatten_indices_implINS2_18CUDAKernelLauncherEiLl8EEENS_6TensorERKS5_N3c108ArrayRefIlEEENKUlvE0_clEvEUllE_St5arrayIPcLm2EEEEviT0_T1_ --------------------------
	.section	.text._ZN2at6native29vectorized_elementwise_kernelILi4EZZNS0_61_GLOBAL__N__ae8afa13_23_FlattenIndicesKernel_cu_7dd49032_311621_flatten_indices_implINS2_18CUDAKernelLauncherEiLl8EEENS_6TensorERKS5_N3c108ArrayRefIlEEENKUlvE0_clEvEUllE_St5arrayIPcLm2EEEEviT0_T1_,"ax",@progbits
	.align	128
        .global         _ZN2at6native29vectorized_elementwise_kernelILi4EZZNS0_61_GLOBAL__N__ae8afa13_23_FlattenIndicesKernel_cu_7dd49032_311621_flatten_indices_implINS2_18CUDAKernelLauncherEiLl8EEENS_6TensorERKS5_N3c108ArrayRefIlEEENKUlvE0_clEvEUllE_St5arrayIPcLm2EEEEviT0_T1_
        .type           _ZN2at6native29vectorized_elementwise_kernelILi4EZZNS0_61_GLOBAL__N__ae8afa13_23_FlattenIndicesKernel_cu_7dd49032_311621_flatten_indices_implINS2_18CUDAKernelLauncherEiLl8EEENS_6TensorERKS5_N3c108ArrayRefIlEEENKUlvE0_clEvEUllE_St5arrayIPcLm2EEEEviT0_T1_,@function
        .size           _ZN2at6native29vectorized_elementwise_kernelILi4EZZNS0_61_GLOBAL__N__ae8afa13_23_FlattenIndicesKernel_cu_7dd49032_311621_flatten_indices_implINS2_18CUDAKernelLauncherEiLl8EEENS_6TensorERKS5_N3c108ArrayRefIlEEENKUlvE0_clEvEUllE_St5arrayIPcLm2EEEEviT0_T1_,(.L_x_3906 - _ZN2at6native29vectorized_elementwise_kernelILi4EZZNS0_61_GLOBAL__N__ae8afa13_23_FlattenIndicesKernel_cu_7dd49032_311621_flatten_indices_implINS2_18CUDAKernelLauncherEiLl8EEENS_6TensorERKS5_N3c108ArrayRefIlEEENKUlvE0_clEvEUllE_St5arrayIPcLm2EEEEviT0_T1_)
        .other          _ZN2at6native29vectorized_elementwise_kernelILi4EZZNS0_61_GLOBAL__N__ae8afa13_23_FlattenIndicesKernel_cu_7dd49032_311621_flatten_indices_implINS2_18CUDAKernelLauncherEiLl8EEENS_6TensorERKS5_N3c108ArrayRefIlEEENKUlvE0_clEvEUllE_St5arrayIPcLm2EEEEviT0_T1_,@"STO_CUDA_ENTRY STV_DEFAULT"
_ZN2at6native29vectorized_elementwise_kernelILi4EZZNS0_61_GLOBAL__N__ae8afa13_23_FlattenIndicesKernel_cu_7dd49032_311621_flatten_indices_implINS2_18CUDAKernelLauncherEiLl8EEENS_6TensorERKS5_N3c108ArrayRefIlEEENKUlvE0_clEvEUllE_St5arrayIPcLm2EEEEviT0_T1_:
.text._ZN2at6native29vectorized_elementwise_kernelILi4EZZNS0_61_GLOBAL__N__ae8afa13_23_FlattenIndicesKernel_cu_7dd49032_311621_flatten_indices_implINS2_18CUDAKernelLauncherEiLl8EEENS_6TensorERKS5_N3c108ArrayRefIlEEENKUlvE0_clEvEUllE_St5arrayIPcLm2EEEEviT0_T1_:
        /* <DEDUP_REMOVED lines=132> */
.L_x_3688:
        /* <DEDUP_REMOVED lines=80> */
.L_x_3687:
        /* <DEDUP_REMOVED lines=57> */
.L_x_3689:
        /* <DEDUP_REMOVED lines=37> */
.L_x_3690:
        /* <DEDUP_REMOVED lines=17> */
.L_x_3686:
[----:B------:R-:W-:Y:S05]  /*1430*/  BSYNC.RECONVERGENT B0 ;  /* 0x0000000000007941 */ /* 0x000fea0003800200 */
.L_x_3685:
        /* <DEDUP_REMOVED lines=40> */
.L_x_3694:
        /* <DEDUP_REMOVED lines=79> */
.L_x_3693:
        /* <DEDUP_REMOVED lines=57> */
.L_x_3695:
        /* <DEDUP_REMOVED lines=37> */
.L_x_3696:
        /* <DEDUP_REMOVED lines=17> */
.L_x_3692:
[----:B------:R-:W-:Y:S05]  /*22a0*/  BSYNC.RECONVERGENT B0 ;  /* 0x0000000000007941 */ /* 0x000fea0003800200 */
.L_x_3691:
        /* <DEDUP_REMOVED lines=40> */
.L_x_3700:
        /* <DEDUP_REMOVED lines=79> */
.L_x_3699:
        /* <DEDUP_REMOVED lines=56> */
.L_x_3701:
        /* <DEDUP_REMOVED lines=37> */
.L_x_3702:
        /* <DEDUP_REMOVED lines=18> */
.L_x_3698:
[----:B------:R-:W-:Y:S05]  /*3110*/  BSYNC.RECONVERGENT B0 ;  /* 0x0000000000007941 */ /* 0x000fea0003800200 */
.L_x_3697:
        /* <DEDUP_REMOVED lines=39> */
.L_x_3706:
        /* <DEDUP_REMOVED lines=79> */
.L_x_3705:
        /* <DEDUP_REMOVED lines=57> */
.L_x_3707:
        /* <DEDUP_REMOVED lines=37> */
.L_x_3708:
        /* <DEDUP_REMOVED lines=18> */
.L_x_3704:
[----:B------:R-:W-:Y:S05]  /*3f80*/  BSYNC.RECONVERGENT B0 ;  /* 0x0000000000007941 */ /* 0x000fea0003800200 */
.L_x_3703:
        /* <DEDUP_REMOVED lines=38> */
.L_x_3712:
        /* <DEDUP_REMOVED lines=79> */
.L_x_3711:
        /* <DEDUP_REMOVED lines=56> */
.L_x_3713:
        /* <DEDUP_REMOVED lines=37> */
.L_x_3714:
        /* <DEDUP_REMOVED lines=18> */
.L_x_3710:
[----:B------:R-:W-:Y:S05]  /*4dd0*/  BSYNC.RECONVERGENT B0 ;  /* 0x0000000000007941 */ /* 0x000fea0003800200 */
.L_x_3709:
        /* <DEDUP_REMOVED lines=38> */
.L_x_3718:
        /* <DEDUP_REMOVED lines=79> */
.L_x_3717:
        /* <DEDUP_REMOVED lines=56> */
.L_x_3719:
        /* <DEDUP_REMOVED lines=37> */
.L_x_3720:
        /* <DEDUP_REMOVED lines=18> */
.L_x_3716:
[----:B------:R-:W-:Y:S05]  /*5c20*/  BSYNC.RECONVERGENT B0 ;  /* 0x0000000000007941 */ /* 0x000fea0003800200 */
.L_x_3715:
        /* <DEDUP_REMOVED lines=38> */
.L_x_3724:
        /* <DEDUP_REMOVED lines=79> */
.L_x_3723:
        /* <DEDUP_REMOVED lines=56> */
.L_x_3725:
        /* <DEDUP_REMOVED lines=37> */
.L_x_3726:
        /* <DEDUP_REMOVED lines=18> */
.L_x_3722:
[----:B------:R-:W-:Y:S05]  /*6a70*/  BSYNC.RECONVERGENT B0 ;  /* 0x0000000000007941 */ /* 0x000fea0003800200 */
.L_x_3721:
        /* <DEDUP_REMOVED lines=37> */
.L_x_3730:
        /* <DEDUP_REMOVED lines=80> */
.L_x_3729:
        /* <DEDUP_REMOVED lines=56> */
.L_x_3731:
        /* <DEDUP_REMOVED lines=37> */
.L_x_3732:
        /* <DEDUP_REMOVED lines=18> */
.L_x_3728:
[----:B------:R-:W-:Y:S05]  /*78c0*/  BSYNC.RECONVERGENT B0 ;  /* 0x0000000000007941 */ /* 0x000fea0003800200 */
.L_x_3727:
        /* <DEDUP_REMOVED lines=16> */
.L_x_3735:
[----:B------:R-:W-:-:S13]  /*79d0*/  ISETP.GE.U32.AND P0, PT, R2, UR7, PT ;  /* 0x0000000702007c0c */ /* 0x000fda000bf06070 */
[----:B------:R-:W-:Y:S05]  /*79e0*/  @P0 BRA `(.L_x_3737) ;  /* 0x0000000000300947 */ /* 0x000fea0003800000 */
[----:B--2---:R-:W2:Y:S01]  /*79f0*/  LDC.64 R4, c[0x0][0x3f0] ;  /* 0x0000fc00ff047b82 */ /* 0x004ea20000000a00 */
[C---:B------:R-:W-:Y:S01]  /*7a00*/  VIADD R3, R2.reuse, UR6 ;  /* 0x0000000602037c36 */ /* 0x040fe20008000000 */
[----:B------:R-:W-:-:S03]  /*7a10*/  IADD3 R2, PT, PT, R2, 0x80, RZ ;  /* 0x0000008002027810 */ /* 0x000fc60007ffe0ff */
[----:B--2---:R-:W-:-:S05]  /*7a20*/  IMAD.WIDE.U32 R4, R3, 0x8, R4 ;  /* 0x0000000803047825 */ /* 0x004fca00078e0004 */
[----:B------:R2:W-:Y:S02]  /*7a30*/  STG.E.64 desc[UR8][R4.64], R10 ;  /* 0x0000000a04007986 */ /* 0x0005e4000c101b08 */
.L_x_3736:
[----:B------:R-:W-:-:S13]  /*7a40*/  ISETP.GE.U32.AND P0, PT, R2, UR7, PT ;  /* 0x0000000702007c0c */ /* 0x000fda000bf06070 */
[----:B------:R-:W-:Y:S05]  /*7a50*/  @P0 BRA `(.L_x_3738) ;  /* 0x0000000000300947 */ /* 0x000fea0003800000 */
[----:B--2---:R-:W2:Y:S01]  /*7a60*/  LDC.64 R4, c[0x0][0x3f0] ;  /* 0x0000fc00ff047b82 */ /* 0x004ea20000000a00 */
[C---:B------:R-:W-:Y:S01]  /*7a70*/  IADD3 R3, PT, PT, R2.reuse, UR6, RZ ;  /* 0x0000000602037c10 */ /* 0x040fe2000fffe0ff */
[----:B------:R-:W-:-:S04]  /*7a80*/  VIADD R2, R2, 0x80 ;  /* 0x0000008002027836 */ /* 0x000fc80000000000 */
[----:B--2---:R-:W-:-:S05]  /*7a90*/  IMAD.WIDE.U32 R4, R3, 0x8, R4 ;  /* 0x0000000803047825 */ /* 0x004fca00078e0004 */
[----:B------:R3:W-:Y:S02]  /*7aa0*/  STG.E.64 desc[UR8][R4.64], R12 ;  /* 0x0000000c04007986 */ /* 0x0007e4000c101b08 */
.L_x_3737:
[----:B------:R-:W-:-:S13]  /*7ab0*/  ISETP.GE.U32.AND P0, PT, R2, UR7, PT ;  /* 0x0000000702007c0c */ /* 0x000fda000bf06070 */
[----:B------:R-:W-:Y:S05]  /*7ac0*/  @P0 BRA `(.L_x_3739) ;  /* 0x0000000000340947 */ /* 0x000fea0003800000 */
[----:B--23--:R-:W2:Y:S01]  /*7ad0*/  LDC.64 R4, c[0x0][0x3f0] ;  /* 0x0000fc00ff047b82 */ /* 0x00cea20000000a00 */
[C---:B------:R-:W-:Y:S02]  /*7ae0*/  IADD3 R3, PT, PT, R2.reuse, UR6, RZ ;  /* 0x0000000602037c10 */ /* 0x040fe4000fffe0ff */
[----:B------:R-:W-:-:S03]  /*7af0*/  IADD3 R2, PT, PT, R2, 0x80, RZ ;  /* 0x0000008002027810 */ /* 0x000fc60007ffe0ff */
[----:B--2---:R-:W-:-:S05]  /*7b00*/  IMAD.WIDE.U32 R4, R3, 0x8, R4 ;  /* 0x0000000803047825 */ /* 0x004fca00078e0004 */
[----:B------:R3:W-:Y:S02]  /*7b10*/  STG.E.64 desc[UR8][R4.64], R14 ;  /* 0x0000000e04007986 */ /* 0x0007e4000c101b08 */
.L_x_3738:
        /* <DEDUP_REMOVED lines=8> */
.L_x_3739:
[----:B------:R-:W-:Y:S05]  /*7ba0*/  BSYNC.RELIABLE B1 ;  /* 0x0000000000017941 */ /* 0x000fea0003800100 */
.L_x_3734:
[----:B------:R-:W-:-:S13]  /*7bb0*/  ISETP.GE.U32.AND P0, PT, R2, UR7, PT ;  /* 0x0000000702007c0c */ /* 0x000fda000bf06070 */
[----:B--234-:R-:W2:Y:S01]  /*7bc0*/  @!P0 LDC.64 R4, c[0x0][0x3f0] ;  /* 0x0000fc00ff048b82 */ /* 0x01cea20000000a00 */
[C---:B------:R-:W-:Y:S01]  /*7bd0*/  @!P0 IADD3 R3, PT, PT, R2.reuse, UR6, RZ ;  /* 0x0000000602038c10 */ /* 0x040fe2000fffe0ff */
[----:B------:R-:W-:-:S04]  /*7be0*/  @!P0 VIADD R2, R2, 0x80 ;  /* 0x0000008002028836 */ /* 0x000fc80000000000 */
[----:B--2---:R-:W-:-:S05]  /*7bf0*/  @!P0 IMAD.WIDE.U32 R4, R3, 0x8, R4 ;  /* 0x0000000803048825 */ /* 0x004fca00078e0004 */
[----:B------:R4:W-:Y:S02]  /*7c00*/  @!P0 STG.E.64 desc[UR8][R4.64], R18 ;  /* 0x0000001204008986 */ /* 0x0009e4000c101b08 */
.L_x_3740:
[----:B------:R-:W-:Y:S05]  /*7c10*/  BSYNC.RECONVERGENT B0 ;  /* 0x0000000000007941 */ /* 0x000fea0003800200 */
.L_x_3733:
        /* <DEDUP_REMOVED lines=8> */
.L_x_3684:
        /* <DEDUP_REMOVED lines=13> */
[----:B------:R-:W2:Y:S04]  /*7d70*/  LDG.E.ENL2.256 R12, R16, desc[UR8][R30.64] ;  /* 0xfe0000081e10797e */ /* 0x000ea8000812190c */
[----:B------:R0:W5:Y:S01]  /*7d80*/  LDG.E.ENL2.256 R4, R8, desc[UR8][R30.64+0x1000] ;  /* 0xfe0080081e08797e */ /* 0x0001620008121904 */
[----:B---3--:R-:W-:-:S02]  /*7d90*/  UISETP.GE.U32.AND UP0, UPT, UR18, 0x1, UPT ;  /* 0x000000011200788c */ /* 0x008fc4000bf06070 */
[----:B------:R-:W3:Y:S01]  /*7da0*/  LDC.64 R34, c[0x0][0x3c8] ;  /* 0x0000f200ff227b82 */ /* 0x000ee20000000a00 */
[----:B------:R-:W-:Y:S01]  /*7db0*/  UIADD3 UR7, UPT, UPT, UR7, 0x28, URZ ;  /* 0x0000002807077890 */ /* 0x000fe2000fffe0ff */
[----:B----4-:R4:W-:Y:S01]  /*7dc0*/  STL.64 [R1+0x10], R24 ;  /* 0x0000101801007387 */ /* 0x0109e20000100a00 */
[----:B------:R-:W-:-:S03]  /*7dd0*/  UISETP.GE.AND.EX UP0, UPT, UR19, URZ, UPT, UP0 ;  /* 0x000000ff1300728c */ /* 0x000fc6000bf06300 */
[----:B------:R4:W-:Y:S02]  /*7de0*/  STL.64 [R1+0x18], R26 ;  /* 0x0000181a01007387 */ /* 0x0009e40000100a00 */
[----:B0-----:R-:W0:Y:S02]  /*7df0*/  LDC.64 R30, c[0x0][0x3b8] ;  /* 0x0000ee00ff1e7b82 */ /* 0x001e240000000a00 */
[----:B-1----:R-:W-:Y:S06]  /*7e00*/  STL.64 [R1+0x28], R28 ;  /* 0x0000281c01007387 */ /* 0x002fec0000100a00 */
[----:B------:R-:W1:Y:S01]  /*7e10*/  LDC.64 R36, c[0x0][0x3d0] ;  /* 0x0000f400ff247b82 */ /* 0x000e620000000a00 */
[----:B--2---:R-:W-:Y:S07]  /*7e20*/  STL.64 [R1+0x38], R32 ;  /* 0x0000382001007387 */ /* 0x004fee0000100a00 */
[----:B------:R-:W2:Y:S01]  /*7e30*/  LDC.64 R22, c[0x0][0x3d8] ;  /* 0x0000f600ff167b82 */ /* 0x000ea20000000a00 */
[----:B---3--:R-:W-:Y:S07]  /*7e40*/  STL.64 [R1+0x40], R34 ;  /* 0x0000402201007387 */ /* 0x008fee0000100a00 */
[----:B----4-:R-:W3:Y:S01]  /*7e50*/  LDC.64 R24, c[0x0][0x3e0] ;  /* 0x0000f800ff187b82 */ /* 0x010ee20000000a00 */
        /* <DEDUP_REMOVED lines=39> */
.L_x_3743:
        /* <DEDUP_REMOVED lines=80> */
.L_x_3742:
        /* <DEDUP_REMOVED lines=56> */
.L_x_3744:
        /* <DEDUP_REMOVED lines=37> */
.L_x_3745:
        /* <DEDUP_REMOVED lines=18> */
.L_x_3741:
        /* <DEDUP_REMOVED lines=29> */
.L_x_3748:
        /* <DEDUP_REMOVED lines=79> */
.L_x_3747:
        /* <DEDUP_REMOVED lines=58> */
.L_x_3749:
        /* <DEDUP_REMOVED lines=42> */
.L_x_3750:
        /* <DEDUP_REMOVED lines=21> */
.L_x_3746:
        /* <DEDUP_REMOVED lines=29> */
.L_x_3753:
        /* <DEDUP_REMOVED lines=22> */
[----:B------:R-:W-:-:S02]  /*9e40*/  IMAD R25, R25, R0, RZ ;  /* 0x0000000019197224 */ /* 0x000fc400078e02ff */
        /* <DEDUP_REMOVED lines=14> */
[----:B------:R4:W4:Y:S01]  /*9f30*/  LDG.E R16, desc[UR8][R26.64] ;  /* 0x000000081a107981 */ /* 0x000922000c1e1900 */
        /* <DEDUP_REMOVED lines=42> */
.L_x_3752:
        /* <DEDUP_REMOVED lines=30> */
[----:B------:R0:W4:Y:S01]  /*a3c0*/  LDG.E R2, desc[UR8][R36.64] ;  /* 0x0000000824027981 */ /* 0x000122000c1e1900 */
[----:B------:R-:W-:-:S03]  /*a3d0*/  IADD3.X R33, PT, PT, R37, R27, RZ, P0, !PT ;  /* 0x0000001b25217210 */ /* 0x000fc600007fe4ff */
[----:B------:R-:W4:Y:S04]  /*a3e0*/  LDL.64 R26, [UR11+0x28] ;  /* 0x0000280bff1a7983 */ /* 0x000f280008100a00 */
[----:B------:R-:W4:Y:S04]  /*a3f0*/  LDG.E R33, desc[UR8][R32.64] ;  /* 0x0000000820217981 */ /* 0x000f28000c1e1900 */
[----:B------:R-:W4:Y:S01]  /*a400*/  LDL.64 R34, [UR11+0x30] ;  /* 0x0000300bff227983 */ /* 0x000f220008100a00 */
        /* <DEDUP_REMOVED lines=22> */
.L_x_3754:
        /* <DEDUP_REMOVED lines=35> */
[----:B------:R-:W-:-:S05]  /*a7a0*/  IMAD.WIDE.U32 R16, R26, R29, R16 ;  /* 0x0000001d1a107225 */ /* 0x000fca00078e0010 */
[----:B------:R-:W-:-:S07]  /*a7b0*/  IADD3 R17, PT, PT, R17, R3, RZ ;  /* 0x0000000311117210 */ /* 0x000fce0007ffe0ff */
.L_x_3755:
        /* <DEDUP_REMOVED lines=19> */
.L_x_3751:
        /* <DEDUP_REMOVED lines=29> */
.L_x_3758:
        /* <DEDUP_REMOVED lines=9> */
[----:B------:R0:W4:Y:S01]  /*ab50*/  LDG.E R12, desc[UR8][R34.64] ;  /* 0x00000008220c7981 */ /* 0x000122000c1e1900 */
[----:B------:R-:W-:-:S03]  /*ab60*/  IADD3.X R33, PT, PT, R35, UR15, RZ, P0, !PT ;  /* 0x0000000f23217c10 */ /* 0x000fc600087fe4ff */
[----:B------:R-:W4:Y:S01]  /*ab70*/  LDL.64 R30, [UR12] ;  /* 0x0000000cff1e7983 */ /* 0x000f220008100a00 */
        /* <DEDUP_REMOVED lines=21> */
[----:B------:R-:W-:-:S03]  /*acd0*/  IADD3.X R27, PT, PT, R35, UR15, RZ, P0, !PT ;  /* 0x0000000f231b7c10 */ /* 0x000fc600087fe4ff */
[----:B------:R-:W-:Y:S01]  /*ace0*/  IMAD.IADD R19, R19, 0x1, R0 ;  /* 0x0000000113137824 */ /* 0x000fe200078e0200 */
[----:B0-----:R-:W-:Y:S01]  /*acf0*/  IADD3 R34, P0, PT, R26, UR19, RZ ;  /* 0x000000131a227c10 */ /* 0x001fe2000ff1e0ff */
[----:B------:R4:W4:Y:S03]  /*ad00*/  LDG.E R0, desc[UR8][R26.64] ;  /* 0x000000081a007981 */ /* 0x000926000c1e1900 */
[----:B------:R-:W-:Y:S02]  /*ad10*/  IADD3.X R35, PT, PT, R27, UR15, RZ, P0, !PT ;  /* 0x0000000f1b237c10 */ /* 0x000fe400087fe4ff */
[----:B------:R-:W-:-:S03]  /*ad20*/  IADD3 R30, P0, PT, R34, UR19, RZ ;  /* 0x00000013221e7c10 */ /* 0x000fc6000ff1e0ff */
[----:B------:R-:W4:Y:S01]  /*ad30*/  LDG.E R34, desc[UR8][R34.64] ;  /* 0x0000000822227981 */ /* 0x000f22000c1e1900 */
        /* <DEDUP_REMOVED lines=39> */
.L_x_3757:
        /* <DEDUP_REMOVED lines=30> */
[----:B------:R0:W4:Y:S01]  /*b190*/  LDG.E R2, desc[UR8][R36.64] ;  /* 0x0000000824027981 */ /* 0x000122000c1e1900 */
[----:B------:R-:W-:-:S03]  /*b1a0*/  IADD3.X R33, PT, PT, R37, R33, RZ, P1, !PT ;  /* 0x0000002125217210 */ /* 0x000fc60000ffe4ff */
        /* <DEDUP_REMOVED lines=24> */
.L_x_3759:
        /* <DEDUP_REMOVED lines=32> */
[----:B------:R-:W-:Y:S02]  /*b530*/  IMAD R0, R27, R29, RZ ;  /* 0x0000001d1b007224 */ /* 0x000fe400078e02ff */
[----:B------:R-:W-:Y:S02]  /*b540*/  IMAD.IADD R19, R19, 0x1, R35 ;  /* 0x0000000113137824 */ /* 0x000fe400078e0223 */
[C---:B------:R-:W-:Y:S02]  /*b550*/  IMAD R3, R26.reuse, R3, R0 ;  /* 0x000000031a037224 */ /* 0x040fe400078e0200 */
[----:B------:R-:W-:-:S05]  /*b560*/  IMAD.WIDE.U32 R18, R26, R29, R18 ;  /* 0x0000001d1a127225 */ /* 0x000fca00078e0012 */
[----:B------:R-:W-:-:S07]  /*b570*/  IADD3 R19, PT, PT, R19, R3, RZ ;  /* 0x0000000313137210 */ /* 0x000fce0007ffe0ff */
.L_x_3760:
        /* <DEDUP_REMOVED lines=19> */
.L_x_3756:
[----:B0-----:R-:W-:Y:S01]  /*b6b0*/  CS2R R12, SRZ ;  /* 0x00000000000c7805 */ /* 0x001fe2000001ff00 */
[----:B------:R-:W-:Y:S06]  /*b6c0*/  BRA.U !UP0, `(.L_x_3761) ;  /* 0x0000000d086c7547 */ /* 0x000fec000b800000 */
[----:B------:R-:W0:Y:S01]  /*b6d0*/  LDCU.128 UR16, c[0x0][0x390] ;  /* 0x00007200ff1077ac */ /* 0x000e220008000c00 */
[----:B------:R-:W-:Y:S01]  /*b6e0*/  CS2R R12, SRZ ;  /* 0x00000000000c7805 */ /* 0x000fe2000001ff00 */
[----:B------:R-:W-:Y:S01]  /*b6f0*/  UMOV UR4, URZ ;  /* 0x000000ff00047c82 */ /* 0x000fe20008000000 */
[----:B------:R-:W-:Y:S01]  /*b700*/  UMOV UR5, URZ ;  /* 0x000000ff00057c82 */ /* 0x000fe20008000000 */
[----:B0-----:R-:W-:Y:S01]  /*b710*/  UISETP.GE.U32.AND UP2, UPT, UR18, 0x8, UPT ;  /* 0x000000081200788c */ /* 0x001fe2000bf46070 */
        /* <DEDUP_REMOVED lines=22> */
.L_x_3763:
        /* <DEDUP_REMOVED lines=80> */
.L_x_3762:
        /* <DEDUP_REMOVED lines=56> */
.L_x_3764:
        /* <DEDUP_REMOVED lines=37> */
.L_x_3765:
        /* <DEDUP_REMOVED lines=19> */
.L_x_3761:
        /* <DEDUP_REMOVED lines=29> */
.L_x_3768:
        /* <DEDUP_REMOVED lines=79> */
.L_x_3767:
        /* <DEDUP_REMOVED lines=56> */
.L_x_3769:
        /* <DEDUP_REMOVED lines=37> */
.L_x_3770:
        /* <DEDUP_REMOVED lines=19> */
.L_x_3766:
        /* <DEDUP_REMOVED lines=29> */
.L_x_3773:
        /* <DEDUP_REMOVED lines=80> */
.L_x_3772:
        /* <DEDUP_REMOVED lines=57> */
.L_x_3774:
        /* <DEDUP_REMOVED lines=37> */
.L_x_3775:
        /* <DEDUP_REMOVED lines=19> */
.L_x_3771:
        /* <DEDUP_REMOVED lines=29> */
.L_x_3778:
        /* <DEDUP_REMOVED lines=80> */
.L_x_3777:
        /* <DEDUP_REMOVED lines=55> */
.L_x_3779:
        /* <DEDUP_REMOVED lines=42> */
.L_x_3780:
        /* <DEDUP_REMOVED lines=20> */
.L_x_3776:
        /* <DEDUP_REMOVED lines=8> */
[----:B------:R-:W-:Y:S04]  /*eec0*/  STG.E.ENL2.256 desc[UR8][R2.64], R20, R16 ;  /* 0xf80000140210797f */ /* 0x000fe8000f121808 */
[----:B------:R-:W-:Y:S01]  /*eed0*/  STG.E.ENL2.256 desc[UR8][R2.64+0x1000], R12, R8 ;  /* 0xf800800c0208797f */ /* 0x000fe2000f121808 */
[----:B-1----:R-:W-:Y:S05]  /*eee0*/  EXIT ;  /* 0x000000000000794d */ /* 0x002fea0003800000 */
.L_x_3781:
        /* <DEDUP_REMOVED lines=9> */
.L_x_3906:


//--------------------- .text._ZN2at6native29vectorized_elementwise_kernelILi8EZZNS0_61_GLOBAL__N__ae8afa13_23_FlattenIndicesKernel_cu_7dd49032_311621_flatten_indices_implINS2_18CUDAKernelLauncherEiLl8EEENS_6TensorERKS5_N3c108ArrayRefIlEEENKUlvE0_clEvEUllE_St5arrayIPcLm2EEEEviT0_T1_ --------------------------
	.section	.text._ZN2at6native29vectorized_elementwise_kernelILi8EZZNS0_61_GLOBAL__N__ae8afa13_23_FlattenIndicesKernel_cu_7dd49032_311621_flatten_indices_implINS2_18CUDAKernelLauncherEiLl8EEENS_6TensorERKS5_N3c108ArrayRefIlEEENKUlvE0_clEvEUllE_St5arrayIPcLm2EEEEviT0_T1_,"ax",@progbits
	.align	128
        .global         _ZN2at6native29vectorized_elementwise_kernelILi8EZZNS0_61_GLOBAL__N__ae8afa13_23_FlattenIndicesKernel_cu_7dd49032_311621_flatten_indices_implINS2_18CUDAKernelLauncherEiLl8EEENS_6TensorERKS5_N3c108ArrayRefIlEEENKUlvE0_clEvEUllE_St5arrayIPcLm2EEEEviT0_T1_
        .type           _ZN2at6native29vectorized_elementwise_kernelILi8EZZNS0_61_GLOBAL__N__ae8afa13_23_FlattenIndicesKernel_cu_7dd49032_311621_flatten_indices_implINS2_18CUDAKernelLauncherEiLl8EEENS_6TensorERKS5_N3c108ArrayRefIlEEENKUlvE0_clEvEUllE_St5arrayIPcLm2EEEEviT0_T1_,@function
        .size           _ZN2at6native29vectorized_elementwise_kernelILi8EZZNS0_61_GLOBAL__N__ae8afa13_23_FlattenIndicesKernel_cu_7dd49032_311621_flatten_indices_implINS2_18CUDAKernelLauncherEiLl8EEENS_6TensorERKS5_N3c108ArrayRefIlEEENKUlvE0_clEvEUllE_St5arrayIPcLm2EEEEviT0_T1_,(.L_x_3907 - _ZN2at6native29vectorized_elementwise_kernelILi8EZZNS0_61_GLOBAL__N__ae8afa13_23_FlattenIndicesKernel_cu_7dd49032_311621_flatten_indices_implINS2_18CUDAKernelLauncherEiLl8EEENS_6TensorERKS5_N3c108ArrayRefIlEEENKUlvE0_clEvEUllE_St5arrayIPcLm2EEEEviT0_T1_)
        .other          _ZN2at6native29vectorized_elementwise_kernelILi8EZZNS0_61_GLOBAL__N__ae8afa13_23_FlattenIndicesKernel_cu_7dd49032_311621_flatten_indices_implINS2_18CUDAKernelLauncherEiLl8EEENS_6TensorERKS5_N3c108ArrayRefIlEEENKUlvE0_clEvEUllE_St5arrayIPcLm2EEEEviT0_T1_,@"STO_CUDA_ENTRY STV_DEFAULT"
_ZN2at6native29vectorized_elementwise_kernelILi8EZZNS0_61_GLOBAL__N__ae8afa13_23_FlattenIndicesKernel_cu_7dd49032_311621_flatten_indices_implINS2_18CUDAKernelLauncherEiLl8EEENS_6TensorERKS5_N3c108ArrayRefIlEEENKUlvE0_clEvEUllE_St5arrayIPcLm2EEEEviT0_T1_:
.text._ZN2at6native29vectorized_elementwise_kernelILi8EZZNS0_61_GLOBAL__N__ae8afa13_23_FlattenIndicesKernel_cu_7dd49032_311621_flatten_indices_implINS2_18CUDAKernelLauncherEiLl8EEENS_6TensorERKS5_N3c108ArrayRefIlEEENKUlvE0_clEvEUllE_St5arrayIPcLm2EEEEviT0_T1_:
        /* <DEDUP_REMOVED lines=132> */
.L_x_3786:
        /* <DEDUP_REMOVED lines=80> */
.L_x_3785:
        /* <DEDUP_REMOVED lines=57> */
.L_x_3787:
        /* <DEDUP_REMOVED lines=37> */
.L_x_3788:
        /* <DEDUP_REMOVED lines=17> */
.L_x_3784:
[----:B------:R-:W-:Y:S05]  /*1430*/  BSYNC.RECONVERGENT B0 ;  /* 0x0000000000007941 */ /* 0x000fea0003800200 */
.L_x_3783:
        /* <DEDUP_REMOVED lines=40> */
.L_x_3792:
        /* <DEDUP_REMOVED lines=79> */
.L_x_3791:
        /* <DEDUP_REMOVED lines=57> */
.L_x_3793:
        /* <DEDUP_REMOVED lines=37> */
.L_x_3794:
        /* <DEDUP_REMOVED lines=17> */
.L_x_3790:
[----:B------:R-:W-:Y:S05]  /*22a0*/  BSYNC.RECONVERGENT B0 ;  /* 0x0000000000007941 */ /* 0x000fea0003800200 */
.L_x_3789:
        /* <DEDUP_REMOVED lines=40> */
.L_x_3798:
        /* <DEDUP_REMOVED lines=79> */
.L_x_3797:
        /* <DEDUP_REMOVED lines=56> */
.L_x_3799:
        /* <DEDUP_REMOVED lines=37> */
.L_x_3800:
        /* <DEDUP_REMOVED lines=18> */
.L_x_3796:
[----:B------:R-:W-:Y:S05]  /*3110*/  BSYNC.RECONVERGENT B0 ;  /* 0x0000000000007941 */ /* 0x000fea0003800200 */
.L_x_3795:
        /* <DEDUP_REMOVED lines=39> */
.L_x_3804:
        /* <DEDUP_REMOVED lines=79> */
.L_x_3803:
        /* <DEDUP_REMOVED lines=57> */
.L_x_3805:
        /* <DEDUP_REMOVED lines=37> */
.L_x_3806:
        /* <DEDUP_REMOVED lines=18> */
.L_x_3802:
[----:B------:R-:W-:Y:S05]  /*3f80*/  BSYNC.RECONVERGENT B0 ;  /* 0x0000000000007941 */ /* 0x000fea0003800200 */
.L_x_3801:
        /* <DEDUP_REMOVED lines=38> */
.L_x_3810:
        /* <DEDUP_REMOVED lines=79> */
.L_x_3809:
        /* <DEDUP_REMOVED lines=56> */
.L_x_3811:
        /* <DEDUP_REMOVED lines=37> */
.L_x_3812:
        /* <DEDUP_REMOVED lines=18> */
.L_x_3808:
[----:B------:R-:W-:Y:S05]  /*4dd0*/  BSYNC.RECONVERGENT B0 ;  /* 0x0000000000007941 */ /* 0x000fea0003800200 */
.L_x_3807:
        /* <DEDUP_REMOVED lines=38> */
.L_x_3816:
        /* <DEDUP_REMOVED lines=79> */
.L_x_3815:
        /* <DEDUP_REMOVED lines=56> */
.L_x_3817:
        /* <DEDUP_REMOVED lines=37> */
.L_x_3818:
        /* <DEDUP_REMOVED lines=18> */
.L_x_3814:
[----:B------:R-:W-:Y:S05]  /*5c20*/  BSYNC.RECONVERGENT B0 ;  /* 0x0000000000007941 */ /* 0x000fea0003800200 */
.L_x_3813:
        /* <DEDUP_REMOVED lines=38> */
.L_x_3822:
        /* <DEDUP_REMOVED lines=79> */
.L_x_3821:
        /* <DEDUP_REMOVED lines=56> */
.L_x_3823:
        /* <DEDUP_REMOVED lines=37> */
.L_x_3824:
        /* <DEDUP_REMOVED lines=18> */
.L_x_3820:
[----:B------:R-:W-:Y:S05]  /*6a70*/  BSYNC.RECONVERGENT B0 ;  /* 0x0000000000007941 */ /* 0x000fea0003800200 */
.L_x_3819:
        /* <DEDUP_REMOVED lines=37> */
.L_x_3828:
        /* <DEDUP_REMOVED lines=80> */
.L_x_3827:
        /* <DEDUP_REMOVED lines=56> */
.L_x_3829:
        /* <DEDUP_REMOVED lines=37> */
.L_x_3830:
        /* <DEDUP_REMOVED lines=18> */
.L_x_3826:
[----:B------:R-:W-:Y:S05]  /*78c0*/  BSYNC.RECONVERGENT B0 ;  /* 0x0000000000007941 */ /* 0x000fea0003800200 */
.L_x_3825:
        /* <DEDUP_REMOVED lines=16> */
.L_x_3833:
[----:B------:R-:W-:-:S13]  /*79d0*/  ISETP.GE.U32.AND P0, PT, R2, UR7, PT ;  /* 0x0000000702007c0c */ /* 0x000fda000bf06070 */
[----:B------:R-:W-:Y:S05]  /*79e0*/  @P0 BRA `(.L_x_3835) ;  /* 0x0000000000300947 */ /* 0x000fea0003800000 */
[----:B--2---:R-:W2:Y:S01]  /*79f0*/  LDC.64 R4, c[0x0][0x3f0] ;  /* 0x0000fc00ff047b82 */ /* 0x004ea20000000a00 */
[C---:B------:R-:W-:Y:S01]  /*7a00*/  VIADD R3, R2.reuse, UR6 ;  /* 0x0000000602037c36 */ /* 0x040fe20008000000 */
[----:B------:R-:W-:-:S03]  /*7a10*/  IADD3 R2, PT, PT, R2, 0x80, RZ ;  /* 0x0000008002027810 */ /* 0x000fc60007ffe0ff */
[----:B--2---:R-:W-:-:S05]  /*7a20*/  IMAD.WIDE.U32 R4, R3, 0x8, R4 ;  /* 0x0000000803047825 */ /* 0x004fca00078e0004 */
[----:B------:R2:W-:Y:S02]  /*7a30*/  STG.E.64 desc[UR8][R4.64], R10 ;  /* 0x0000000a04007986 */ /* 0x0005e4000c101b08 */
.L_x_3834:
[----:B------:R-:W-:-:S13]  /*7a40*/  ISETP.GE.U32.AND P0, PT, R2, UR7, PT ;  /* 0x0000000702007c0c */ /* 0x000fda000bf06070 */
[----:B------:R-:W-:Y:S05]  /*7a50*/  @P0 BRA `(.L_x_3836) ;  /* 0x0000000000300947 */ /* 0x000fea0003800000 */
[----:B--2---:R-:W2:Y:S01]  /*7a60*/  LDC.64 R4, c[0x0][0x3f0] ;  /* 0x0000fc00ff047b82 */ /* 0x004ea20000000a00 */
[C---:B------:R-:W-:Y:S01]  /*7a70*/  IADD3 R3, PT, PT, R2.reuse, UR6, RZ ;  /* 0x0000000602037c10 */ /* 0x040fe2000fffe0ff */
[----:B------:R-:W-:-:S04]  /*7a80*/  VIADD R2, R2, 0x80 ;  /* 0x0000008002027836 */ /* 0x000fc80000000000 */
[----:B--2---:R-:W-:-:S05]  /*7a90*/  IMAD.WIDE.U32 R4, R3, 0x8, R4 ;  /* 0x0000000803047825 */ /* 0x004fca00078e0004 */
[----:B------:R3:W-:Y:S02]  /*7aa0*/  STG.E.64 desc[UR8][R4.64], R12 ;  /* 0x0000000c04007986 */ /* 0x0007e4000c101b08 */
.L_x_3835:
[----:B------:R-:W-:-:S13]  /*7ab0*/  ISETP.GE.U32.AND P0, PT, R2, UR7, PT ;  /* 0x0000000702007c0c */ /* 0x000fda000bf06070 */
[----:B------:R-:W-:Y:S05]  /*7ac0*/  @P0 BRA `(.L_x_3837) ;  /* 0x0000000000340947 */ /* 0x000fea0003800000 */
[----:B--23--:R-:W2:Y:S01]  /*7ad0*/  LDC.64 R4, c[0x0][0x3f0] ;  /* 0x0000fc00ff047b82 */ /* 0x00cea20000000a00 */
[C---:B------:R-:W-:Y:S02]  /*7ae0*/  IADD3 R3, PT, PT, R2.reuse, UR6, RZ ;  /* 0x0000000602037c10 */ /* 0x040fe4000fffe0ff */
[----:B------:R-:W-:-:S03]  /*7af0*/  IADD3 R2, PT, PT, R2, 0x80, RZ ;  /* 0x0000008002027810 */ /* 0x000fc60007ffe0ff */
[----:B--2---:R-:W-:-:S05]  /*7b00*/  IMAD.WIDE.U32 R4, R3, 0x8, R4 ;  /* 0x0000000803047825 */ /* 0x004fca00078e0004 */
[----:B------:R3:W-:Y:S02]  /*7b10*/  STG.E.64 desc[UR8][R4.64], R14 ;  /* 0x0000000e04007986 */ /* 0x0007e4000c101b08 */
.L_x_3836:
        /* <DEDUP_REMOVED lines=8> */
.L_x_3837:
[----:B------:R-:W-:Y:S05]  /*7ba0*/  BSYNC.RELIABLE B1 ;  /* 0x0000000000017941 */ /* 0x000fea0003800100 */
.L_x_3832:
[----:B------:R-:W-:-:S13]  /*7bb0*/  ISETP.GE.U32.AND P0, PT, R2, UR7, PT ;  /* 0x0000000702007c0c */ /* 0x000fda000bf06070 */
[----:B--234-:R-:W2:Y:S01]  /*7bc0*/  @!P0 LDC.64 R4, c[0x0][0x3f0] ;  /* 0x0000fc00ff048b82 */ /* 0x01cea20000000a00 */
[C---:B------:R-:W-:Y:S01]  /*7bd0*/  @!P0 IADD3 R3, PT, PT, R2.reuse, UR6, RZ ;  /* 0x0000000602038c10 */ /* 0x040fe2000fffe0ff */
[----:B------:R-:W-:-:S04]  /*7be0*/  @!P0 VIADD R2, R2, 0x80 ;  /* 0x0000008002028836 */ /* 0x000fc80000000000 */
[----:B--2---:R-:W-:-:S05]  /*7bf0*/  @!P0 IMAD.WIDE.U32 R4, R3, 0x8, R4 ;  /* 0x0000000803048825 */ /* 0x004fca00078e0004 */
[----:B------:R4:W-:Y:S02]  /*7c00*/  @!P0 STG.E.64 desc[UR8][R4.64], R18 ;  /* 0x0000001204008986 */ /* 0x0009e4000c101b08 */
.L_x_3838:
[----:B------:R-:W-:Y:S05]  /*7c10*/  BSYNC.RECONVERGENT B0 ;  /* 0x0000000000007941 */ /* 0x000fea0003800200 */
.L_x_3831:
        /* <DEDUP_REMOVED lines=8> */
.L_x_3782:
        /* <DEDUP_REMOVED lines=67> */
.L_x_3841:
        /* <DEDUP_REMOVED lines=80> */
.L_x_3840:
        /* <DEDUP_REMOVED lines=56> */
.L_x_3842:
        /* <DEDUP_REMOVED lines=37> */
.L_x_3843:
        /* <DEDUP_REMOVED lines=18> */
.L_x_3839:
        /* <DEDUP_REMOVED lines=29> */
.L_x_3846:
        /* <DEDUP_REMOVED lines=79> */
.L_x_3845:
        /* <DEDUP_REMOVED lines=58> */
.L_x_3847:
        /* <DEDUP_REMOVED lines=42> */
.L_x_3848:
        /* <DEDUP_REMOVED lines=21> */
.L_x_3844:
        /* <DEDUP_REMOVED lines=29> */
.L_x_3851:
        /* <DEDUP_REMOVED lines=80> */
.L_x_3850:
        /* <DEDUP_REMOVED lines=57> */
.L_x_3852:
        /* <DEDUP_REMOVED lines=37> */
.L_x_3853:
        /* <DEDUP_REMOVED lines=19> */
.L_x_3849:
        /* <DEDUP_REMOVED lines=29> */
.L_x_3856:
        /* <DEDUP_REMOVED lines=79> */
.L_x_3855:
        /* <DEDUP_REMOVED lines=56> */
.L_x_3857:
        /* <DEDUP_REMOVED lines=37> */
.L_x_3858:
        /* <DEDUP_REMOVED lines=19> */
.L_x_3854:
        /* <DEDUP_REMOVED lines=29> */
.L_x_3861:
        /* <DEDUP_REMOVED lines=80> */
.L_x_3860:
        /* <DEDUP_REMOVED lines=56> */
.L_x_3862:
        /* <DEDUP_REMOVED lines=37> */
.L_x_3863:
        /* <DEDUP_REMOVED lines=19> */
.L_x_3859:
        /* <DEDUP_REMOVED lines=29> */
.L_x_3866:
        /* <DEDUP_REMOVED lines=79> */
.L_x_3865:
        /* <DEDUP_REMOVED lines=56> */
.L_x_3867:
        /* <DEDUP_REMOVED lines=37> */
.L_x_3868:
        /* <DEDUP_REMOVED lines=19> */
.L_x_3864:
        /* <DEDUP_REMOVED lines=29> */
.L_x_3871:
        /* <DEDUP_REMOVED lines=80> */
.L_x_3870:
        /* <DEDUP_REMOVED lines=57> */
.L_x_3872:
        /* <DEDUP_REMOVED lines=37> */
.L_x_3873:
        /* <DEDUP_REMOVED lines=19> */
.L_x_3869:
        /* <DEDUP_REMOVED lines=29> */
.L_x_3876:
        /* <DEDUP_REMOVED lines=80> */
.L_x_3875:
        /* <DEDUP_REMOVED lines=55> */
.L_x_3877:
        /* <DEDUP_REMOVED lines=42> */
.L_x_3878:
        /* <DEDUP_REMOVED lines=20> */
.L_x_3874:
        /* <DEDUP_REMOVED lines=11> */
.L_x_3879:
        /* <DEDUP_REMOVED lines=9> */
.L_x_3907:


//--------------------- .nv.global.init           --------------------------
	.section	.nv.global.init,"aw",@progbits
.nv.global.init:
	.type		$str$5,@object
	.size		$str$5,(__unnamed_1 - $str$5)
$str$5:
        /*0000*/ 	.byte	0x66, 0x61, 0x6c, 0x73, 0x65, 0x00
	.type		__unnamed_1,@object
	.size		__unnamed_1,(__unnamed_2 - __unnamed_1)
__unnamed_1:
        /*0006*/ 	.byte	0x66, 0x65, 0x74, 0x63, 0x68, 0x5f, 0x61, 0x6e, 0x64, 0x5f, 0x63, 0x61, 0x73, 0x74, 0x00
	.type		__unnamed_2,@object
	.size		__unnamed_2,($str$6 - __unnamed_2)
__unnamed_2:
        /*0015*/ 	.byte	0x63, 0x61, 0x73, 0x74, 0x5f, 0x61, 0x6e, 0x64, 0x5f, 0x73, 0x74, 0x6f, 0x72, 0x65, 0x00
	.type		$str$6,@object
	.size		$str$6,(.L_31 - $str$6)
$str$6:
        /*0024*/ 	.byte	0x2f, 0x72, 0x6f, 0x6f, 0x74, 0x2f, 0x2e, 0x70, 0x79, 0x65, 0x6e, 0x76, 0x2f, 0x76, 0x65, 0x72
        /*0034*/ 	.byte	0x73, 0x69, 0x6f, 0x6e, 0x73, 0x2f, 0x33, 0x2e, 0x31, 0x33, 0x2e, 0x31, 0x32, 0x2f, 0x6c, 0x69
        /*0044*/ 	.byte	0x62, 0x2f, 0x70, 0x79, 0x74, 0x68, 0x6f, 0x6e, 0x33, 0x2e, 0x31, 0x33, 0x2f, 0x73, 0x69, 0x74
        /*0054*/ 	.byte	0x65, 0x2d, 0x70, 0x61, 0x63, 0x6b, 0x61, 0x67, 0x65, 0x73, 0x2f, 0x74, 0x6f, 0x72, 0x63, 0x68
        /*0064*/ 	.byte	0x2f, 0x69, 0x6e, 0x63, 0x6c, 0x75, 0x64, 0x65, 0x2f, 0x63, 0x31, 0x30, 0x2f, 0x63, 0x6f, 0x72
        /*0074*/ 	.byte	0x65, 0x2f, 0x44, 0x79, 0x6e, 0x61, 0x6d, 0x69, 0x63, 0x43, 0x61, 0x73, 0x74, 0x2e, 0x68, 0x00
.L_31:


//--------------------- .nv.shared.reserved.0     --------------------------
	.section	.nv.shared.reserved.0,"aw",@nobits
	.weak		__nv_reservedSMEM_offset_0_alias
	.size		__nv_reservedSMEM_offset_0_alias, 0, 64
	.other		__nv_reservedSMEM_offset_0_alias,@"STO_CUDA_RESERVED_SHARED STV_DEFAULT"
__nv_reservedSMEM_offset_0_alias:
	.zero		0
	.zero		64


//--------------------- .nv.global                --------------------------
	.section	.nv.global,"aw",@nobits
.nv.global:
	.type		_ZN59_INTERNAL_ae8afa13_23_FlattenIndicesKernel_cu_7dd49032_31164cuda3std3__48in_placeE,@object
	.size		_ZN59_INTERNAL_ae8afa13_23_FlattenIndicesKernel_cu_7dd49032_31164cuda3std3__48in_placeE,(_ZN59_INTERNAL_ae8afa13_23_FlattenIndicesKernel_cu_7dd49032_31164cuda3std6ranges3__45__cpo8distanceE - _ZN59_INTERNAL_ae8afa13_23_FlattenIndicesKernel_cu_7dd49032_31164cuda3std3__48in_placeE)
_ZN59_INTERNAL_ae8afa13_23_FlattenIndicesKernel_cu_7dd49032_31164cuda3std3__48in_placeE:
	.zero		1
	.type		_ZN59_INTERNAL_ae8afa13_23_FlattenIndicesKernel_cu_7dd49032_31164cuda3std6ranges3__45__cpo8distanceE,@object
	.size		_ZN59_INTERNAL_ae8afa13_23_FlattenIndicesKernel_cu_7dd49032_31164cuda3std6ranges3__45__cpo8distanceE,(_ZN59_INTERNAL_ae8afa13_23_FlattenIndicesKernel_cu_7dd49032_31164cuda3std3__45__cpo6cbeginE - _ZN59_INTERNAL_ae8afa13_23_FlattenIndicesKernel_cu_7dd49032_31164cuda3std6ranges3__45__cpo8distanceE)
_ZN59_INTERNAL_ae8afa13_23_FlattenIndicesKernel_cu_7dd49032_31164cuda3std6ranges3__45__cpo8distanceE:
	.zero		1
	.type		_ZN59_INTERNAL_ae8afa13_23_FlattenIndicesKernel_cu_7dd49032_31164cuda3std3__45__cpo6cbeginE,@object
	.size		_ZN59_INTERNAL_ae8afa13_23_FlattenIndicesKernel_cu_7dd49032_31164cuda3std3__45__cpo6cbeginE,(_ZN59_INTERNAL_ae8afa13_23_FlattenIndicesKernel_cu_7dd49032_31164cuda3std6ranges3__45__cpo7advanceE - _ZN59_INTERNAL_ae8afa13_23_FlattenIndicesKernel_cu_7dd49032_31164cuda3std3__45__cpo6cbeginE)
_ZN59_INTERNAL_ae8afa13_23_FlattenIndicesKernel_cu_7dd49032_31164cuda3std3__45__cpo6cbeginE:
	.zero		1
	.type		_ZN59_INTERNAL_ae8afa13_23_FlattenIndicesKernel_cu_7dd49032_31164cuda3std6ranges3__45__cpo7advanceE,@object
	.size		_ZN59_INTERNAL_ae8afa13_23_FlattenIndicesKernel_cu_7dd49032_31164cuda3std6ranges3__45__cpo7advanceE,(_ZN59_INTERNAL_ae8afa13_23_FlattenIndicesKernel_cu_7dd49032_31164cuda3std3__45__cpo7crbeginE - _ZN59_INTERNAL_ae8afa13_23_FlattenIndicesKernel_cu_7dd49032_31164cuda3std6ranges3__45__cpo7advanceE)
_ZN59_INTERNAL_ae8afa13_23_FlattenIndicesKernel_cu_7dd49032_31164cuda3std6ranges3__45__cpo7advanceE:
	.zero		1
	.type		_ZN59_INTERNAL_ae8afa13_23_FlattenIndicesKernel_cu_7dd49032_31164cuda3std3__45__cpo7crbeginE,@object
	.size		_ZN59_INTERNAL_ae8afa13_23_FlattenIndicesKernel_cu_7dd49032_31164cuda3std3__45__cpo7crbeginE,(_ZN59_INTERNAL_ae8afa13_23_FlattenIndicesKernel_cu_7dd49032_31164cuda3std6ranges3__45__cpo4dataE - _ZN59_INTERNAL_ae8afa13_23_FlattenIndicesKernel_cu_7dd49032_31164cuda3std3__45__cpo7crbeginE)
_ZN59_INTERNAL_ae8afa13_23_FlattenIndicesKernel_cu_7dd49032_31164cuda3std3__45__cpo7crbeginE:
	.zero		1
	.type		_ZN59_INTERNAL_ae8afa13_23_FlattenIndicesKernel_cu_7dd49032_31164cuda3std6ranges3__45__cpo4dataE,@object
	.size		_ZN59_INTERNAL_ae8afa13_23_FlattenIndicesKernel_cu_7dd49032_31164cuda3std6ranges3__45__cpo4dataE,(_ZN59_INTERNAL_ae8afa13_23_FlattenIndicesKernel_cu_7dd49032_31164cuda3std6ranges3__45__cpo5beginE - _ZN59_INTERNAL_ae8afa13_23_FlattenIndicesKernel_cu_7dd49032_31164cuda3std6ranges3__45__cpo4dataE)
_ZN59_INTERNAL_ae8afa13_23_FlattenIndicesKernel_cu_7dd49032_31164cuda3std6ranges3__45__cpo4dataE:
	.zero		1
	.type		_ZN59_INTERNAL_ae8afa13_23_FlattenIndicesKernel_cu_7dd49032_31164cuda3std6ranges3__45__cpo5beginE,@object
	.size		_ZN59_INTERNAL_ae8afa13_23_FlattenIndicesKernel_cu_7dd49032_31164cuda3std6ranges3__45__cpo5beginE,(_ZN59_INTERNAL_ae8afa13_23_FlattenIndicesKernel_cu_7dd49032_31164cuda3std3__461_GLOBAL__N__ae8afa13_23_FlattenIndicesKernel_cu_7dd49032_31166ignoreE - _ZN59_INTERNAL_ae8afa13_23_FlattenIndicesKernel_cu_7dd49032_31164cuda3std6ranges3__45__cpo5beginE)
_ZN59_INTERNAL_ae8afa13_23_FlattenIndicesKernel_cu_7dd49032_31164cuda3std6ranges3__45__cpo5beginE:
	.zero		1
	.type		_ZN59_INTERNAL_ae8afa13_23_FlattenIndicesKernel_cu_7dd49032_31164cuda3std3__461_GLOBAL__N__ae8afa13_23_FlattenIndicesKernel_cu_7dd49032_31166ignoreE,@object
	.size		_ZN59_INTERNAL_ae8afa13_23_FlattenIndicesKernel_cu_7dd49032_31164cuda3std3__461_GLOBAL__N__ae8afa13_23_FlattenIndicesKernel_cu_7dd49032_31166ignoreE,(_ZN59_INTERNAL_ae8afa13_23_FlattenIndicesKernel_cu_7dd49032_31164cuda3std6ranges3__45__cpo4sizeE - _ZN59_INTERNAL_ae8afa13_23_FlattenIndicesKernel_cu_7dd49032_31164cuda3std3__461_GLOBAL__N__ae8afa13_23_FlattenIndicesKernel_cu_7dd49032_31166ignoreE)
_ZN59_INTERNAL_ae8afa13_23_FlattenIndicesKernel_cu_7dd49032_31164cuda3std3__461_GLOBAL__N__ae8afa13_23_FlattenIndicesKernel_cu_7dd49032_31166ignoreE:
	.zero		1
	.type		_ZN59_INTERNAL_ae8afa13_23_FlattenIndicesKernel_cu_7dd49032_31164cuda3std6ranges3__45__cpo4sizeE,@object
	.size		_ZN59_INTERNAL_ae8afa13_23_FlattenIndicesKernel_cu_7dd49032_31164cuda3std6ranges3__45__cpo4sizeE,(_ZN59_INTERNAL_ae8afa13_23_FlattenIndicesKernel_cu_7dd49032_31164cuda3std3__45__cpo5beginE - _ZN59_INTERNAL_ae8afa13_23_FlattenIndicesKernel_cu_7dd49032_31164cuda3std6ranges3__45__cpo4sizeE)
_ZN59_INTERNAL_ae8afa13_23_FlattenIndicesKernel_cu_7dd49032_31164cuda3std6ranges3__45__cpo4sizeE:
	.zero		1
	.type		_ZN59_INTERNAL_ae8afa13_23_FlattenIndicesKernel_cu_7dd49032_31164cuda3std3__45__cpo5beginE,@object
	.size		_ZN59_INTERNAL_ae8afa13_23_FlattenIndicesKernel_cu_7dd49032_31164cuda3std3__45__cpo5beginE,(_ZN59_INTERNAL_ae8afa13_23_FlattenIndicesKernel_cu_7dd49032_31164cuda3std6ranges3__45__cpo6cbeginE - _ZN59_INTERNAL_ae8afa13_23_FlattenIndicesKernel_cu_7dd49032_31164cuda3std3__45__cpo5beginE)
_ZN59_INTERNAL_ae8afa13_23_FlattenIndicesKernel_cu_7dd49032_31164cuda3std3__45__cpo5beginE:
	.zero		1
	.type		_ZN59_INTERNAL_ae8afa13_23_FlattenIndicesKernel_cu_7dd49032_31164cuda3std6ranges3__45__cpo6cbeginE,@object
	.size		_ZN59_INTERNAL_ae8afa13_23_FlattenIndicesKernel_cu_7dd49032_31164cuda3std6ranges3__45__cpo6cbeginE,(_ZN59_INTERNAL_ae8afa13_23_FlattenIndicesKernel_cu_7dd49032_31164cuda3std3__45__cpo6rbeginE - _ZN59_INTERNAL_ae8afa13_23_FlattenIndicesKernel_cu_7dd49032_31164cuda3std6ranges3__45__cpo6cbeginE)
_ZN59_INTERNAL_ae8afa13_23_FlattenIndicesKernel_cu_7dd49032_31164cuda3std6ranges3__45__cpo6cbeginE:
	.zero		1
	.type		_ZN59_INTERNAL_ae8afa13_23_FlattenIndicesKernel_cu_7dd49032_31164cuda3std3__45__cpo6rbeginE,@object
	.size		_ZN59_INTERNAL_ae8afa13_23_FlattenIndicesKernel_cu_7dd49032_31164cuda3std3__45__cpo6rbeginE,(_ZN59_INTERNAL_ae8afa13_23_FlattenIndicesKernel_cu_7dd49032_31164cuda3std6ranges3__45__cpo4nextE - _ZN59_INTERNAL_ae8afa13_23_FlattenIndicesKernel_cu_7dd49032_31164cuda3std3__45__cpo6rbeginE)
_ZN59_INTERNAL_ae8afa13_23_FlattenIndicesKernel_cu_7dd49032_31164cuda3std3__45__cpo6rbeginE:
	.zero		1
	.type		_ZN59_INTERNAL_ae8afa13_23_FlattenIndicesKernel_cu_7dd49032_31164cuda3std6ranges3__45__cpo4nextE,@object
	.size		_ZN59_INTERNAL_ae8afa13_23_FlattenIndicesKernel_cu_7dd49032_31164cuda3std6ranges3__45__cpo4nextE,(_ZN59_INTERNAL_ae8afa13_23_FlattenIndicesKernel_cu_7dd49032_31164cuda3std6ranges3__45__cpo4swapE - _ZN59_INTERNAL_ae8afa13_23_FlattenIndicesKernel_cu_7dd49032_31164cuda3std6ranges3__45__cpo4nextE)
_ZN59_INTERNAL_ae8afa13_23_FlattenIndicesKernel_cu_7dd49032_31164cuda3std6ranges3__45__cpo4nextE:
	.zero		1
	.type		_ZN59_INTERNAL_ae8afa13_23_FlattenIndicesKernel_cu_7dd49032_31164cuda3std6ranges3__45__cpo4swapE,@object
	.size		_ZN59_INTERNAL_ae8afa13_23_FlattenIndicesKernel_cu_7dd49032_31164cuda3std6ranges3__45__cpo4swapE,(_ZN59_INTERNAL_ae8afa13_23_FlattenIndicesKernel_cu_7dd49032_31164cuda3std3__420unreachable_sentinelE - _ZN59_INTERNAL_ae8afa13_23_FlattenIndicesKernel_cu_7dd49032_31164cuda3std6ranges3__45__cpo4swapE)
_ZN59_INTERNAL_ae8afa13_23_FlattenIndicesKernel_cu_7dd49032_31164cuda3std6ranges3__45__cpo4swapE:
	.zero		1
	.type		_ZN59_INTERNAL_ae8afa13_23_FlattenIndicesKernel_cu_7dd49032_31164cuda3std3__420unreachable_sentinelE,@object
	.size		_ZN59_INTERNAL_ae8afa13_23_FlattenIndicesKernel_cu_7dd49032_31164cuda3std3__420unreachable_sentinelE,(_ZN59_INTERNAL_ae8afa13_23_FlattenIndicesKernel_cu_7dd49032_31166thrust24THRUST_300001_SM_1000_NS6system6detail10sequential3seqE - _ZN59_INTERNAL_ae8afa13_23_FlattenIndicesKernel_cu_7dd49032_31164cuda3std3__420unreachable_sentinelE)
_ZN59_INTERNAL_ae8afa13_23_FlattenIndicesKernel_cu_7dd49032_31164cuda3std3__420unreachable_sentinelE:
	.zero		1
	.type		_ZN59_INTERNAL_ae8afa13_23_FlattenIndicesKernel_cu_7dd49032_31166thrust24THRUST_300001_SM_1000_NS6system6detail10sequential3seqE,@object
	.size		_ZN59_INTERNAL_ae8afa13_23_FlattenIndicesKernel_cu_7dd49032_31166thrust24THRUST_300001_SM_1000_NS6system6detail10sequential3seqE,(_ZN59_INTERNAL_ae8afa13_23_FlattenIndicesKernel_cu_7dd49032_31164cuda3std3__45__cpo4cendE - _ZN59_INTERNAL_ae8afa13_23_FlattenIndicesKernel_cu_7dd49032_31166thrust24THRUST_300001_SM_1000_NS6system6detail10sequential3seqE)
_ZN59_INTERNAL_ae8afa13_23_FlattenIndicesKernel_cu_7dd49032_31166thrust24THRUST_300001_SM_1000_NS6system6detail10sequential3seqE:
	.zero		1
	.type		_ZN59_INTERNAL_ae8afa13_23_FlattenIndicesKernel_cu_7dd49032_31164cuda3std3__45__cpo4cendE,@object
	.size		_ZN59_INTERNAL_ae8afa13_23_FlattenIndicesKernel_cu_7dd49032_31164cuda3std3__45__cpo4cendE,(_ZN59_INTERNAL_ae8afa13_23_FlattenIndicesKernel_cu_7dd49032_31164cuda3std6ranges3__45__cpo9iter_swapE - _ZN59_INTERNAL_ae8afa13_23_FlattenIndicesKernel_cu_7dd49032_31164cuda3std3__45__cpo4cendE)
_ZN59_INTERNAL_ae8afa13_23_FlattenIndicesKernel_cu_7dd49032_31164cuda3std3__45__cpo4cendE:
	.zero		1
	.type		_ZN59_INTERNAL_ae8afa13_23_FlattenIndicesKernel_cu_7dd49032_31164cuda3std6ranges3__45__cpo9iter_swapE,@object
	.size		_ZN59_INTERNAL_ae8afa13_23_FlattenIndicesKernel_cu_7dd49032_31164cuda3std6ranges3__45__cpo9iter_swapE,(_ZN59_INTERNAL_ae8afa13_23_FlattenIndicesKernel_cu_7dd49032_31164cuda3std3__45__cpo5crendE - _ZN59_INTERNAL_ae8afa13_23_FlattenIndicesKernel_cu_7dd49032_31164cuda3std6ranges3__45__cpo9iter_swapE)
_ZN59_INTERNAL_ae8afa13_23_FlattenIndicesKernel_cu_7dd49032_31164cuda3std6ranges3__45__cpo9iter_swapE:
	.zero		1
	.type		_ZN59_INTERNAL_ae8afa13_23_FlattenIndicesKernel_cu_7dd49032_31164cuda3std3__45__cpo5crendE,@object
	.size		_ZN59_INTERNAL_ae8afa13_23_FlattenIndicesKernel_cu_7dd49032_31164cuda3std3__45__cpo5crendE,(_ZN59_INTERNAL_ae8afa13_23_FlattenIndicesKernel_cu_7dd49032_31164cuda3std6ranges3__45__cpo5cdataE - _ZN59_INTERNAL_ae8afa13_23_FlattenIndicesKernel_cu_7dd49032_31164cuda3std3__45__cpo5crendE)
_ZN59_INTERNAL_ae8afa13_23_FlattenIndicesKernel_cu_7dd49032_31164cuda3std3__45__cpo5crendE:
	.zero		1
	.type		_ZN59_INTERNAL_ae8afa13_23_FlattenIndicesKernel_cu_7dd49032_31164cuda3std6ranges3__45__cpo5cdataE,@object
	.size		_ZN59_INTERNAL_ae8afa13_23_FlattenIndicesKernel_cu_7dd49032_31164cuda3std6ranges3__45__cpo5cdataE,(_ZN59_INTERNAL_ae8afa13_23_FlattenIndicesKernel_cu_7dd49032_31164cuda3std6ranges3__45__cpo3endE - _ZN59_INTERNAL_ae8afa13_23_FlattenIndicesKernel_cu_7dd49032_31164cuda3std6ranges3__45__cpo5cdataE)
_ZN59_INTERNAL_ae8afa13_23_FlattenIndicesKernel_cu_7dd49032_31164cuda3std6ranges3__45__cpo5cdataE:
	.zero		1
	.type		_ZN59_INTERNAL_ae8afa13_23_FlattenIndicesKernel_cu_7dd49032_31164cuda3std6ranges3__45__cpo3endE,@object
	.size		_ZN59_INTERNAL_ae8afa13_23_FlattenIndicesKernel_cu_7dd49032_31164cuda3std6ranges3__45__cpo3endE,(_ZN59_INTERNAL_ae8afa13_23_FlattenIndicesKernel_cu_7dd49032_31164cuda3std3__419piecewise_constructE - _ZN59_INTERNAL_ae8afa13_23_FlattenIndicesKernel_cu_7dd49032_31164cuda3std6ranges3__45__cpo3endE)
_ZN59_INTERNAL_ae8afa13_23_FlattenIndicesKernel_cu_7dd49032_31164cuda3std6ranges3__45__cpo3endE:
	.zero		1
	.type		_ZN59_INTERNAL_ae8afa13_23_FlattenIndicesKernel_cu_7dd49032_31164cuda3std3__419piecewise_constructE,@object
	.size		_ZN59_INTERNAL_ae8afa13_23_FlattenIndicesKernel_cu_7dd49032_31164cuda3std3__419piecewise_constructE,(_ZN59_INTERNAL_ae8afa13_23_FlattenIndicesKernel_cu_7dd49032_31164cuda3std6ranges3__45__cpo5ssizeE - _ZN59_INTERNAL_ae8afa13_23_FlattenIndicesKernel_cu_7dd49032_31164cuda3std3__419piecewise_constructE)
_ZN59_INTERNAL_ae8afa13_23_FlattenIndicesKernel_cu_7dd49032_31164cuda3std3__419piecewise_constructE:
	.zero		1
	.type		_ZN59_INTERNAL_ae8afa13_23_FlattenIndicesKernel_cu_7dd49032_31164cuda3std6ranges3__45__cpo5ssizeE,@object
	.size		_ZN59_INTERNAL_ae8afa13_23_FlattenIndicesKernel_cu_7dd49032_31164cuda3std6ranges3__45__cpo5ssizeE,(_ZN59_INTERNAL_ae8afa13_23_FlattenIndicesKernel_cu_7dd49032_31164cuda3std3__45__cpo3endE - _ZN59_INTERNAL_ae8afa13_23_FlattenIndicesKernel_cu_7dd49032_31164cuda3std6ranges3__45__cpo5ssizeE)
_ZN59_INTERNAL_ae8afa13_23_FlattenIndicesKernel_cu_7dd49032_31164cuda3std6ranges3__45__cpo5ssizeE:
	.zero		1
	.type		_ZN59_INTERNAL_ae8afa13_23_FlattenIndicesKernel_cu_7dd49032_31164cuda3std3__45__cpo3endE,@object
	.size		_ZN59_INTERNAL_ae8afa13_23_FlattenIndicesKernel_cu_7dd49032_31164cuda3std3__45__cpo3endE,(_ZN59_INTERNAL_ae8afa13_23_FlattenIndicesKernel_cu_7dd49032_31164cuda3std6ranges3__45__cpo4cendE - _ZN59_INTERNAL_ae8afa13_23_FlattenIndicesKernel_cu_7dd49032_31164cuda3std3__45__cpo3endE)
_ZN59_INTERNAL_ae8afa13_23_FlattenIndicesKernel_cu_7dd49032_31164cuda3std3__45__cpo3endE:
	.zero		1
	.type		_ZN59_INTERNAL_ae8afa13_23_FlattenIndicesKernel_cu_7dd49032_31164cuda3std6ranges3__45__cpo4cendE,@object
	.size		_ZN59_INTERNAL_ae8afa13_23_FlattenIndicesKernel_cu_7dd49032_31164cuda3std6ranges3__45__cpo4cendE,(_ZN59_INTERNAL_ae8afa13_23_FlattenIndicesKernel_cu_7dd49032_31164cuda3std3__45__cpo4rendE - _ZN59_INTERNAL_ae8afa13_23_FlattenIndicesKernel_cu_7dd49032_31164cuda3std6ranges3__45__cpo4cendE)
_ZN59_INTERNAL_ae8afa13_23_FlattenIndicesKernel_cu_7dd49032_31164cuda3std6ranges3__45__cpo4cendE:
	.zero		1
	.type		_ZN59_INTERNAL_ae8afa13_23_FlattenIndicesKernel_cu_7dd49032_31164cuda3std3__45__cpo4rendE,@object
	.size		_ZN59_INTERNAL_ae8afa13_23_FlattenIndicesKernel_cu_7dd49032_31164cuda3std3__45__cpo4rendE,(_ZN59_INTERNAL_ae8afa13_23_FlattenIndicesKernel_cu_7dd49032_31164cuda3std6ranges3__45__cpo4prevE - _ZN59_INTERNAL_ae8afa13_23_FlattenIndicesKernel_cu_7dd49032_31164cuda3std3__45__cpo4rendE)
_ZN59_INTERNAL_ae8afa13_23_FlattenIndicesKernel_cu_7dd49032_31164cuda3std3__45__cpo4rendE:
	.zero		1
	.type		_ZN59_INTERNAL_ae8afa13_23_FlattenIndicesKernel_cu_7dd49032_31164cuda3std6ranges3__45__cpo4prevE,@object
	.size		_ZN59_INTERNAL_ae8afa13_23_FlattenIndicesKernel_cu_7dd49032_31164cuda3std6ranges3__45__cpo4prevE,(_ZN59_INTERNAL_ae8afa13_23_FlattenIndicesKernel_cu_7dd49032_31164cuda3std6ranges3__45__cpo9iter_moveE - _ZN59_INTERNAL_ae8afa13_23_FlattenIndicesKernel_cu_7dd49032_31164cuda3std6ranges3__45__cpo4prevE)
_ZN59_INTERNAL_ae8afa13_23_FlattenIndicesKernel_cu_7dd49032_31164cuda3std6ranges3__45__cpo4prevE:
	.zero		1
	.type		_ZN59_INTERNAL_ae8afa13_23_FlattenIndicesKernel_cu_7dd49032_31164cuda3std6ranges3__45__cpo9iter_moveE,@object
	.size		_ZN59_INTERNAL_ae8afa13_23_FlattenIndicesKernel_cu_7dd49032_31164cuda3std6ranges3__45__cpo9iter_moveE,(.L_15 - _ZN59_INTERNAL_ae8afa13_23_FlattenIndicesKernel_cu_7dd49032_31164cuda3std6ranges3__45__cpo9iter_moveE)
_ZN59_INTERNAL_ae8afa13_23_FlattenIndicesKernel_cu_7dd49032_31164cuda3std6ranges3__45__cpo9iter_moveE:
	.zero		1
.L_15:


//--------------------- .nv.constant0._ZN2at6native18elementwise_kernelILi128ELi4EZNS0_15gpu_kernel_implIZZNS0_61_GLOBAL__N__ae8afa13_23_FlattenIndicesKernel_cu_7dd49032_311621_flatten_indices_implINS3_18CUDAKernelLauncherElLl0EEENS_6TensorERKS6_N3c108ArrayRefIlEEENKUlvE0_clEvEUllE_EEvRNS_18TensorIteratorBaseERKT_EUliE_EEviT1_ --------------------------
	.section	.nv.constant0._ZN2at6native18elementwise_kernelILi128ELi4EZNS0_15gpu_kernel_implIZZNS0_61_GLOBAL__N__ae8afa13_23_FlattenIndicesKernel_cu_7dd49032_311621_flatten_indices_implINS3_18CUDAKernelLauncherElLl0EEENS_6TensorERKS6_N3c108ArrayRefIlEEENKUlvE0_clEvEUllE_EEvRNS_18TensorIteratorBaseERKT_EUliE_EEviT1_,"a",@progbits
	.sectionflags	@""
	.align	4
.nv.constant0._ZN2at6native18elementwise_kernelILi128ELi4EZNS0_15gpu_kernel_implIZZNS0_61_GLOBAL__N__ae8afa13_23_FlattenIndicesKernel_cu_7dd49032_311621_flatten_indices_implINS3_18CUDAKernelLauncherElLl0EEENS_6TensorERKS6_N3c108ArrayRefIlEEENKUlvE0_clEvEUllE_EEvRNS_18TensorIteratorBaseERKT_EUliE_EEviT1_:
	.zero		1488


//--------------------- .nv.constant0._ZN2at6native27unrolled_elementwise_kernelIZZNS0_61_GLOBAL__N__ae8afa13_23_FlattenIndicesKernel_cu_7dd49032_311621_flatten_indices_implINS2_18CUDAKernelLauncherElLl0EEENS_6TensorERKS5_N3c108ArrayRefIlEEENKUlvE0_clEvEUllE_St5arrayIPcLm2EELi4E23TrivialOffsetCalculatorILi1EjESH_NS0_6memory12LoadWithCastILi1EEENSI_13StoreWithCastILi1EEEEEviT_T0_T2_T3_T4_T5_ --------------------------
	.section	.nv.constant0._ZN2at6native27unrolled_elementwise_kernelIZZNS0_61_GLOBAL__N__ae8afa13_23_FlattenIndicesKernel_cu_7dd49032_311621_flatten_indices_implINS2_18CUDAKernelLauncherElLl0EEENS_6TensorERKS5_N3c108ArrayRefIlEEENKUlvE0_clEvEUllE_St5arrayIPcLm2EELi4E23TrivialOffsetCalculatorILi1EjESH_NS0_6memory12LoadWithCastILi1EEENSI_13StoreWithCastILi1EEEEEviT_T0_T2_T3_T4_T5_,"a",@progbits
	.sectionflags	@""
	.align	4
.nv.constant0._ZN2at6native27unrolled_elementwise_kernelIZZNS0_61_GLOBAL__N__ae8afa13_23_FlattenIndicesKernel_cu_7dd49032_311621_flatten_indices_implINS2_18CUDAKernelLauncherElLl0EEENS_6TensorERKS5_N3c108ArrayRefIlEEENKUlvE0_clEvEUllE_St5arrayIPcLm2EELi4E23TrivialOffsetCalculatorILi1EjESH_NS0_6memory12LoadWithCastILi1EEENSI_13StoreWithCastILi1EEEEEviT_T0_T2_T3_T4_T5_:
	.zero		988


//--------------------- .nv.constant0._ZN2at6native18elementwise_kernelILi128ELi2EZNS0_22gpu_kernel_impl_nocastIZZNS0_61_GLOBAL__N__ae8afa13_23_FlattenIndicesKernel_cu_7dd49032_311621_flatten_indices_implINS3_18CUDAKernelLauncherElLl0EEENS_6TensorERKS6_N3c108ArrayRefIlEEENKUlvE0_clEvEUllE_EEvRNS_18TensorIteratorBaseERKT_EUliE_EEviT1_ --------------------------
	.section	.nv.constant0._ZN2at6native18elementwise_kernelILi128ELi2EZNS0_22gpu_kernel_impl_nocastIZZNS0_61_GLOBAL__N__ae8afa13_23_FlattenIndicesKernel_cu_7dd49032_311621_flatten_indices_implINS3_18CUDAKernelLauncherElLl0EEENS_6TensorERKS6_N3c108ArrayRefIlEEENKUlvE0_clEvEUllE_EEvRNS_18TensorIteratorBaseERKT_EUliE_EEviT1_,"a",@progbits
	.sectionflags	@""
	.align	4
.nv.constant0._ZN2at6native18elementwise_kernelILi128ELi2EZNS0_22gpu_kernel_impl_nocastIZZNS0_61_GLOBAL__N__ae8afa13_23_FlattenIndicesKernel_cu_7dd49032_311621_flatten_indices_implINS3_18CUDAKernelLauncherElLl0EEENS_6TensorERKS6_N3c108ArrayRefIlEEENKUlvE0_clEvEUllE_EEvRNS_18TensorIteratorBaseERKT_EUliE_EEviT1_:
	.zero		1480


//--------------------- .nv.constant0._ZN2at6native27unrolled_elementwise_kernelIZZNS0_61_GLOBAL__N__ae8afa13_23_FlattenIndicesKernel_cu_7dd49032_311621_flatten_indices_implINS2_18CUDAKernelLauncherElLl0EEENS_6TensorERKS5_N3c108ArrayRefIlEEENKUlvE0_clEvEUllE_St5arrayIPcLm2EELi4E23TrivialOffsetCalculatorILi1EjESH_NS0_6memory15LoadWithoutCastENSI_16StoreWithoutCastEEEviT_T0_T2_T3_T4_T5_ --------------------------
	.section	.nv.constant0._ZN2at6native27unrolled_elementwise_kernelIZZNS0_61_GLOBAL__N__ae8afa13_23_FlattenIndicesKernel_cu_7dd49032_311621_flatten_indices_implINS2_18CUDAKernelLauncherElLl0EEENS_6TensorERKS5_N3c108ArrayRefIlEEENKUlvE0_clEvEUllE_St5arrayIPcLm2EELi4E23TrivialOffsetCalculatorILi1EjESH_NS0_6memory15LoadWithoutCastENSI_16StoreWithoutCastEEEviT_T0_T2_T3_T4_T5_,"a",@progbits
	.sectionflags	@""
	.align	4
.nv.constant0._ZN2at6native27unrolled_elementwise_kernelIZZNS0_61_GLOBAL__N__ae8afa13_23_FlattenIndicesKernel_cu_7dd49032_311621_flatten_indices_implINS2_18CUDAKernelLauncherElLl0EEENS_6TensorERKS5_N3c108ArrayRefIlEEENKUlvE0_clEvEUllE_St5arrayIPcLm2EELi4E23TrivialOffsetCalculatorILi1EjESH_NS0_6memory15LoadWithoutCastENSI_16StoreWithoutCastEEEviT_T0_T2_T3_T4_T5_:
	.zero		972


//--------------------- .nv.constant0._ZN2at6native29vectorized_elementwise_kernelILi2EZZNS0_61_GLOBAL__N__ae8afa13_23_FlattenIndicesKernel_cu_7dd49032_311621_flatten_indices_implINS2_18CUDAKernelLauncherElLl0EEENS_6TensorERKS5_N3c108ArrayRefIlEEENKUlvE0_clEvEUllE_St5arrayIPcLm2EEEEviT0_T1_ --------------------------
	.section	.nv.constant0._ZN2at6native29vectorized_elementwise_kernelILi2EZZNS0_61_GLOBAL__N__ae8afa13_23_FlattenIndicesKernel_cu_7dd49032_311621_flatten_indices_implINS2_18CUDAKernelLauncherElLl0EEENS_6TensorERKS5_N3c108ArrayRefIlEEENKUlvE0_clEvEUllE_St5arrayIPcLm2EEEEviT0_T1_,"a",@progbits
	.sectionflags	@""
	.align	4
.nv.constant0._ZN2at6native29vectorized_elementwise_kernelILi2EZZNS0_61_GLOBAL__N__ae8afa13_23_FlattenIndicesKernel_cu_7dd49032_311621_flatten_indices_implINS2_18CUDAKernelLauncherElLl0EEENS_6TensorERKS5_N3c108ArrayRefIlEEENKUlvE0_clEvEUllE_St5arrayIPcLm2EEEEviT0_T1_:
	.zero		968


//--------------------- .nv.constant0._ZN2at6native29vectorized_elementwise_kernelILi4EZZNS0_61_GLOBAL__N__ae8afa13_23_FlattenIndicesKernel_cu_7dd49032_311621_flatten_indices_implINS2_18CUDAKernelLauncherElLl0EEENS_6TensorERKS5_N3c108ArrayRefIlEEENKUlvE0_clEvEUllE_St5arrayIPcLm2EEEEviT0_T1_ --------------------------
	.section	.nv.constant0._ZN2at6native29vectorized_elementwise_kernelILi4EZZNS0_61_GLOBAL__N__ae8afa13_23_FlattenIndicesKernel_cu_7dd49032_311621_flatten_indices_implINS2_18CUDAKernelLauncherElLl0EEENS_6TensorERKS5_N3c108ArrayRefIlEEENKUlvE0_clEvEUllE_St5arrayIPcLm2EEEEviT0_T1_,"a",@progbits
	.sectionflags	@""
	.align	4
.nv.constant0._ZN2at6native29vectorized_elementwise_kernelILi4EZZNS0_61_GLOBAL__N__ae8afa13_23_FlattenIndicesKernel_cu_7dd49032_311621_flatten_indices_implINS2_18CUDAKernelLauncherElLl0EEENS_6TensorERKS5_N3c108ArrayRefIlEEENKUlvE0_clEvEUllE_St5arrayIPcLm2EEEEviT0_T1_:
	.zero		968


//--------------------- .nv.constant0._ZN2at6native29vectorized_elementwise_kernelILi8EZZNS0_61_GLOBAL__N__ae8afa13_23_FlattenIndicesKernel_cu_7dd49032_311621_flatten_indices_implINS2_18CUDAKernelLauncherElLl0EEENS_6TensorERKS5_N3c108ArrayRefIlEEENKUlvE0_clEvEUllE_St5arrayIPcLm2EEEEviT0_T1_ --------------------------
	.section	.nv.constant0._ZN2at6native29vectorized_elementwise_kernelILi8EZZNS0_61_GLOBAL__N__ae8afa13_23_FlattenIndicesKernel_cu_7dd49032_311621_flatten_indices_implINS2_18CUDAKernelLauncherElLl0EEENS_6TensorERKS5_N3c108ArrayRefIlEEENKUlvE0_clEvEUllE_St5arrayIPcLm2EEEEviT0_T1_,"a",@progbits
	.sectionflags	@""
	.align	4
.nv.constant0._ZN2at6native29vectorized_elementwise_kernelILi8EZZNS0_61_GLOBAL__N__ae8afa13_23_FlattenIndicesKernel_cu_7dd49032_311621_flatten_indices_implINS2_18CUDAKernelLauncherElLl0EEENS_6TensorERKS5_N3c108ArrayRefIlEEENKUlvE0_clEvEUllE_St5arrayIPcLm2EEEEviT0_T1_:
	.zero		968


//--------------------- .nv.constant0._ZN2at6native18elementwise_kernelILi128ELi4EZNS0_15gpu_kernel_implIZZNS0_61_GLOBAL__N__ae8afa13_23_FlattenIndicesKernel_cu_7dd49032_311621_flatten_indices_implINS3_18CUDAKernelLauncherElLl8EEENS_6TensorERKS6_N3c108ArrayRefIlEEENKUlvE0_clEvEUllE_EEvRNS_18TensorIteratorBaseERKT_EUliE_EEviT1_ --------------------------
	.section	.nv.constant0._ZN2at6native18elementwise_kernelILi128ELi4EZNS0_15gpu_kernel_implIZZNS0_61_GLOBAL__N__ae8afa13_23_FlattenIndicesKernel_cu_7dd49032_311621_flatten_indices_implINS3_18CUDAKernelLauncherElLl8EEENS_6TensorERKS6_N3c108ArrayRefIlEEENKUlvE0_clEvEUllE_EEvRNS_18TensorIteratorBaseERKT_EUliE_EEviT1_,"a",@progbits
	.sectionflags	@""
	.align	4
.nv.constant0._ZN2at6native18elementwise_kernelILi128ELi4EZNS0_15gpu_kernel_implIZZNS0_61_GLOBAL__N__ae8afa13_23_FlattenIndicesKernel_cu_7dd49032_311621_flatten_indices_implINS3_18CUDAKernelLauncherElLl8EEENS_6TensorERKS6_N3c108ArrayRefIlEEENKUlvE0_clEvEUllE_EEvRNS_18TensorIteratorBaseERKT_EUliE_EEviT1_:
	.zero		1544


//--------------------- .nv.constant0._ZN2at6native27unrolled_elementwise_kernelIZZNS0_61_GLOBAL__N__ae8afa13_23_FlattenIndicesKernel_cu_7dd49032_311621_flatten_indices_implINS2_18CUDAKernelLauncherElLl8EEENS_6TensorERKS5_N3c108ArrayRefIlEEENKUlvE0_clEvEUllE_St5arrayIPcLm2EELi4E23TrivialOffsetCalculatorILi1EjESH_NS0_6memory12LoadWithCastILi1EEENSI_13StoreWithCastILi1EEEEEviT_T0_T2_T3_T4_T5_ --------------------------
	.section	.nv.constant0._ZN2at6native27unrolled_elementwise_kernelIZZNS0_61_GLOBAL__N__ae8afa13_23_FlattenIndicesKernel_cu_7dd49032_311621_flatten_indices_implINS2_18CUDAKernelLauncherElLl8EEENS_6TensorERKS5_N3c108ArrayRefIlEEENKUlvE0_clEvEUllE_St5arrayIPcLm2EELi4E23TrivialOffsetCalculatorILi1EjESH_NS0_6memory12LoadWithCastILi1EEENSI_13StoreWithCastILi1EEEEEviT_T0_T2_T3_T4_T5_,"a",@progbits
	.sectionflags	@""
	.align	4
.nv.constant0._ZN2at6native27unrolled_elementwise_kernelIZZNS0_61_GLOBAL__N__ae8afa13_23_FlattenIndicesKernel_cu_7dd49032_311621_flatten_indices_implINS2_18CUDAKernelLauncherElLl8EEENS_6TensorERKS5_N3c108ArrayRefIlEEENKUlvE0_clEvEUllE_St5arrayIPcLm2EELi4E23TrivialOffsetCalculatorILi1EjESH_NS0_6memory12LoadWithCastILi1EEENSI_13StoreWithCastILi1EEEEEviT_T0_T2_T3_T4_T5_:
	.zero		1044


//--------------------- .nv.constant0._ZN2at6native18elementwise_kernelILi128ELi2EZNS0_22gpu_kernel_impl_nocastIZZNS0_61_GLOBAL__N__ae8afa13_23_FlattenIndicesKernel_cu_7dd49032_311621_flatten_indices_implINS3_18CUDAKernelLauncherElLl8EEENS_6TensorERKS6_N3c108ArrayRefIlEEENKUlvE0_clEvEUllE_EEvRNS_18TensorIteratorBaseERKT_EUliE_EEviT1_ --------------------------
	.section	.nv.constant0._ZN2at6native18elementwise_kernelILi128ELi2EZNS0_22gpu_kernel_impl_nocastIZZNS0_61_GLOBAL__N__ae8afa13_23_FlattenIndicesKernel_cu_7dd49032_311621_flatten_indices_implINS3_18CUDAKernelLauncherElLl8EEENS_6TensorERKS6_N3c108ArrayRefIlEEENKUlvE0_clEvEUllE_EEvRNS_18TensorIteratorBaseERKT_EUliE_EEviT1_,"a",@progbits
	.sectionflags	@""
	.align	4
.nv.constant0._ZN2at6native18elementwise_kernelILi128ELi2EZNS0_22gpu_kernel_impl_nocastIZZNS0_61_GLOBAL__N__ae8afa13_23_FlattenIndicesKernel_cu_7dd49032_311621_flatten_indices_implINS3_18CUDAKernelLauncherElLl8EEENS_6TensorERKS6_N3c108ArrayRefIlEEENKUlvE0_clEvEUllE_EEvRNS_18TensorIteratorBaseERKT_EUliE_EEviT1_:
	.zero		1536


//--------------------- .nv.constant0._ZN2at6native27unrolled_elementwise_kernelIZZNS0_61_GLOBAL__N__ae8afa13_23_FlattenIndicesKernel_cu_7dd49032_311621_flatten_indices_implINS2_18CUDAKernelLauncherElLl8EEENS_6TensorERKS5_N3c108ArrayRefIlEEENKUlvE0_clEvEUllE_St5arrayIPcLm2EELi4E23TrivialOffsetCalculatorILi1EjESH_NS0_6memory15LoadWithoutCastENSI_16StoreWithoutCastEEEviT_T0_T2_T3_T4_T5_ --------------------------
	.section	.nv.constant0._ZN2at6native27unrolled_elementwise_kernelIZZNS0_61_GLOBAL__N__ae8afa13_23_FlattenIndicesKernel_cu_7dd49032_311621_flatten_indices_implINS2_18CUDAKernelLauncherElLl8EEENS_6TensorERKS5_N3c108ArrayRefIlEEENKUlvE0_clEvEUllE_St5arrayIPcLm2EELi4E23TrivialOffsetCalculatorILi1EjESH_NS0_6memory15LoadWithoutCastENSI_16StoreWithoutCastEEEviT_T0_T2_T3_T4_T5_,"a",@progbits
	.sectionflags	@""
	.align	4
.nv.constant0._ZN2at6native27unrolled_elementwise_kernelIZZNS0_61_GLOBAL__N__ae8afa13_23_FlattenIndicesKernel_cu_7dd49032_311621_flatten_indices_implINS2_18CUDAKernelLauncherElLl8EEENS_6TensorERKS5_N3c108ArrayRefIlEEENKUlvE0_clEvEUllE_St5arrayIPcLm2EELi4E23TrivialOffsetCalculatorILi1EjESH_NS0_6memory15LoadWithoutCastENSI_16StoreWithoutCastEEEviT_T0_T2_T3_T4_T5_:
	.zero		1028


//--------------------- .nv.constant0._ZN2at6native29vectorized_elementwise_kernelILi2EZZNS0_61_GLOBAL__N__ae8afa13_23_FlattenIndicesKernel_cu_7dd49032_311621_flatten_indices_implINS2_18CUDAKernelLauncherElLl8EEENS_6TensorERKS5_N3c108ArrayRefIlEEENKUlvE0_clEvEUllE_St5arrayIPcLm2EEEEviT0_T1_ --------------------------
	.section	.nv.constant0._ZN2at6native29vectorized_elementwise_kernelILi2EZZNS0_61_GLOBAL__N__ae8afa13_23_FlattenIndicesKernel_cu_7dd49032_311621_flatten_indices_implINS2_18CUDAKernelLauncherElLl8EEENS_6TensorERKS5_N3c108ArrayRefIlEEENKUlvE0_clEvEUllE_St5arrayIPcLm2EEEEviT0_T1_,"a",@progbits
	.sectionflags	@""
	.align	4
.nv.constant0._ZN2at6native29vectorized_elementwise_kernelILi2EZZNS0_61_GLOBAL__N__ae8afa13_23_FlattenIndicesKernel_cu_7dd49032_311621_flatten_indices_implINS2_18CUDAKernelLauncherElLl8EEENS_6TensorERKS5_N3c108ArrayRefIlEEENKUlvE0_clEvEUllE_St5arrayIPcLm2EEEEviT0_T1_:
	.zero		1024


//--------------------- .nv.constant0._ZN2at6native29vectorized_elementwise_kernelILi4EZZNS0_61_GLOBAL__N__ae8afa13_23_FlattenIndicesKernel_cu_7dd49032_311621_flatten_indices_implINS2_18CUDAKernelLauncherElLl8EEENS_6TensorERKS5_N3c108ArrayRefIlEEENKUlvE0_clEvEUllE_St5arrayIPcLm2EEEEviT0_T1_ --------------------------
	.section	.nv.constant0._ZN2at6native29vectorized_elementwise_kernelILi4EZZNS0_61_GLOBAL__N__ae8afa13_23_FlattenIndicesKernel_cu_7dd49032_311621_flatten_indices_implINS2_18CUDAKernelLauncherElLl8EEENS_6TensorERKS5_N3c108ArrayRefIlEEENKUlvE0_clEvEUllE_St5arrayIPcLm2EEEEviT0_T1_,"a",@progbits
	.sectionflags	@""
	.align	4
.nv.constant0._ZN2at6native29vectorized_elementwise_kernelILi4EZZNS0_61_GLOBAL__N__ae8afa13_23_FlattenIndicesKernel_cu_7dd49032_311621_flatten_indices_implINS2_18CUDAKernelLauncherElLl8EEENS_6TensorERKS5_N3c108ArrayRefIlEEENKUlvE0_clEvEUllE_St5arrayIPcLm2EEEEviT0_T1_:
	.zero		1024


//--------------------- .nv.constant0._ZN2at6native29vectorized_elementwise_kernelILi8EZZNS0_61_GLOBAL__N__ae8afa13_23_FlattenIndicesKernel_cu_7dd49032_311621_flatten_indices_implINS2_18CUDAKernelLauncherElLl8EEENS_6TensorERKS5_N3c108ArrayRefIlEEENKUlvE0_clEvEUllE_St5arrayIPcLm2EEEEviT0_T1_ --------------------------
	.section	.nv.constant0._ZN2at6native29vectorized_elementwise_kernelILi8EZZNS0_61_GLOBAL__N__ae8afa13_23_FlattenIndicesKernel_cu_7dd49032_311621_flatten_indices_implINS2_18CUDAKernelLauncherElLl8EEENS_6TensorERKS5_N3c108ArrayRefIlEEENKUlvE0_clEvEUllE_St5arrayIPcLm2EEEEviT0_T1_,"a",@progbits
	.sectionflags	@""
	.align	4
.nv.constant0._ZN2at6native29vectorized_elementwise_kernelILi8EZZNS0_61_GLOBAL__N__ae8afa13_23_FlattenIndicesKernel_cu_7dd49032_311621_flatten_indices_implINS2_18CUDAKernelLauncherElLl8EEENS_6TensorERKS5_N3c108ArrayRefIlEEENKUlvE0_clEvEUllE_St5arrayIPcLm2EEEEviT0_T1_:
	.zero		1024


//--------------------- .nv.constant0._ZN2at6native18elementwise_kernelILi128ELi4EZNS0_15gpu_kernel_implIZZNS0_61_GLOBAL__N__ae8afa13_23_FlattenIndicesKernel_cu_7dd49032_311621_flatten_indices_implINS3_18CUDAKernelLauncherEiLl0EEENS_6TensorERKS6_N3c108ArrayRefIlEEENKUlvE0_clEvEUllE_EEvRNS_18TensorIteratorBaseERKT_EUliE_EEviT1_ --------------------------
	.section	.nv.constant0._ZN2at6native18elementwise_kernelILi128ELi4EZNS0_15gpu_kernel_implIZZNS0_61_GLOBAL__N__ae8afa13_23_FlattenIndicesKernel_cu_7dd49032_311621_flatten_indices_implINS3_18CUDAKernelLauncherEiLl0EEENS_6TensorERKS6_N3c108ArrayRefIlEEENKUlvE0_clEvEUllE_EEvRNS_18TensorIteratorBaseERKT_EUliE_EEviT1_,"a",@progbits
	.sectionflags	@""
	.align	4
.nv.constant0._ZN2at6native18elementwise_kernelILi128ELi4EZNS0_15gpu_kernel_implIZZNS0_61_GLOBAL__N__ae8afa13_23_FlattenIndicesKernel_cu_7dd49032_311621_flatten_indices_implINS3_18CUDAKernelLauncherEiLl0EEENS_6TensorERKS6_N3c108ArrayRefIlEEENKUlvE0_clEvEUllE_EEvRNS_18TensorIteratorBaseERKT_EUliE_EEviT1_:
	.zero		1488


//--------------------- .nv.constant0._ZN2at6native27unrolled_elementwise_kernelIZZNS0_61_GLOBAL__N__ae8afa13_23_FlattenIndicesKernel_cu_7dd49032_311621_flatten_indices_implINS2_18CUDAKernelLauncherEiLl0EEENS_6TensorERKS5_N3c108ArrayRefIlEEENKUlvE0_clEvEUllE_St5arrayIPcLm2EELi4E23TrivialOffsetCalculatorILi1EjESH_NS0_6memory12LoadWithCastILi1EEENSI_13StoreWithCastILi1EEEEEviT_T0_T2_T3_T4_T5_ --------------------------
	.section	.nv.constant0._ZN2at6native27unrolled_elementwise_kernelIZZNS0_61_GLOBAL__N__ae8afa13_23_FlattenIndicesKernel_cu_7dd49032_311621_flatten_indices_implINS2_18CUDAKernelLauncherEiLl0EEENS_6TensorERKS5_N3c108ArrayRefIlEEENKUlvE0_clEvEUllE_St5arrayIPcLm2EELi4E23TrivialOffsetCalculatorILi1EjESH_NS0_6memory12LoadWithCastILi1EEENSI_13StoreWithCastILi1EEEEEviT_T0_T2_T3_T4_T5_,"a",@progbits
	.sectionflags	@""
	.align	4
.nv.constant0._ZN2at6native27unrolled_elementwise_kernelIZZNS0_61_GLOBAL__N__ae8afa13_23_FlattenIndicesKernel_cu_7dd49032_311621_flatten_indices_implINS2_18CUDAKernelLauncherEiLl0EEENS_6TensorERKS5_N3c108ArrayRefIlEEENKUlvE0_clEvEUllE_St5arrayIPcLm2EELi4E23TrivialOffsetCalculatorILi1EjESH_NS0_6memory12LoadWithCastILi1EEENSI_13StoreWithCastILi1EEEEEviT_T0_T2_T3_T4_T5_:
	.zero		988


//--------------------- .nv.constant0._ZN2at6native18elementwise_kernelILi128ELi2EZNS0_22gpu_kernel_impl_nocastIZZNS0_61_GLOBAL__N__ae8afa13_23_FlattenIndicesKernel_cu_7dd49032_311621_flatten_indices_implINS3_18CUDAKernelLauncherEiLl0EEENS_6TensorERKS6_N3c108ArrayRefIlEEENKUlvE0_clEvEUllE_EEvRNS_18TensorIteratorBaseERKT_EUliE_EEviT1_ --------------------------
	.section	.nv.constant0._ZN2at6native18elementwise_kernelILi128ELi2EZNS0_22gpu_kernel_impl_nocastIZZNS0_61_GLOBAL__N__ae8afa13_23_FlattenIndicesKernel_cu_7dd49032_311621_flatten_indices_implINS3_18CUDAKernelLauncherEiLl0EEENS_6TensorERKS6_N3c108ArrayRefIlEEENKUlvE0_clEvEUllE_EEvRNS_18TensorIteratorBaseERKT_EUliE_EEviT1_,"a",@progbits
	.sectionflags	@""
	.align	4
.nv.constant0._ZN2at6native18elementwise_kernelILi128ELi2EZNS0_22gpu_kernel_impl_nocastIZZNS0_61_GLOBAL__N__ae8afa13_23_FlattenIndicesKernel_cu_7dd49032_311621_flatten_indices_implINS3_18CUDAKernelLauncherEiLl0EEENS_6TensorERKS6_N3c108ArrayRefIlEEENKUlvE0_clEvEUllE_EEvRNS_18TensorIteratorBaseERKT_EUliE_EEviT1_:
	.zero		1480


//--------------------- .nv.constant0._ZN2at6native27unrolled_elementwise_kernelIZZNS0_61_GLOBAL__N__ae8afa13_23_FlattenIndicesKernel_cu_7dd49032_311621_flatten_indices_implINS2_18CUDAKernelLauncherEiLl0EEENS_6TensorERKS5_N3c108ArrayRefIlEEENKUlvE0_clEvEUllE_St5arrayIPcLm2EELi4E23TrivialOffsetCalculatorILi1EjESH_NS0_6memory15LoadWithoutCastENSI_16StoreWithoutCastEEEviT_T0_T2_T3_T4_T5_ --------------------------
	.section	.nv.constant0._ZN2at6native27unrolled_elementwise_kernelIZZNS0_61_GLOBAL__N__ae8afa13_23_FlattenIndicesKernel_cu_7dd49032_311621_flatten_indices_implINS2_18CUDAKernelLauncherEiLl0EEENS_6TensorERKS5_N3c108ArrayRefIlEEENKUlvE0_clEvEUllE_St5arrayIPcLm2EELi4E23TrivialOffsetCalculatorILi1EjESH_NS0_6memory15LoadWithoutCastENSI_16StoreWithoutCastEEEviT_T0_T2_T3_T4_T5_,"a",@progbits
	.sectionflags	@""
	.align	4
.nv.constant0._ZN2at6native27unrolled_elementwise_kernelIZZNS0_61_GLOBAL__N__ae8afa13_23_FlattenIndicesKernel_cu_7dd49032_311621_flatten_indices_implINS2_18CUDAKernelLauncherEiLl0EEENS_6TensorERKS5_N3c108ArrayRefIlEEENKUlvE0_clEvEUllE_St5arrayIPcLm2EELi4E23TrivialOffsetCalculatorILi1EjESH_NS0_6memory15LoadWithoutCastENSI_16StoreWithoutCastEEEviT_T0_T2_T3_T4_T5_:
	.zero		972


//--------------------- .nv.constant0._ZN2at6native29vectorized_elementwise_kernelILi2EZZNS0_61_GLOBAL__N__ae8afa13_23_FlattenIndicesKernel_cu_7dd49032_311621_flatten_indices_implINS2_18CUDAKernelLauncherEiLl0EEENS_6TensorERKS5_N3c108ArrayRefIlEEENKUlvE0_clEvEUllE_St5arrayIPcLm2EEEEviT0_T1_ --------------------------
	.section	.nv.constant0._ZN2at6native29vectorized_elementwise_kernelILi2EZZNS0_61_GLOBAL__N__ae8afa13_23_FlattenIndicesKernel_cu_7dd49032_311621_flatten_indices_implINS2_18CUDAKernelLauncherEiLl0EEENS_6TensorERKS5_N3c108ArrayRefIlEEENKUlvE0_clEvEUllE_St5arrayIPcLm2EEEEviT0_T1_,"a",@progbits
	.sectionflags	@""
	.align	4
.nv.constant0._ZN2at6native29vectorized_elementwise_kernelILi2EZZNS0_61_GLOBAL__N__ae8afa13_23_FlattenIndicesKernel_cu_7dd49032_311621_flatten_indices_implINS2_18CUDAKernelLauncherEiLl0EEENS_6TensorERKS5_N3c108ArrayRefIlEEENKUlvE0_clEvEUllE_St5arrayIPcLm2EEEEviT0_T1_:
	.zero		968


//--------------------- .nv.constant0._ZN2at6native29vectorized_elementwise_kernelILi4EZZNS0_61_GLOBAL__N__ae8afa13_23_FlattenIndicesKernel_cu_7dd49032_311621_flatten_indices_implINS2_18CUDAKernelLauncherEiLl0EEENS_6TensorERKS5_N3c108ArrayRefIlEEENKUlvE0_clEvEUllE_St5arrayIPcLm2EEEEviT0_T1_ --------------------------
	.section	.nv.constant0._ZN2at6native29vectorized_elementwise_kernelILi4EZZNS0_61_GLOBAL__N__ae8afa13_23_FlattenIndicesKernel_cu_7dd49032_311621_flatten_indices_implINS2_18CUDAKernelLauncherEiLl0EEENS_6TensorERKS5_N3c108ArrayRefIlEEENKUlvE0_clEvEUllE_St5arrayIPcLm2EEEEviT0_T1_,"a",@progbits
	.sectionflags	@""
	.align	4
.nv.constant0._ZN2at6native29vectorized_elementwise_kernelILi4EZZNS0_61_GLOBAL__N__ae8afa13_23_FlattenIndicesKernel_cu_7dd49032_311621_flatten_indices_implINS2_18CUDAKernelLauncherEiLl0EEENS_6TensorERKS5_N3c108ArrayRefIlEEENKUlvE0_clEvEUllE_St5arrayIPcLm2EEEEviT0_T1_:
	.zero		968


//--------------------- .nv.constant0._ZN2at6native29vectorized_elementwise_kernelILi8EZZNS0_61_GLOBAL__N__ae8afa13_23_FlattenIndicesKernel_cu_7dd49032_311621_flatten_indices_implINS2_18CUDAKernelLauncherEiLl0EEENS_6TensorERKS5_N3c108ArrayRefIlEEENKUlvE0_clEvEUllE_St5arrayIPcLm2EEEEviT0_T1_ --------------------------
	.section	.nv.constant0._ZN2at6native29vectorized_elementwise_kernelILi8EZZNS0_61_GLOBAL__N__ae8afa13_23_FlattenIndicesKernel_cu_7dd49032_311621_flatten_indices_implINS2_18CUDAKernelLauncherEiLl0EEENS_6TensorERKS5_N3c108ArrayRefIlEEENKUlvE0_clEvEUllE_St5arrayIPcLm2EEEEviT0_T1_,"a",@progbits
	.sectionflags	@""
	.align	4
.nv.constant0._ZN2at6native29vectorized_elementwise_kernelILi8EZZNS0_61_GLOBAL__N__ae8afa13_23_FlattenIndicesKernel_cu_7dd49032_311621_flatten_indices_implINS2_18CUDAKernelLauncherEiLl0EEENS_6TensorERKS5_N3c108ArrayRefIlEEENKUlvE0_clEvEUllE_St5arrayIPcLm2EEEEviT0_T1_:
	.zero		968


//--------------------- .nv.constant0._ZN2at6native18elementwise_kernelILi128ELi4EZNS0_15gpu_kernel_implIZZNS0_61_GLOBAL__N__ae8afa13_23_FlattenIndicesKernel_cu_7dd49032_311621_flatten_indices_implINS3_18CUDAKernelLauncherEiLl8EEENS_6TensorERKS6_N3c108ArrayRefIlEEENKUlvE0_clEvEUllE_EEvRNS_18TensorIteratorBaseERKT_EUliE_EEviT1_ --------------------------
	.section	.nv.constant0._ZN2at6native18elementwise_kernelILi128ELi4EZNS0_15gpu_kernel_implIZZNS0_61_GLOBAL__N__ae8afa13_23_FlattenIndicesKernel_cu_7dd49032_311621_flatten_indices_implINS3_18CUDAKernelLauncherEiLl8EEENS_6TensorERKS6_N3c108ArrayRefIlEEENKUlvE0_clEvEUllE_EEvRNS_18TensorIteratorBaseERKT_EUliE_EEviT1_,"a",@progbits
	.sectionflags	@""
	.align	4
.nv.constant0._ZN2at6native18elementwise_kernelILi128ELi4EZNS0_15gpu_kernel_implIZZNS0_61_GLOBAL__N__ae8afa13_23_FlattenIndicesKernel_cu_7dd49032_311621_flatten_indices_implINS3_18CUDAKernelLauncherEiLl8EEENS_6TensorERKS6_N3c108ArrayRefIlEEENKUlvE0_clEvEUllE_EEvRNS_18TensorIteratorBaseERKT_EUliE_EEviT1_:
	.zero		1544


//--------------------- .nv.constant0._ZN2at6native27unrolled_elementwise_kernelIZZNS0_61_GLOBAL__N__ae8afa13_23_FlattenIndicesKernel_cu_7dd49032_311621_flatten_indices_implINS2_18CUDAKernelLauncherEiLl8EEENS_6TensorERKS5_N3c108ArrayRefIlEEENKUlvE0_clEvEUllE_St5arrayIPcLm2EELi4E23TrivialOffsetCalculatorILi1EjESH_NS0_6memory12LoadWithCastILi1EEENSI_13StoreWithCastILi1EEEEEviT_T0_T2_T3_T4_T5_ --------------------------
	.section	.nv.constant0._ZN2at6native27unrolled_elementwise_kernelIZZNS0_61_GLOBAL__N__ae8afa13_23_FlattenIndicesKernel_cu_7dd49032_311621_flatten_indices_implINS2_18CUDAKernelLauncherEiLl8EEENS_6TensorERKS5_N3c108ArrayRefIlEEENKUlvE0_clEvEUllE_St5arrayIPcLm2EELi4E23TrivialOffsetCalculatorILi1EjESH_NS0_6memory12LoadWithCastILi1EEENSI_13StoreWithCastILi1EEEEEviT_T0_T2_T3_T4_T5_,"a",@progbits
	.sectionflags	@""
	.align	4
.nv.constant0._ZN2at6native27unrolled_elementwise_kernelIZZNS0_61_GLOBAL__N__ae8afa13_23_FlattenIndicesKernel_cu_7dd49032_311621_flatten_indices_implINS2_18CUDAKernelLauncherEiLl8EEENS_6TensorERKS5_N3c108ArrayRefIlEEENKUlvE0_clEvEUllE_St5arrayIPcLm2EELi4E23TrivialOffsetCalculatorILi1EjESH_NS0_6memory12LoadWithCastILi1EEENSI_13StoreWithCastILi1EEEEEviT_T0_T2_T3_T4_T5_:
	.zero		1044


//--------------------- .nv.constant0._ZN2at6native18elementwise_kernelILi128ELi2EZNS0_22gpu_kernel_impl_nocastIZZNS0_61_GLOBAL__N__ae8afa13_23_FlattenIndicesKernel_cu_7dd49032_311621_flatten_indices_implINS3_18CUDAKernelLauncherEiLl8EEENS_6TensorERKS6_N3c108ArrayRefIlEEENKUlvE0_clEvEUllE_EEvRNS_18TensorIteratorBaseERKT_EUliE_EEviT1_ --------------------------
	.section	.nv.constant0._ZN2at6native18elementwise_kernelILi128ELi2EZNS0_22gpu_kernel_impl_nocastIZZNS0_61_GLOBAL__N__ae8afa13_23_FlattenIndicesKernel_cu_7dd49032_311621_flatten_indices_implINS3_18CUDAKernelLauncherEiLl8EEENS_6TensorERKS6_N3c108ArrayRefIlEEENKUlvE0_clEvEUllE_EEvRNS_18TensorIteratorBaseERKT_EUliE_EEviT1_,"a",@progbits
	.sectionflags	@""
	.align	4
.nv.constant0._ZN2at6native18elementwise_kernelILi128ELi2EZNS0_22gpu_kernel_impl_nocastIZZNS0_61_GLOBAL__N__ae8afa13_23_FlattenIndicesKernel_cu_7dd49032_311621_flatten_indices_implINS3_18CUDAKernelLauncherEiLl8EEENS_6TensorERKS6_N3c108ArrayRefIlEEENKUlvE0_clEvEUllE_EEvRNS_18TensorIteratorBaseERKT_EUliE_EEviT1_:
	.zero		1536


//--------------------- .nv.constant0._ZN2at6native27unrolled_elementwise_kernelIZZNS0_61_GLOBAL__N__ae8afa13_23_FlattenIndicesKernel_cu_7dd49032_311621_flatten_indices_implINS2_18CUDAKernelLauncherEiLl8EEENS_6TensorERKS5_N3c108ArrayRefIlEEENKUlvE0_clEvEUllE_St5arrayIPcLm2EELi4E23TrivialOffsetCalculatorILi1EjESH_NS0_6memory15LoadWithoutCastENSI_16StoreWithoutCastEEEviT_T0_T2_T3_T4_T5_ --------------------------
	.section	.nv.constant0._ZN2at6native27unrolled_elementwise_kernelIZZNS0_61_GLOBAL__N__ae8afa13_23_FlattenIndicesKernel_cu_7dd49032_311621_flatten_indices_implINS2_18CUDAKernelLauncherEiLl8EEENS_6TensorERKS5_N3c108ArrayRefIlEEENKUlvE0_clEvEUllE_St5arrayIPcLm2EELi4E23TrivialOffsetCalculatorILi1EjESH_NS0_6memory15LoadWithoutCastENSI_16StoreWithoutCastEEEviT_T0_T2_T3_T4_T5_,"a",@progbits
	.sectionflags	@""
	.align	4
.nv.constant0._ZN2at6native27unrolled_elementwise_kernelIZZNS0_61_GLOBAL__N__ae8afa13_23_FlattenIndicesKernel_cu_7dd49032_311621_flatten_indices_implINS2_18CUDAKernelLauncherEiLl8EEENS_6TensorERKS5_N3c108ArrayRefIlEEENKUlvE0_clEvEUllE_St5arrayIPcLm2EELi4E23TrivialOffsetCalculatorILi1EjESH_NS0_6memory15LoadWithoutCastENSI_16StoreWithoutCastEEEviT_T0_T2_T3_T4_T5_:
	.zero		1028


//--------------------- .nv.constant0._ZN2at6native29vectorized_elementwise_kernelILi2EZZNS0_61_GLOBAL__N__ae8afa13_23_FlattenIndicesKernel_cu_7dd49032_311621_flatten_indices_implINS2_18CUDAKernelLauncherEiLl8EEENS_6TensorERKS5_N3c108ArrayRefIlEEENKUlvE0_clEvEUllE_St5arrayIPcLm2EEEEviT0_T1_ --------------------------
	.section	.nv.constant0._ZN2at6native29vectorized_elementwise_kernelILi2EZZNS0_61_GLOBAL__N__ae8afa13_23_FlattenIndicesKernel_cu_7dd49032_311621_flatten_indices_implINS2_18CUDAKernelLauncherEiLl8EEENS_6TensorERKS5_N3c108ArrayRefIlEEENKUlvE0_clEvEUllE_St5arrayIPcLm2EEEEviT0_T1_,"a",@progbits
	.sectionflags	@""
	.align	4
.nv.constant0._ZN2at6native29vectorized_elementwise_kernelILi2EZZNS0_61_GLOBAL__N__ae8afa13_23_FlattenIndicesKernel_cu_7dd49032_311621_flatten_indices_implINS2_18CUDAKernelLauncherEiLl8EEENS_6TensorERKS5_N3c108ArrayRefIlEEENKUlvE0_clEvEUllE_St5arrayIPcLm2EEEEviT0_T1_:
	.zero		1024


//--------------------- .nv.constant0._ZN2at6native29vectorized_elementwise_kernelILi4EZZNS0_61_GLOBAL__N__ae8afa13_23_FlattenIndicesKernel_cu_7dd49032_311621_flatten_indices_implINS2_18CUDAKernelLauncherEiLl8EEENS_6TensorERKS5_N3c108ArrayRefIlEEENKUlvE0_clEvEUllE_St5arrayIPcLm2EEEEviT0_T1_ --------------------------
	.section	.nv.constant0._ZN2at6native29vectorized_elementwise_kernelILi4EZZNS0_61_GLOBAL__N__ae8afa13_23_FlattenIndicesKernel_cu_7dd49032_311621_flatten_indices_implINS2_18CUDAKernelLauncherEiLl8EEENS_6TensorERKS5_N3c108ArrayRefIlEEENKUlvE0_clEvEUllE_St5arrayIPcLm2EEEEviT0_T1_,"a",@progbits
	.sectionflags	@""
	.align	4
.nv.constant0._ZN2at6native29vectorized_elementwise_kernelILi4EZZNS0_61_GLOBAL__N__ae8afa13_23_FlattenIndicesKernel_cu_7dd49032_311621_flatten_indices_implINS2_18CUDAKernelLauncherEiLl8EEENS_6TensorERKS5_N3c108ArrayRefIlEEENKUlvE0_clEvEUllE_St5arrayIPcLm2EEEEviT0_T1_:
	.zero		1024


//--------------------- .nv.constant0._ZN2at6native29vectorized_elementwise_kernelILi8EZZNS0_61_GLOBAL__N__ae8afa13_23_FlattenIndicesKernel_cu_7dd49032_311621_flatten_indices_implINS2_18CUDAKernelLauncherEiLl8EEENS_6TensorERKS5_N3c108ArrayRefIlEEENKUlvE0_clEvEUllE_St5arrayIPcLm2EEEEviT0_T1_ --------------------------
	.section	.nv.constant0._ZN2at6native29vectorized_elementwise_kernelILi8EZZNS0_61_GLOBAL__N__ae8afa13_23_FlattenIndicesKernel_cu_7dd49032_311621_flatten_indices_implINS2_18CUDAKernelLauncherEiLl8EEENS_6TensorERKS5_N3c108ArrayRefIlEEENKUlvE0_clEvEUllE_St5arrayIPcLm2EEEEviT0_T1_,"a",@progbits
	.sectionflags	@""
	.align	4
.nv.constant0._ZN2at6native29vectorized_elementwise_kernelILi8EZZNS0_61_GLOBAL__N__ae8afa13_23_FlattenIndicesKernel_cu_7dd49032_311621_flatten_indices_implINS2_18CUDAKernelLauncherEiLl8EEENS_6TensorERKS5_N3c108ArrayRefIlEEENKUlvE0_clEvEUllE_St5arrayIPcLm2EEEEviT0_T1_:
	.zero		1024


//--------------------- SYMBOLS --------------------------

	.type		.nv.reservedSmem.offset0,@object
	.size		.nv.reservedSmem.offset0,0x4
	.type		__assertfail,@function
